def matmul_kernel(
    a_ptr,
    b_ptr,
    c_ptr,
    M,
    N,
    K,
    stride_am,
    stride_ak,
    stride_bk,
    stride_bn,
    stride_cm,
    stride_cn,
    BLOCK_M: tl.constexpr,
    BLOCK_N: tl.constexpr,
    BLOCK_K: tl.constexpr,
    GROUP_M: tl.constexpr,
):
    pid = tl.program_id(axis=0)
    num_pid_m = tl.cdiv(M, BLOCK_M)
    num_pid_n = tl.cdiv(N, BLOCK_N)
    num_pid_in_group = GROUP_M * num_pid_n
    group_id = pid // num_pid_in_group
    first_pid_m = group_id * GROUP_M
    group_size_m = min(num_pid_m - first_pid_m, GROUP_M)
    pid_m = first_pid_m + ((pid % num_pid_in_group) % group_size_m)
    pid_n = (pid % num_pid_in_group) // group_size_m

    offs_am = (pid_m * BLOCK_M + tl.arange(0, BLOCK_M)) % M
    offs_bn = (pid_n * BLOCK_N + tl.arange(0, BLOCK_N)) % N
    offs_k = tl.arange(0, BLOCK_K)
    a_ptrs = a_ptr + offs_am[:, None] * stride_am + offs_k[None, :] * stride_ak
    b_ptrs = b_ptr + offs_k[:, None] * stride_bk + offs_bn[None, :] * stride_bn

    acc = tl.zeros((BLOCK_M, BLOCK_N), dtype=tl.float32)
    for kk in range(0, tl.cdiv(K, BLOCK_K)):
        a = tl.load(a_ptrs, mask=offs_k[None, :] < K - kk * BLOCK_K, other=0.0)
        b = tl.load(b_ptrs, mask=offs_k[:, None] < K - kk * BLOCK_K, other=0.0)
        acc = tl.dot(a, b, acc)
        a_ptrs += BLOCK_K * stride_ak
        b_ptrs += BLOCK_K * stride_bk

    c = acc.to(c_ptr.dtype.element_ty)
    offs_cm = pid_m * BLOCK_M + tl.arange(0, BLOCK_M)
    offs_cn = pid_n * BLOCK_N + tl.arange(0, BLOCK_N)
    c_ptrs = c_ptr + offs_cm[:, None] * stride_cm + offs_cn[None, :] * stride_cn
    mask = (offs_cm[:, None] < M) & (offs_cn[None, :] < N)
    tl.store(c_ptrs, c, mask=mask)

# config = {"BLOCK_K": 128, "BLOCK_M": 128, "BLOCK_N": 256, "GROUP_M": 8, "arch": "sm_100", "dtype": "fp32", "num_ctas": 1, "num_stages": 7, "num_warps": 4}
# arch = sm_100


// ===== COMPILED SASS (sm_100a) =====

	.target	sm_100a

	.elftype	@"ET_EXEC"


//--------------------- .note.nv.tkinfo           --------------------------
	.section	.note.nv.tkinfo,"",@"SHT_NOTE"
	.sectionflags	@"SHF_NOTE_NV_TKINFO"
	.tkinfo
        /*0018*/ 	.word	0x00000081
        /*0030*/ 	.string	""
        /*0030*/ 	.string	"ptxas-blackwell"
        /*0030*/ 	.string	"Cuda compilation tools, release 12.9, V12.9.86"
        /*0030*/ 	.string	"Build cuda_12.9.r12.9/compiler.36037853_0"
        /*0030*/ 	.string	"-v  -suppress-debug-info  -lineinfo  -arch sm_100a "



//--------------------- .note.nv.cuver            --------------------------
	.section	.note.nv.cuver,"",@"SHT_NOTE"
	.sectionflags	@"SHF_NOTE_NV_CUVER"
        /*0018*/ 	.short	0x0001
        /*001a*/ 	.short	0x0064
        /*001c*/ 	.short	0x0001
        /*001e*/ 	.short	0x0000
        /*0020*/ 	.short	0x0001
        /*0022*/ 	.short	0x0000


//--------------------- .nv.info                  --------------------------
	.section	.nv.info,"",@"SHT_CUDA_INFO"
	.align	4


	//----- nvinfo : EIATTR_REGCOUNT
	.align		4
        /*0000*/ 	.byte	0x04, 0x2f
        /*0002*/ 	.short	(.L_4 - .L_3)
	.align		4
.L_3:
        /*0004*/ 	.word	index@(matmul_kernel)
        /*0008*/ 	.word	0x000000ff


	//----- nvinfo : EIATTR_FRAME_SIZE
	.align		4
.L_4:
        /*000c*/ 	.byte	0x04, 0x11
        /*000e*/ 	.short	(.L_6 - .L_5)
	.align		4
.L_5:
        /*0010*/ 	.word	index@($__internal_2_$__cuda_sm10x_tcgen05_guardrail_trap_unallocated_columns_being_dealloced)
        /*0014*/ 	.word	0x00001750


	//----- nvinfo : EIATTR_FRAME_SIZE
	.align		4
.L_6:
        /*0018*/ 	.byte	0x04, 0x11
        /*001a*/ 	.short	(.L_8 - .L_7)
	.align		4
.L_7:
        /*001c*/ 	.word	index@($__internal_1_$__cuda_sm10x_tcgen05_guardrail_trap_phase_invalid_during_alloc)
        /*0020*/ 	.word	0x00001750


	//----- nvinfo : EIATTR_FRAME_SIZE
	.align		4
.L_8:
        /*0024*/ 	.byte	0x04, 0x11
        /*0026*/ 	.short	(.L_10 - .L_9)
	.align		4
.L_9:
        /*0028*/ 	.word	index@($__internal_0_$__cuda_sm10x_tcgen05_guardrail_trap_col_being_dealloced_not_returned_by_alloc)
        /*002c*/ 	.word	0x00001750


	//----- nvinfo : EIATTR_FRAME_SIZE
	.align		4
.L_10:
        /*0030*/ 	.byte	0x04, 0x11
        /*0032*/ 	.short	(.L_12 - .L_11)
	.align		4
.L_11:
        /*0034*/ 	.word	index@(matmul_kernel)
        /*0038*/ 	.word	0x00001750


	//----- nvinfo : EIATTR_MIN_STACK_SIZE
	.align		4
.L_12:
        /*003c*/ 	.byte	0x04, 0x12
        /*003e*/ 	.short	(.L_14 - .L_13)
	.align		4
.L_13:
        /*0040*/ 	.word	index@(matmul_kernel)
        /*0044*/ 	.word	0x00001750
.L_14:


//--------------------- .nv.info.matmul_kernel    --------------------------
	.section	.nv.info.matmul_kernel,"",@"SHT_CUDA_INFO"
	.sectionflags	@""
	.align	4


	//----- nvinfo : EIATTR_CUDA_API_VERSION
	.align		4
        /*0000*/ 	.byte	0x04, 0x37
        /*0002*/ 	.short	(.L_16 - .L_15)
.L_15:
        /*0004*/ 	.word	0x00000081


	//----- nvinfo : EIATTR_KPARAM_INFO
	.align		4
.L_16:
        /*0008*/ 	.byte	0x04, 0x17
        /*000a*/ 	.short	(.L_18 - .L_17)
.L_17:
        /*000c*/ 	.word	0x00000000
        /*0010*/ 	.short	0x000d
        /*0012*/ 	.short	0x0048
        /*0014*/ 	.byte	0x00, 0xf4, 0x21, 0x00


	//----- nvinfo : EIATTR_KPARAM_INFO
	.align		4
.L_18:
        /*0018*/ 	.byte	0x04, 0x17
        /*001a*/ 	.short	(.L_20 - .L_19)
.L_19:
        /*001c*/ 	.word	0x00000000
        /*0020*/ 	.short	0x000c
        /*0022*/ 	.short	0x0040
        /*0024*/ 	.byte	0x00, 0xf4, 0x21, 0x00


	//----- nvinfo : EIATTR_KPARAM_INFO
	.align		4
.L_20:
        /*0028*/ 	.byte	0x04, 0x17
        /*002a*/ 	.short	(.L_22 - .L_21)
.L_21:
        /*002c*/ 	.word	0x00000000
        /*0030*/ 	.short	0x000b
        /*0032*/ 	.short	0x0038
        /*0034*/ 	.byte	0x00, 0xf0, 0x11, 0x00


	//----- nvinfo : EIATTR_KPARAM_INFO
	.align		4
.L_22:
        /*0038*/ 	.byte	0x04, 0x17
        /*003a*/ 	.short	(.L_24 - .L_23)
.L_23:
        /*003c*/ 	.word	0x00000000
        /*0040*/ 	.short	0x000a
        /*0042*/ 	.short	0x0034
        /*0044*/ 	.byte	0x00, 0xf0, 0x11, 0x00


	//----- nvinfo : EIATTR_KPARAM_INFO
	.align		4
.L_24:
        /*0048*/ 	.byte	0x04, 0x17
        /*004a*/ 	.short	(.L_26 - .L_25)
.L_25:
        /*004c*/ 	.word	0x00000000
        /*0050*/ 	.short	0x0009
        /*0052*/ 	.short	0x0030
        /*0054*/ 	.byte	0x00, 0xf0, 0x11, 0x00


	//----- nvinfo : EIATTR_KPARAM_INFO
	.align		4
.L_26:
        /*0058*/ 	.byte	0x04, 0x17
        /*005a*/ 	.short	(.L_28 - .L_27)
.L_27:
        /*005c*/ 	.word	0x00000000
        /*0060*/ 	.short	0x0008
        /*0062*/ 	.short	0x002c
        /*0064*/ 	.byte	0x00, 0xf0, 0x11, 0x00


	//----- nvinfo : EIATTR_KPARAM_INFO
	.align		4
.L_28:
        /*0068*/ 	.byte	0x04, 0x17
        /*006a*/ 	.short	(.L_30 - .L_29)
.L_29:
        /*006c*/ 	.word	0x00000000
        /*0070*/ 	.short	0x0007
        /*0072*/ 	.short	0x0028
        /*0074*/ 	.byte	0x00, 0xf0, 0x11, 0x00


	//----- nvinfo : EIATTR_KPARAM_INFO
	.align		4
.L_30:
        /*0078*/ 	.byte	0x04, 0x17
        /*007a*/ 	.short	(.L_32 - .L_31)
.L_31:
        /*007c*/ 	.word	0x00000000
        /*0080*/ 	.short	0x0006
        /*0082*/ 	.short	0x0024
        /*0084*/ 	.byte	0x00, 0xf0, 0x11, 0x00


	//----- nvinfo : EIATTR_KPARAM_INFO
	.align		4
.L_32:
        /*0088*/ 	.byte	0x04, 0x17
        /*008a*/ 	.short	(.L_34 - .L_33)
.L_33:
        /*008c*/ 	.word	0x00000000
        /*0090*/ 	.short	0x0005
        /*0092*/ 	.short	0x0020
        /*0094*/ 	.byte	0x00, 0xf0, 0x11, 0x00


	//----- nvinfo : EIATTR_KPARAM_INFO
	.align		4
.L_34:
        /*0098*/ 	.byte	0x04, 0x17
        /*009a*/ 	.short	(.L_36 - .L_35)
.L_35:
        /*009c*/ 	.word	0x00000000
        /*00a0*/ 	.short	0x0004
        /*00a2*/ 	.short	0x001c
        /*00a4*/ 	.byte	0x00, 0xf0, 0x11, 0x00


	//----- nvinfo : EIATTR_KPARAM_INFO
	.align		4
.L_36:
        /*00a8*/ 	.byte	0x04, 0x17
        /*00aa*/ 	.short	(.L_38 - .L_37)
.L_37:
        /*00ac*/ 	.word	0x00000000
        /*00b0*/ 	.short	0x0003
        /*00b2*/ 	.short	0x0018
        /*00b4*/ 	.byte	0x00, 0xf0, 0x11, 0x00


	//----- nvinfo : EIATTR_KPARAM_INFO
	.align		4
.L_38:
        /*00b8*/ 	.byte	0x04, 0x17
        /*00ba*/ 	.short	(.L_40 - .L_39)
.L_39:
        /*00bc*/ 	.word	0x00000000
        /*00c0*/ 	.short	0x0002
        /*00c2*/ 	.short	0x0010
        /*00c4*/ 	.byte	0x00, 0xf4, 0x21, 0x00


	//----- nvinfo : EIATTR_KPARAM_INFO
	.align		4
.L_40:
        /*00c8*/ 	.byte	0x04, 0x17
        /*00ca*/ 	.short	(.L_42 - .L_41)
.L_41:
        /*00cc*/ 	.word	0x00000000
        /*00d0*/ 	.short	0x0001
        /*00d2*/ 	.short	0x0008
        /*00d4*/ 	.byte	0x00, 0xf4, 0x21, 0x00


	//----- nvinfo : EIATTR_KPARAM_INFO
	.align		4
.L_42:
        /*00d8*/ 	.byte	0x04, 0x17
        /*00da*/ 	.short	(.L_44 - .L_43)
.L_43:
        /*00dc*/ 	.word	0x00000000
        /*00e0*/ 	.short	0x0000
        /*00e2*/ 	.short	0x0000
        /*00e4*/ 	.byte	0x00, 0xf4, 0x21, 0x00


	//----- nvinfo : EIATTR_AT_ENTRY_FRAGMENTS
	.align		4
.L_44:
        /*00e8*/ 	.byte	0x04, 0x4f
        /*00ea*/ 	.short	(.L_46 - .L_45)


	//   ....[0]....
.L_45:
        /*00ec*/ 	.word	0x00000004


	//----- nvinfo : EIATTR_RESERVED_SMEM_USED
	.align		4
.L_46:
        /*00f0*/ 	.byte	0x01, 0x41
	.zero		2


	//----- nvinfo : EIATTR_SPARSE_MMA_MASK
	.align		4
        /*00f4*/ 	.byte	0x03, 0x50
        /*00f6*/ 	.short	0x0000


	//----- nvinfo : EIATTR_TCGEN05_1CTA_USED
	.align		4
        /*00f8*/ 	.byte	0x01, 0x51
	.zero		2


	//----- nvinfo : EIATTR_MAXREG_COUNT
	.align		4
        /*00fc*/ 	.byte	0x03, 0x1b
        /*00fe*/ 	.short	0x00ff


	//----- nvinfo : EIATTR_NUM_BARRIERS
	.align		4
        /*0100*/ 	.byte	0x02, 0x4c
        /*0102*/ 	.byte	0x01
	.zero		1


	//----- nvinfo : EIATTR_ANNOTATIONS
	.align		4
        /*0104*/ 	.byte	0x04, 0x55
        /*0106*/ 	.short	(.L_48 - .L_47)


	//   ....[0]....
.L_47:
        /*0108*/ 	.word	0x00000001
        /*010c*/ 	.byte	0x00, 0x04, 0x00, 0x00, 0x01, 0x00, 0x00, 0x00, 0x70, 0x0d, 0x00, 0x00, 0x01, 0x00, 0x00, 0x00
        /* <DEDUP_REMOVED lines=41> */
        /*03ac*/ 	.byte	0xd0, 0x25, 0x00, 0x00, 0x01, 0x00, 0x00, 0x00, 0x30, 0x26, 0x00, 0x00


	//----- nvinfo : EIATTR_INT_WARP_WIDE_INSTR_OFFSETS
	.align		4
.L_48:
        /*03b8*/ 	.byte	0x04, 0x31
        /*03ba*/ 	.short	(.L_50 - .L_49)


	//   ....[0]....
.L_49:
        /*03bc*/ 	.word	0x000158f0


	//   ....[1]....
        /*03c0*/ 	.word	0x00015940


	//   ....[2]....
        /*03c4*/ 	.word	0x00015a20


	//   ....[3]....
        /*03c8*/ 	.word	0x00067a40


	//   ....[4]....
        /*03cc*/ 	.word	0x00067a90


	//----- nvinfo : EIATTR_COOP_GROUP_MASK_REGIDS
	.align		4
.L_50:
        /*03d0*/ 	.byte	0x04, 0x29
        /*03d2*/ 	.short	(.L_52 - .L_51)


	//   ....[0]....
.L_51:
        /*03d4*/ 	.word	0xffffffff


	//   ....[1]....
        /*03d8*/ 	.word	0xffffffff


	//   ....[2]....
        /*03dc*/ 	.word	0xffffffff


	//   ....[3]....
        /*03e0*/ 	.word	0xffffffff


	//----- nvinfo : EIATTR_COOP_GROUP_INSTR_OFFSETS
	.align		4
.L_52:
        /*03e4*/ 	.byte	0x04, 0x28
        /*03e6*/ 	.short	(.L_54 - .L_53)


	//   ....[0]....
.L_53:
        /*03e8*/ 	.word	0x00000070


	//   ....[1]....
        /*03ec*/ 	.word	0x00000330


	//   ....[2]....
        /*03f0*/ 	.word	0x000678d0


	//   ....[3]....
        /*03f4*/ 	.word	0x00067b40


	//----- nvinfo : EIATTR_VRC_CTA_INIT_COUNT
	.align		4
.L_54:
        /*03f8*/ 	.byte	0x02, 0x4a
        /*03fa*/ 	.byte	0x80
	.zero		1


	//----- nvinfo : EIATTR_MBARRIER_INSTR_OFFSETS
	.align		4
        /*03fc*/ 	.byte	0x04, 0x39
        /*03fe*/ 	.short	(.L_56 - .L_55)


	//   ....[0]....
.L_55:
        /*0400*/ 	.word	0x00015b20
        /*0404*/ 	.word	0x000000ff
        /*0408*/ 	.word	0x00000000
        /*040c*/ 	.short	0x0100
        /*040e*/ 	.byte	0x04
	.zero		1


	//   ....[1]....
        /*0410*/ 	.word	0x00015c00
        /*0414*/ 	.word	0x000000ff
        /*0418*/ 	.word	0x00140008
        /*041c*/ 	.short	0x0100
        /*041e*/ 	.byte	0x09
	.zero		1


	//   ....[2]....
        /*0420*/ 	.word	0x0004fe90
        /*0424*/ 	.word	0x000000ff
        /*0428*/ 	.word	0x00000000
        /*042c*/ 	.short	0x010a
        /*042e*/ 	.byte	0x04
	.zero		1


	//   ....[3]....
        /*0430*/ 	.word	0x0005fe10
        /*0434*/ 	.word	0x000000ff
        /*0438*/ 	.word	0x00000000
        /*043c*/ 	.short	0x010a
        /*043e*/ 	.byte	0x04
	.zero		1


	//   ....[4]....
        /*0440*/ 	.word	0x0005ff50
        /*0444*/ 	.word	0x000000ff
        /*0448*/ 	.word	0x00140000
        /*044c*/ 	.short	0x0108
        /*044e*/ 	.byte	0x09
	.zero		1


	//   ....[5]....
        /*0450*/ 	.word	0x00060070
        /*0454*/ 	.word	0x000000ff
        /*0458*/ 	.word	0x00140008
        /*045c*/ 	.short	0x0108
        /*045e*/ 	.byte	0x09
	.zero		1


	//   ....[6]....
        /*0460*/ 	.word	0x00067b60
        /*0464*/ 	.word	0x000000ff
        /*0468*/ 	.word	0x00000000
        /*046c*/ 	.short	0x010a
        /*046e*/ 	.byte	0x04
	.zero		1


	//   ....[7]....
        /*0470*/ 	.word	0x00067b90
        /*0474*/ 	.word	0x000000ff
        /*0478*/ 	.word	0x00000000
        /*047c*/ 	.short	0x010a
        /*047e*/ 	.byte	0x04
	.zero		1


	//----- nvinfo : EIATTR_NUM_MBARRIERS
	.align		4
.L_56:
        /*0480*/ 	.byte	0x03, 0x38
        /*0482*/ 	.short	0x0002


	//----- nvinfo : EIATTR_EXIT_INSTR_OFFSETS
	.align		4
        /*0484*/ 	.byte	0x04, 0x1c
        /*0486*/ 	.short	(.L_58 - .L_57)


	//   ....[0]....
.L_57:
        /*0488*/ 	.word	0x00067b50


	//----- nvinfo : EIATTR_REQNTID
	.align		4
.L_58:
        /*048c*/ 	.byte	0x04, 0x10
        /*048e*/ 	.short	(.L_60 - .L_59)
.L_59:
        /*0490*/ 	.word	0x00000080
        /*0494*/ 	.word	0x00000001
        /*0498*/ 	.word	0x00000001


	//----- nvinfo : EIATTR_CRS_STACK_SIZE
	.align		4
.L_60:
        /*049c*/ 	.byte	0x04, 0x1e
        /*049e*/ 	.short	(.L_62 - .L_61)
.L_61:
        /*04a0*/ 	.word	0x00000000


	//----- nvinfo : EIATTR_CBANK_PARAM_SIZE
	.align		4
.L_62:
        /*04a4*/ 	.byte	0x03, 0x19
        /*04a6*/ 	.short	0x0050


	//----- nvinfo : EIATTR_PARAM_CBANK
	.align		4
        /*04a8*/ 	.byte	0x04, 0x0a
        /*04aa*/ 	.short	(.L_64 - .L_63)
	.align		4
.L_63:
        /*04ac*/ 	.word	index@(.nv.constant0.matmul_kernel)
        /*04b0*/ 	.short	0x0380
        /*04b2*/ 	.short	0x0050


	//----- nvinfo : EIATTR_SW_WAR
	.align		4
.L_64:
        /*04b4*/ 	.byte	0x04, 0x36
        /*04b6*/ 	.short	(.L_66 - .L_65)
.L_65:
        /*04b8*/ 	.word	0x00000008
.L_66:


//--------------------- .nv.compat                --------------------------
	.section	.nv.compat,"",@"SHT_CUDA_COMPAT_INFO"
	.align	4
        /*0000*/ 	.byte	0x02, 0x02, 0x02, 0x00, 0x02, 0x05, 0x05, 0x00, 0x02, 0x03, 0x00, 0x00, 0x02, 0x06, 0x01, 0x00


//--------------------- .nv.callgraph             --------------------------
	.section	.nv.callgraph,"",@"SHT_CUDA_CALLGRAPH"
	.align	4
	.sectionentsize	8
	.align		4
        /*0000*/ 	.word	0x00000000
	.align		4
        /*0004*/ 	.word	0xffffffff
	.align		4
        /*0008*/ 	.word	0x00000000
	.align		4
        /*000c*/ 	.word	0xfffffffe
	.align		4
        /*0010*/ 	.word	0x00000000
	.align		4
        /*0014*/ 	.word	0xfffffffd
	.align		4
        /*0018*/ 	.word	0x00000000
	.align		4
        /*001c*/ 	.word	0xfffffffc


//--------------------- .text.matmul_kernel       --------------------------
	.section	.text.matmul_kernel,"ax",@progbits
	.align	128
        .global         matmul_kernel
        .type           matmul_kernel,@function
        .size           matmul_kernel,(.L_x_21 - matmul_kernel)
        .other          matmul_kernel,@"STO_CUDA_ENTRY STV_DEFAULT"
matmul_kernel:
.text.matmul_kernel:
[----:B------:R-:W1:Y:S01]  /*0000*/  LDC R1, c[0x0][0x37c] ;  /* 0x0000df00ff017b82 */ /* 0x000e620000000800 */
[----:B------:R-:W2:Y:S01]  /*0010*/  S2R R0, SR_TID.X ;  /* 0x0000000000007919 */ /* 0x000ea20000002100 */
[----:B-1----:R-:W-:Y:S01]  /*0020*/  VIADD R1, R1, 0xffffe8b0 ;  /* 0xffffe8b001017836 */ /* 0x002fe20000000000 */
[----:B--2---:R-:W-:-:S13]  /*0030*/  ISETP.GE.U32.AND P0, PT, R0, 0x20, PT ;  /* 0x000000200000780c */ /* 0x004fda0003f06070 */
[----:B------:R-:W-:Y:S02]  /*0040*/  VOTEU.ANY UP0, P0 ;  /* 0x0000000000ff7886 */ /* 0x000fe40000000100 */
[----:B------:R-:W-:Y:S05]  /*0050*/  BRA.U UP0, `(.L_x_0) ;  /* 0x0000000100b87547 */ /* 0x000fea000b800000 */
[----:B------:R-:W1:Y:S01]  /*0060*/  S2UR UR6, SR_CgaCtaId ;  /* 0x00000000000679c3 */ /* 0x000e620000008800 */
[----:B------:R-:W-:Y:S01]  /*0070*/  NOP ;  /* 0x0000000000007918 */ /* 0x000fe20000000000 */
[----:B------:R-:W-:Y:S02]  /*0080*/  UMOV UR4, 0x40 ;  /* 0x0000004000047882 */ /* 0x000fe40000000000 */
[----:B-1----:R-:W-:-:S09]  /*0090*/  ULEA UR4, UR6, UR4, 0x18 ;  /* 0x0000000406047291 */ /* 0x002fd2000f8ec0ff */
[----:B------:R-:W1:Y:S01]  /*00a0*/  LDS.U8 R0, [UR4] ;  /* 0x00000004ff007984 */ /* 0x000e620008000000 */
[----:B------:R-:W-:Y:S02]  /*00b0*/  UMOV UR4, 0x400 ;  /* 0x0000040000047882 */ /* 0x000fe40000000000 */
[----:B------:R-:W-:Y:S01]  /*00c0*/  ULEA UR4, UR6, UR4, 0x18 ;  /* 0x0000000406047291 */ /* 0x000fe2000f8ec0ff */
[----:B-1----:R-:W-:-:S13]  /*00d0*/  ISETP.NE.AND P0, PT, R0, RZ, PT ;  /* 0x000000ff0000720c */ /* 0x002fda0003f05270 */
[----:B------:R-:W-:Y:S05]  /*00e0*/  @P0 BRA `(.L_x_1) ;  /* 0x00000000007c0947 */ /* 0x000fea0003800000 */
[----:B------:R-:W-:-:S13]  /*00f0*/  ELECT P0, URZ, PT ;  /* 0x0000000000ff782f */ /* 0x000fda0003800000 */
[----:B------:R-:W-:Y:S05]  /*0100*/  @!P0 BRA `(.L_x_2) ;  /* 0x0000000000848947 */ /* 0x000fea0003800000 */
[----:B------:R-:W-:Y:S01]  /*0110*/  UMOV UR5, 0x10 ;  /* 0x0000001000057882 */ /* 0x000fe20000000000 */
[----:B------:R-:W-:Y:S02]  /*0120*/  IMAD.MOV.U32 R4, RZ, RZ, 0x1 ;  /* 0x00000001ff047424 */ /* 0x000fe400078e00ff */
[----:B------:R-:W-:Y:S02]  /*0130*/  IMAD.MOV.U32 R5, RZ, RZ, 0xffff ;  /* 0x0000ffffff057424 */ /* 0x000fe400078e00ff */
[----:B------:R-:W-:Y:S04]  /*0140*/  DEPBAR.LE SB1, 0x36 ;  /* 0x00009d800000791a */ /* 0x000fe80000000000 */
[----:B------:R-:W1:Y:S02]  /*0150*/  UTCATOMSWS.FIND_AND_SET.ALIGN UP1, UR5, UR5 ;  /* 0x00000005000575e3 */ /* 0x000e640008020800 */
[----:B-1----:R-:W-:-:S04]  /*0160*/  PLOP3.LUT P0, PT, PT, PT, UP1, 0x80, 0x8 ;  /* 0x000000000008781c */ /* 0x002fc80003f0f018 */
[----:B------:R-:W-:-:S04]  /*0170*/  SEL R0, RZ, 0xffffffff, !P0 ;  /* 0xffffffffff007807 */ /* 0x000fc80004000000 */
[----:B------:R-:W-:Y:S02]  /*0180*/  ISETP.NE.AND P0, PT, R0, RZ, PT ;  /* 0x000000ff0000720c */ /* 0x000fe40003f05270 */
[----:B------:R-:W-:-:S11]  /*0190*/  MOV R0, UR5 ;  /* 0x0000000500007c02 */ /* 0x000fd60008000f00 */
[----:B------:R-:W-:Y:S05]  /*01a0*/  @P0 BRA `(.L_x_3) ;  /* 0x0000000000240947 */ /* 0x000fea0003800000 */
.L_x_4:
[----:B------:R-:W-:Y:S05]  /*01b0*/  NANOSLEEP 0x64 ;  /* 0x000000640000795d */ /* 0x000fea0003800000 */
[----:B------:R-:W-:-:S05]  /*01c0*/  UMOV UR5, 0x10 ;  /* 0x0000001000057882 */ /* 0x000fca0000000000 */
[----:B------:R-:W-:Y:S04]  /*01d0*/  DEPBAR.LE SB1, 0x36 ;  /* 0x00009d800000791a */ /* 0x000fe80000000000 */
[----:B------:R-:W1:Y:S02]  /*01e0*/  UTCATOMSWS.FIND_AND_SET.ALIGN UP1, UR5, UR5 ;  /* 0x00000005000575e3 */ /* 0x000e640008020800 */
[----:B-1----:R-:W-:-:S04]  /*01f0*/  PLOP3.LUT P0, PT, PT, PT, UP1, 0x80, 0x8 ;  /* 0x000000000008781c */ /* 0x002fc80003f0f018 */
[----:B------:R-:W-:-:S04]  /*0200*/  SEL R0, RZ, 0xffffffff, !P0 ;  /* 0xffffffffff007807 */ /* 0x000fc80004000000 */
[----:B------:R-:W-:Y:S01]  /*0210*/  ISETP.NE.AND P0, PT, R0, RZ, PT ;  /* 0x000000ff0000720c */ /* 0x000fe20003f05270 */
[----:B------:R-:W-:-:S12]  /*0220*/  IMAD.U32 R0, RZ, RZ, UR5 ;  /* 0x00000005ff007e24 */ /* 0x000fd8000f8e00ff */
[----:B------:R-:W-:Y:S05]  /*0230*/  @!P0 BRA `(.L_x_4) ;  /* 0xfffffffc00dc8947 */ /* 0x000fea000383ffff */
.L_x_3:
[C---:B------:R-:W-:Y:S01]  /*0240*/  VIADD R3, R0.reuse, 0x10 ;  /* 0x0000001000037836 */ /* 0x040fe20000000000 */
[----:B------:R-:W-:Y:S01]  /*0250*/  UMOV UR5, 0x50 ;  /* 0x0000005000057882 */ /* 0x000fe20000000000 */
[----:B------:R-:W-:Y:S01]  /*0260*/  SHF.L.U32 R2, R5, R0, RZ ;  /* 0x0000000005027219 */ /* 0x000fe200000006ff */
[----:B------:R-:W-:Y:S01]  /*0270*/  ULEA UR5, UR6, UR5, 0x18 ;  /* 0x0000000506057291 */ /* 0x000fe2000f8ec0ff */
[----:B------:R-:W-:Y:S01]  /*0280*/  IMAD.SHL.U32 R0, R0, 0x20, RZ ;  /* 0x0000002000007824 */ /* 0x000fe200078e00ff */
[----:B------:R-:W-:-:S04]  /*0290*/  SHF.L.U32 R3, R4, R3, RZ ;  /* 0x0000000304037219 */ /* 0x000fc800000006ff */
[----:B------:R-:W-:-:S05]  /*02a0*/  LOP3.LUT R2, R3, R2, RZ, 0xfc, !PT ;  /* 0x0000000203027212 */ /* 0x000fca00078efcff */
[----:B------:R1:W-:Y:S04]  /*02b0*/  ATOMS.OR RZ, [UR5], R2 ;  /* 0x00000002ffff798c */ /* 0x0003e8000b000005 */
[----:B------:R1:W-:Y:S01]  /*02c0*/  STS [UR4], R0 ;  /* 0x00000000ff007988 */ /* 0x0003e20008000804 */
[----:B------:R-:W-:Y:S05]  /*02d0*/  BRA `(.L_x_2) ;  /* 0x0000000000107947 */ /* 0x000fea0003800000 */
.L_x_1:
[----:B------:R-:W-:Y:S02]  /*02e0*/  MOV R0, 0xffffffff ;  /* 0xffffffff00007802 */ /* 0x000fe40000000f00 */
[----:B------:R-:W-:-:S03]  /*02f0*/  MOV R2, 0x320 ;  /* 0x0000032000027802 */ /* 0x000fc60000000f00 */
[----:B------:R1:W-:Y:S04]  /*0300*/  STS [UR4], R0 ;  /* 0x00000000ff007988 */ /* 0x0003e80008000804 */
[----:B-1----:R-:W-:Y:S05]  /*0310*/  CALL.REL.NOINC `($__internal_1_$__cuda_sm10x_tcgen05_guardrail_trap_phase_invalid_during_alloc) ;  /* 0x0000067800347944 */ /* 0x002fea0003c00000 */
.L_x_2:
[----:B------:R-:W-:Y:S05]  /*0320*/  WARPSYNC.ALL ;  /* 0x0000000000007948 */ /* 0x000fea0003800000 */
[----:B------:R-:W-:Y:S01]  /*0330*/  NOP ;  /* 0x0000000000007918 */ /* 0x000fe20000000000 */
.L_x_0:
[----:B-1----:R-:W1:Y:S01]  /*0340*/  LDC.64 R2, c[0x0][0x398] ;  /* 0x0000e600ff027b82 */ /* 0x002e620000000a00 */
[----:B------:R-:W2:Y:S01]  /*0350*/  S2R R5, SR_CTAID.X ;  /* 0x0000000000057919 */ /* 0x000ea20000002500 */
[----:B------:R-:W-:Y:S01]  /*0360*/  UMOV UR9, 0x400 ;  /* 0x0000040000097882 */ /* 0x000fe20000000000 */
[----:B------:R-:W3:Y:S01]  /*0370*/  LDCU UR29, c[0x0][0x3a4] ;  /* 0x00007480ff1d77ac */ /* 0x000ee20008000800 */
[----:B------:R-:W4:Y:S01]  /*0380*/  S2R R252, SR_TID.X ;  /* 0x0000000000fc7919 */ /* 0x000f220000002100 */
[----:B------:R-:W1:Y:S03]  /*0390*/  LDCU.128 UR24, c[0x0][0x380] ;  /* 0x00007000ff1877ac */ /* 0x000e660008000c00 */
[----:B------:R-:W1:Y:S01]  /*03a0*/  S2UR UR6, SR_CgaCtaId ;  /* 0x00000000000679c3 */ /* 0x000e620000008800 */
[----:B------:R-:W1:Y:S01]  /*03b0*/  LDCU UR75, c[0x0][0x3b0] ;  /* 0x00007600ff4b77ac */ /* 0x000e620008000800 */
[----:B------:R-:W1:Y:S01]  /*03c0*/  LDCU UR74, c[0x0][0x3b0] ;  /* 0x00007600ff4a77ac */ /* 0x000e620008000800 */
[----:B------:R-:W1:Y:S01]  /*03d0*/  LDCU UR73, c[0x0][0x3b0] ;  /* 0x00007600ff4977ac */ /* 0x000e620008000800 */
[----:B------:R-:W1:Y:S02]  /*03e0*/  LDCU UR72, c[0x0][0x3b0] ;  /* 0x00007600ff4877ac */ /* 0x000e640008000800 */
[----:B-1----:R-:W-:Y:S01]  /*03f0*/  IMAD.MOV.U32 R14, RZ, RZ, R3 ;  /* 0x000000ffff0e7224 */ /* 0x002fe200078e0003 */
[----:B------:R1:W-:Y:S01]  /*0400*/  STL.64 [R1+0x30], R2 ;  /* 0x0000300201007387 */ /* 0x0003e20000100a00 */
[----:B------:R-:W-:Y:S01]  /*0410*/  IMAD.MOV.U32 R12, RZ, RZ, R2 ;  /* 0x000000ffff0c7224 */ /* 0x000fe200078e0002 */
[----:B------:R-:W3:Y:S01]  /*0420*/  LDCU UR71, c[0x0][0x3b0] ;  /* 0x00007600ff4777ac */ /* 0x000ee20008000800 */
[----:B------:R-:W-:Y:S01]  /*0430*/  VIADD R0, R14, 0xff ;  /* 0x000000ff0e007836 */ /* 0x000fe20000000000 */
[----:B------:R-:W-:Y:S01]  /*0440*/  IABS R251, R14 ;  /* 0x0000000e00fb7213 */ /* 0x000fe20000000000 */
[----:B------:R-:W3:Y:S01]  /*0450*/  LDCU UR70, c[0x0][0x3b0] ;  /* 0x00007600ff4677ac */ /* 0x000ee20008000800 */
[----:B--2---:R-:W-:Y:S01]  /*0460*/  IABS R8, R5 ;  /* 0x0000000500087213 */ /* 0x004fe20000000000 */
[----:B------:R-:W2:Y:S01]  /*0470*/  LDCU UR67, c[0x0][0x3b0] ;  /* 0x00007600ff4377ac */ /* 0x000ea20008000800 */
[----:B-1----:R-:W-:Y:S01]  /*0480*/  SHF.R.S32.HI R3, RZ, 0x1f, R0 ;  /* 0x0000001fff037819 */ /* 0x002fe20000011400 */
[----:B------:R-:W1:Y:S03]  /*0490*/  LDCU UR66, c[0x0][0x3b0] ;  /* 0x00007600ff4277ac */ /* 0x000e660008000800 */
[----:B------:R-:W-:Y:S01]  /*04a0*/  LEA.HI R3, R3, R0, RZ, 0x8 ;  /* 0x0000000003037211 */ /* 0x000fe200078f40ff */
[----:B------:R-:W1:Y:S03]  /*04b0*/  LDCU UR64, c[0x0][0x3b0] ;  /* 0x00007600ff4077ac */ /* 0x000e660008000800 */
[----:B------:R-:W-:Y:S01]  /*04c0*/  SHF.R.S32.HI R3, RZ, 0x8, R3 ;  /* 0x00000008ff037819 */ /* 0x000fe20000011403 */
[----:B------:R-:W1:Y:S03]  /*04d0*/  LDCU UR63, c[0x0][0x3b0] ;  /* 0x00007600ff3f77ac */ /* 0x000e660008000800 */
[----:B------:R-:W-:Y:S01]  /*04e0*/  SHF.L.U32 R4, R3, 0x3, RZ ;  /* 0x0000000303047819 */ /* 0x000fe200000006ff */
[----:B------:R-:W1:Y:S03]  /*04f0*/  LDCU UR62, c[0x0][0x3b0] ;  /* 0x00007600ff3e77ac */ /* 0x000e660008000800 */
[----:B------:R-:W-:-:S02]  /*0500*/  IABS R7, R4 ;  /* 0x0000000400077213 */ /* 0x000fc40000000000 */
[----:B------:R-:W-:Y:S01]  /*0510*/  IABS R10, R4 ;  /* 0x00000004000a7213 */ /* 0x000fe20000000000 */
[----:B------:R-:W1:Y:S01]  /*0520*/  LDCU UR61, c[0x0][0x3b0] ;  /* 0x00007600ff3d77ac */ /* 0x000e620008000800 */
[----:B------:R-:W2:Y:S01]  /*0530*/  I2F.RP R0, R7 ;  /* 0x0000000700007306 */ /* 0x000ea20000209400 */
[----:B------:R-:W1:Y:S01]  /*0540*/  LDCU UR60, c[0x0][0x3b0] ;  /* 0x00007600ff3c77ac */ /* 0x000e620008000800 */
[----:B------:R-:W1:Y:S01]  /*0550*/  LDCU UR59, c[0x0][0x3b0] ;  /* 0x00007600ff3b77ac */ /* 0x000e620008000800 */
[----:B------:R-:W1:Y:S05]  /*0560*/  LDCU UR57, c[0x0][0x3b0] ;  /* 0x00007600ff3977ac */ /* 0x000e6a0008000800 */
[----:B--2---:R-:W2:Y:S01]  /*0570*/  MUFU.RCP R0, R0 ;  /* 0x0000000000007308 */ /* 0x004ea20000001000 */
[----:B------:R-:W1:Y:S01]  /*0580*/  LDCU UR56, c[0x0][0x3b0] ;  /* 0x00007600ff3877ac */ /* 0x000e620008000800 */
[----:B------:R-:W1:Y:S01]  /*0590*/  LDCU UR54, c[0x0][0x3b0] ;  /* 0x00007600ff3677ac */ /* 0x000e620008000800 */
[----:B------:R-:W1:Y:S01]  /*05a0*/  LDCU UR53, c[0x0][0x3b0] ;  /* 0x00007600ff3577ac */ /* 0x000e620008000800 */
[----:B------:R-:W1:Y:S01]  /*05b0*/  LDCU UR52, c[0x0][0x3b0] ;  /* 0x00007600ff3477ac */ /* 0x000e620008000800 */
[----:B--2---:R-:W-:Y:S01]  /*05c0*/  VIADD R2, R0, 0xffffffe ;  /* 0x0ffffffe00027836 */ /* 0x004fe20000000000 */
[----:B------:R-:W2:Y:S01]  /*05d0*/  LDCU UR51, c[0x0][0x3b0] ;  /* 0x00007600ff3377ac */ /* 0x000ea20008000800 */
[----:B------:R-:W-:-:S02]  /*05e0*/  IMAD.MOV R0, RZ, RZ, -R10 ;  /* 0x000000ffff007224 */ /* 0x000fc400078e0a0a */
[----:B------:R1:W2:Y:S01]  /*05f0*/  F2I.FTZ.U32.TRUNC.NTZ R3, R2 ;  /* 0x0000000200037305 */ /* 0x0002a2000021f000 */
[----:B------:R-:W3:Y:S01]  /*0600*/  LDCU UR69, c[0x0][0x3b0] ;  /* 0x00007600ff4577ac */ /* 0x000ee20008000800 */
[----:B------:R-:W3:Y:S01]  /*0610*/  LDCU UR65, c[0x0][0x3b0] ;  /* 0x00007600ff4177ac */ /* 0x000ee20008000800 */
[----:B-1----:R-:W-:Y:S01]  /*0620*/  HFMA2 R2, -RZ, RZ, 0, 0 ;  /* 0x00000000ff027431 */ /* 0x002fe200000001ff */
[----:B------:R-:W1:Y:S01]  /*0630*/  LDCU UR68, c[0x0][0x3b0] ;  /* 0x00007600ff4477ac */ /* 0x000e620008000800 */
[----:B------:R-:W1:Y:S01]  /*0640*/  LDCU UR46, c[0x0][0x3b0] ;  /* 0x00007600ff2e77ac */ /* 0x000e620008000800 */
[----:B--2---:R-:W-:Y:S01]  /*0650*/  IMAD.MOV R6, RZ, RZ, -R3 ;  /* 0x000000ffff067224 */ /* 0x004fe200078e0a03 */
[----:B------:R-:W2:Y:S03]  /*0660*/  LDCU UR58, c[0x0][0x3b0] ;  /* 0x00007600ff3a77ac */ /* 0x000ea60008000800 */
[----:B------:R-:W-:-:S02]  /*0670*/  IMAD R9, R6, R7, RZ ;  /* 0x0000000706097224 */ /* 0x000fc400078e02ff */
[----:B------:R-:W-:Y:S01]  /*0680*/  IMAD.MOV.U32 R6, RZ, RZ, R8 ;  /* 0x000000ffff067224 */ /* 0x000fe200078e0008 */
[----:B------:R-:W1:Y:S01]  /*0690*/  LDCU UR55, c[0x0][0x3b0] ;  /* 0x00007600ff3777ac */ /* 0x000e620008000800 */
[----:B------:R-:W-:Y:S01]  /*06a0*/  IMAD.HI.U32 R3, R3, R9, R2 ;  /* 0x0000000903037227 */ /* 0x000fe200078e0002 */
[----:B------:R-:W-:Y:S01]  /*06b0*/  IABS R9, R12 ;  /* 0x0000000c00097213 */ /* 0x000fe20000000000 */
[----:B------:R-:W1:Y:S04]  /*06c0*/  LDCU UR39, c[0x0][0x3b0] ;  /* 0x00007600ff2777ac */ /* 0x000e680008000800 */
[----:B------:R-:W-:Y:S01]  /*06d0*/  IMAD.HI.U32 R3, R3, R6, RZ ;  /* 0x0000000603037227 */ /* 0x000fe200078e00ff */
[----:B------:R-:W1:Y:S03]  /*06e0*/  LDCU UR40, c[0x0][0x3b0] ;  /* 0x00007600ff2877ac */ /* 0x000e660008000800 */
[----:B------:R-:W-:Y:S01]  /*06f0*/  IMAD R0, R3, R0, R6 ;  /* 0x0000000003007224 */ /* 0x000fe200078e0206 */
[----:B------:R-:W1:Y:S04]  /*0700*/  LDCU UR47, c[0x0][0x3b0] ;  /* 0x00007600ff2f77ac */ /* 0x000e680008000800 */
[----:B------:R-:W-:Y:S01]  /*0710*/  ISETP.GT.U32.AND P1, PT, R7, R0, PT ;  /* 0x000000000700720c */ /* 0x000fe20003f24070 */
[----:B------:R-:W1:Y:S01]  /*0720*/  LDCU UR50, c[0x0][0x3b0] ;  /* 0x00007600ff3277ac */ /* 0x000e620008000800 */
[----:B------:R-:W1:Y:S01]  /*0730*/  LDCU UR48, c[0x0][0x3b0] ;  /* 0x00007600ff3077ac */ /* 0x000e620008000800 */
[----:B------:R-:W1:Y:S10]  /*0740*/  LDCU UR45, c[0x0][0x3b0] ;  /* 0x00007600ff2d77ac */ /* 0x000e740008000800 */
[----:B------:R-:W-:Y:S01]  /*0750*/  @!P1 IMAD.IADD R0, R0, 0x1, -R7 ;  /* 0x0000000100009824 */ /* 0x000fe200078e0a07 */
[----:B------:R-:W1:Y:S01]  /*0760*/  LDCU UR38, c[0x0][0x3b0] ;  /* 0x00007600ff2677ac */ /* 0x000e620008000800 */
[----:B------:R-:W-:Y:S01]  /*0770*/  @!P1 VIADD R3, R3, 0x1 ;  /* 0x0000000103039836 */ /* 0x000fe20000000000 */
[----:B------:R-:W-:-:S02]  /*0780*/  ISETP.NE.AND P1, PT, R4, RZ, PT ;  /* 0x000000ff0400720c */ /* 0x000fc40003f25270 */
[----:B------:R-:W-:Y:S01]  /*0790*/  ISETP.GE.U32.AND P0, PT, R0, R7, PT ;  /* 0x000000070000720c */ /* 0x000fe20003f06070 */
[----:B------:R-:W1:Y:S01]  /*07a0*/  LDCU UR49, c[0x0][0x3b0] ;  /* 0x00007600ff3177ac */ /* 0x000e620008000800 */
[-C--:B------:R-:W-:Y:S01]  /*07b0*/  LOP3.LUT R0, R5, R4.reuse, RZ, 0x3c, !PT ;  /* 0x0000000405007212 */ /* 0x080fe200078e3cff */
[----:B------:R-:W1:Y:S03]  /*07c0*/  LDCU UR44, c[0x0][0x3b0] ;  /* 0x00007600ff2c77ac */ /* 0x000e660008000800 */
[----:B------:R-:W-:Y:S01]  /*07d0*/  ISETP.GE.AND P2, PT, R0, RZ, PT ;  /* 0x000000ff0000720c */ /* 0x000fe20003f46270 */
[----:B------:R-:W-:Y:S01]  /*07e0*/  VIADD R0, R12, 0x7f ;  /* 0x0000007f0c007836 */ /* 0x000fe20000000000 */
[----:B------:R-:W1:Y:S05]  /*07f0*/  LDCU UR42, c[0x0][0x3b0] ;  /* 0x00007600ff2a77ac */ /* 0x000e6a0008000800 */
[----:B------:R-:W-:Y:S01]  /*0800*/  @P0 IADD3 R3, PT, PT, R3, 0x1, RZ ;  /* 0x0000000103030810 */ /* 0x000fe20007ffe0ff */
[----:B------:R-:W1:Y:S04]  /*0810*/  LDCU UR43, c[0x0][0x3b0] ;  /* 0x00007600ff2b77ac */ /* 0x000e680008000800 */
[----:B------:R-:W-:Y:S01]  /*0820*/  IMAD.MOV.U32 R2, RZ, RZ, R3 ;  /* 0x000000ffff027224 */ /* 0x000fe200078e0003 */
[----:B------:R-:W-:Y:S01]  /*0830*/  SHF.R.S32.HI R3, RZ, 0x1f, R0 ;  /* 0x0000001fff037819 */ /* 0x000fe20000011400 */
[----:B------:R-:W1:Y:S02]  /*0840*/  LDCU UR41, c[0x0][0x3b0] ;  /* 0x00007600ff2977ac */ /* 0x000e640008000800 */
[----:B------:R-:W-:Y:S01]  /*0850*/  @!P2 IMAD.MOV R2, RZ, RZ, -R2 ;  /* 0x000000ffff02a224 */ /* 0x000fe200078e0a02 */
[----:B------:R-:W-:Y:S01]  /*0860*/  @!P1 LOP3.LUT R2, RZ, R4, RZ, 0x33, !PT ;  /* 0x00000004ff029212 */ /* 0x000fe200078e33ff */
[----:B------:R-:W1:Y:S01]  /*0870*/  LDCU UR11, c[0x0][0x3b0] ;  /* 0x00007600ff0b77ac */ /* 0x000e620008000800 */
[----:B------:R-:W-:-:S02]  /*0880*/  LEA.HI R3, R3, R0, RZ, 0x7 ;  /* 0x0000000003037211 */ /* 0x000fc400078f38ff */
[----:B------:R-:W-:Y:S01]  /*0890*/  SHF.L.U32 R11, R2, 0x3, RZ ;  /* 0x00000003020b7819 */ /* 0x000fe200000006ff */
[----:B------:R-:W-:Y:S01]  /*08a0*/  IMAD.MOV R2, RZ, RZ, -R2 ;  /* 0x000000ffff027224 */ /* 0x000fe200078e0a02 */
[----:B------:R-:W1:Y:S02]  /*08b0*/  LDCU UR37, c[0x0][0x3b0] ;  /* 0x00007600ff2577ac */ /* 0x000e640008000800 */
[----:B------:R-:W-:Y:S01]  /*08c0*/  LEA.HI.SX32 R3, R3, -R11, 0x19 ;  /* 0x8000000b03037211 */ /* 0x000fe200078fcaff */
[----:B------:R-:W-:Y:S01]  /*08d0*/  IMAD R16, R4, R2, R5 ;  /* 0x0000000204107224 */ /* 0x000fe200078e0205 */
[----:B------:R-:W-:Y:S01]  /*08e0*/  MOV R2, RZ ;  /* 0x000000ff00027202 */ /* 0x000fe20000000f00 */
[----:B------:R-:W1:Y:S01]  /*08f0*/  I2F.RP R4, R251 ;  /* 0x000000fb00047306 */ /* 0x000e620000209400 */
[----:B------:R-:W-:Y:S01]  /*0900*/  VIMNMX R13, PT, PT, R3, 0x8, PT ;  /* 0x00000008030d7848 */ /* 0x000fe20003fe0100 */
[----:B------:R-:W2:Y:S03]  /*0910*/  LDCU UR36, c[0x0][0x3b0] ;  /* 0x00007600ff2477ac */ /* 0x000ea60008000800 */
[-C--:B------:R-:W-:Y:S01]  /*0920*/  IABS R7, R13.reuse ;  /* 0x0000000d00077213 */ /* 0x080fe20000000000 */
[----:B------:R-:W2:Y:S01]  /*0930*/  LDCU UR35, c[0x0][0x3b0] ;  /* 0x00007600ff2377ac */ /* 0x000ea20008000800 */
[----:B------:R-:W-:-:S02]  /*0940*/  IABS R8, R13 ;  /* 0x0000000d00087213 */ /* 0x000fc40000000000 */
[----:B------:R-:W2:Y:S01]  /*0950*/  I2F.RP R0, R7 ;  /* 0x0000000700007306 */ /* 0x000ea20000209400 */
[----:B------:R-:W3:Y:S01]  /*0960*/  LDCU UR34, c[0x0][0x3b0] ;  /* 0x00007600ff2277ac */ /* 0x000ee20008000800 */
[----:B------:R-:W3:Y:S06]  /*0970*/  LDCU UR33, c[0x0][0x3b0] ;  /* 0x00007600ff2177ac */ /* 0x000eec0008000800 */
[----:B-1----:R-:W-:Y:S01]  /*0980*/  MUFU.RCP R4, R4 ;  /* 0x0000000400047308 */ /* 0x002fe20000001000 */
[----:B------:R-:W1:Y:S01]  /*0990*/  LDCU UR32, c[0x0][0x3b0] ;  /* 0x00007600ff2077ac */ /* 0x000e620008000800 */
[----:B------:R-:W1:Y:S06]  /*09a0*/  LDCU UR31, c[0x0][0x3b0] ;  /* 0x00007600ff1f77ac */ /* 0x000e6c0008000800 */
[----:B--2---:R-:W2:Y:S01]  /*09b0*/  MUFU.RCP R0, R0 ;  /* 0x0000000000007308 */ /* 0x004ea20000001000 */
[----:B------:R-:W1:Y:S01]  /*09c0*/  LDCU UR30, c[0x0][0x3b0] ;  /* 0x00007600ff1e77ac */ /* 0x000e620008000800 */
[----:B------:R-:W1:Y:S01]  /*09d0*/  LDCU UR4, c[0x0][0x3b0] ;  /* 0x00007600ff0477ac */ /* 0x000e620008000800 */
[----:B------:R-:W1:Y:S01]  /*09e0*/  LDCU UR76, c[0x0][0x3b0] ;  /* 0x00007600ff4c77ac */ /* 0x000e620008000800 */
[----:B------:R-:W1:Y:S01]  /*09f0*/  LDCU UR7, c[0x0][0x3b0] ;  /* 0x00007600ff0777ac */ /* 0x000e620008000800 */
[----:B--2---:R-:W-:Y:S01]  /*0a00*/  VIADD R3, R0, 0xffffffe ;  /* 0x0ffffffe00037836 */ /* 0x004fe20000000000 */
[----:B------:R-:W-:Y:S01]  /*0a10*/  IABS R0, R16 ;  /* 0x0000001000007213 */ /* 0x000fe20000000000 */
[----:B------:R-:W2:Y:S04]  /*0a20*/  LDCU UR8, c[0x0][0x3b0] ;  /* 0x00007600ff0877ac */ /* 0x000ea80008000800 */
[----:B------:R-:W1:Y:S01]  /*0a30*/  F2I.FTZ.U32.TRUNC.NTZ R3, R3 ;  /* 0x0000000300037305 */ /* 0x000e62000021f000 */
[----:B------:R-:W2:Y:S01]  /*0a40*/  LDCU UR12, c[0x0][0x3b0] ;  /* 0x00007600ff0c77ac */ /* 0x000ea20008000800 */
[----:B------:R-:W2:Y:S01]  /*0a50*/  LDCU UR13, c[0x0][0x3b0] ;  /* 0x00007600ff0d77ac */ /* 0x000ea20008000800 */
[----:B------:R-:W2:Y:S01]  /*0a60*/  LDCU UR14, c[0x0][0x3b0] ;  /* 0x00007600ff0e77ac */ /* 0x000ea20008000800 */
[----:B------:R-:W2:Y:S01]  /*0a70*/  LDCU UR15, c[0x0][0x3b0] ;  /* 0x00007600ff0f77ac */ /* 0x000ea20008000800 */
[----:B-1----:R-:W-:Y:S01]  /*0a80*/  IMAD.MOV R6, RZ, RZ, -R3 ;  /* 0x000000ffff067224 */ /* 0x002fe200078e0a03 */
[----:B------:R-:W1:Y:S03]  /*0a90*/  LDCU UR16, c[0x0][0x3b0] ;  /* 0x00007600ff1077ac */ /* 0x000e660008000800 */
[----:B------:R-:W-:-:S02]  /*0aa0*/  IMAD R5, R6, R7, RZ ;  /* 0x0000000706057224 */ /* 0x000fc400078e02ff */
[----:B------:R-:W-:Y:S01]  /*0ab0*/  IMAD.MOV.U32 R6, RZ, RZ, R9 ;  /* 0x000000ffff067224 */ /* 0x000fe200078e0009 */
[----:B------:R-:W1:Y:S01]  /*0ac0*/  LDCU UR17, c[0x0][0x3b0] ;  /* 0x00007600ff1177ac */ /* 0x000e620008000800 */
[----:B------:R-:W-:Y:S02]  /*0ad0*/  IMAD.HI.U32 R2, R3, R5, R2 ;  /* 0x0000000503027227 */ /* 0x000fe400078e0002 */
[----:B------:R-:W1:Y:S01]  /*0ae0*/  I2F.RP R3, R6 ;  /* 0x0000000600037306 */ /* 0x000e620000209400 */
[----:B------:R-:W2:Y:S01]  /*0af0*/  LDCU UR18, c[0x0][0x3b0] ;  /* 0x00007600ff1277ac */ /* 0x000ea20008000800 */
[----:B------:R-:W-:Y:S02]  /*0b00*/  IMAD.MOV.U32 R5, RZ, RZ, R0 ;  /* 0x000000ffff057224 */ /* 0x000fe400078e0000 */
[----:B------:R-:W-:Y:S01]  /*0b10*/  IMAD.MOV R0, RZ, RZ, -R8 ;  /* 0x000000ffff007224 */ /* 0x000fe200078e0a08 */
[----:B------:R-:W2:Y:S01]  /*0b20*/  LDCU UR19, c[0x0][0x3b0] ;  /* 0x00007600ff1377ac */ /* 0x000ea20008000800 */
[----:B------:R-:W-:Y:S01]  /*0b30*/  IMAD.HI.U32 R2, R2, R5, RZ ;  /* 0x0000000502027227 */ /* 0x000fe200078e00ff */
[----:B------:R-:W2:Y:S03]  /*0b40*/  LDCU UR20, c[0x0][0x3b0] ;  /* 0x00007600ff1477ac */ /* 0x000ea60008000800 */
[----:B------:R-:W-:-:S02]  /*0b50*/  IMAD R0, R2, R0, R5 ;  /* 0x0000000002007224 */ /* 0x000fc400078e0205 */
[----:B------:R-:W-:Y:S01]  /*0b60*/  VIADD R8, R4, 0xffffffe ;  /* 0x0ffffffe04087836 */ /* 0x000fe20000000000 */
[----:B------:R-:W2:Y:S01]  /*0b70*/  LDCU UR21, c[0x0][0x3b0] ;  /* 0x00007600ff1577ac */ /* 0x000ea20008000800 */
[----:B------:R-:W-:Y:S01]  /*0b80*/  BAR.SYNC.DEFER_BLOCKING 0x0 ;  /* 0x0000000000007b1d */ /* 0x000fe20000010000 */
[----:B------:R-:W-:-:S05]  /*0b90*/  ISETP.GT.U32.AND P1, PT, R7, R0, PT ;  /* 0x000000000700720c */ /* 0x000fca0003f24070 */
[----:B-1----:R-:W1:Y:S01]  /*0ba0*/  MUFU.RCP R3, R3 ;  /* 0x0000000300037308 */ /* 0x002e620000001000 */
[----:B------:R-:W1:Y:S01]  /*0bb0*/  LDCU UR22, c[0x0][0x3b0] ;  /* 0x00007600ff1677ac */ /* 0x000e620008000800 */
[----:B------:R-:W2:Y:S06]  /*0bc0*/  LDCU UR23, c[0x0][0x3b0] ;  /* 0x00007600ff1777ac */ /* 0x000eac0008000800 */
[-C--:B------:R-:W-:Y:S01]  /*0bd0*/  @!P1 IADD3 R0, PT, PT, R0, -R7.reuse, RZ ;  /* 0x8000000700009210 */ /* 0x080fe20007ffe0ff */
[----:B------:R-:W-:Y:S01]  /*0be0*/  @!P1 VIADD R2, R2, 0x1 ;  /* 0x0000000102029836 */ /* 0x000fe20000000000 */
[----:B------:R-:W-:Y:S01]  /*0bf0*/  ISETP.NE.AND P1, PT, R13, RZ, PT ;  /* 0x000000ff0d00720c */ /* 0x000fe20003f25270 */
[----:B------:R2:W3:Y:S01]  /*0c00*/  F2I.FTZ.U32.TRUNC.NTZ R9, R8 ;  /* 0x0000000800097305 */ /* 0x0004e2000021f000 */
[----:B------:R-:W-:Y:S01]  /*0c10*/  ISETP.GE.U32.AND P0, PT, R0, R7, PT ;  /* 0x000000070000720c */ /* 0x000fe20003f06070 */
[----:B------:R-:W4:Y:S01]  /*0c20*/  LDCU UR28, c[0x0][0x3b0] ;  /* 0x00007600ff1c77ac */ /* 0x000f220008000800 */
[----:B------:R-:W-:Y:S01]  /*0c30*/  LOP3.LUT R0, R16, R13, RZ, 0x3c, !PT ;  /* 0x0000000d10007212 */ /* 0x000fe200078e3cff */
[----:B-1----:R-:W-:-:S03]  /*0c40*/  VIADD R4, R3, 0xffffffe ;  /* 0x0ffffffe03047836 */ /* 0x002fc60000000000 */
[----:B------:R-:W-:Y:S01]  /*0c50*/  ISETP.GE.AND P2, PT, R0, RZ, PT ;  /* 0x000000ff0000720c */ /* 0x000fe20003f46270 */
[----:B--2---:R-:W-:Y:S01]  /*0c60*/  HFMA2 R8, -RZ, RZ, 0, 0 ;  /* 0x00000000ff087431 */ /* 0x004fe200000001ff */
[----:B------:R1:W2:Y:S05]  /*0c70*/  F2I.FTZ.U32.TRUNC.NTZ R5, R4 ;  /* 0x0000000400057305 */ /* 0x0002aa000021f000 */
[----:B------:R-:W-:Y:S01]  /*0c80*/  @P0 VIADD R2, R2, 0x1 ;  /* 0x0000000102020836 */ /* 0x000fe20000000000 */
[----:B---3--:R-:W-:Y:S01]  /*0c90*/  IADD3 R0, PT, PT, RZ, -R9, RZ ;  /* 0x80000009ff007210 */ /* 0x008fe20007ffe0ff */
[----:B-1----:R-:W-:-:S04]  /*0ca0*/  IMAD.MOV.U32 R4, RZ, RZ, RZ ;  /* 0x000000ffff047224 */ /* 0x002fc800078e00ff */
[----:B------:R-:W-:Y:S01]  /*0cb0*/  @!P2 IMAD.MOV R2, RZ, RZ, -R2 ;  /* 0x000000ffff02a224 */ /* 0x000fe200078e0a02 */
[----:B------:R-:W-:Y:S01]  /*0cc0*/  @!P1 LOP3.LUT R2, RZ, R13, RZ, 0x33, !PT ;  /* 0x0000000dff029212 */ /* 0x000fe200078e33ff */
[----:B------:R-:W-:Y:S01]  /*0cd0*/  IMAD R7, R0, R251, RZ ;  /* 0x000000fb00077224 */ /* 0x000fe200078e02ff */
[----:B--2---:R-:W-:-:S03]  /*0ce0*/  IADD3 R247, PT, PT, RZ, -R5, RZ ;  /* 0x80000005fff77210 */ /* 0x004fc60007ffe0ff */
[----:B------:R-:W-:Y:S02]  /*0cf0*/  IMAD.SHL.U32 R3, R2, 0x100, RZ ;  /* 0x0000010002037824 */ /* 0x000fe400078e00ff */
[----:B------:R-:W-:-:S03]  /*0d00*/  IMAD.HI.U32 R7, R9, R7, R8 ;  /* 0x0000000709077227 */ /* 0x000fc600078e0008 */
[----:B------:R-:W-:Y:S01]  /*0d10*/  IABS R10, R3 ;  /* 0x00000003000a7213 */ /* 0x000fe20000000000 */
[C---:B------:R-:W-:Y:S01]  /*0d20*/  VIADD R14, R3.reuse, 0xff ;  /* 0x000000ff030e7836 */ /* 0x040fe20000000000 */
[C---:B------:R-:W-:Y:S01]  /*0d30*/  IADD3 R21, PT, PT, R3.reuse, 0x11, RZ ;  /* 0x0000001103157810 */ /* 0x040fe20007ffe0ff */
[C---:B------:R-:W-:Y:S01]  /*0d40*/  VIADD R12, R3.reuse, 0x1 ;  /* 0x00000001030c7836 */ /* 0x040fe20000000000 */
[----:B------:R-:W-:Y:S01]  /*0d50*/  IADD3 R15, PT, PT, R3, 0x15, RZ ;  /* 0x00000015030f7810 */ /* 0x000fe20007ffe0ff */
[----:B------:R-:W-:Y:S01]  /*0d60*/  IMAD.MOV R242, RZ, RZ, -R2 ;  /* 0x000000fffff27224 */ /* 0x000fe200078e0a02 */
[----:B------:R1:W-:Y:S01]  /*0d70*/  STL [R1+0xe0c], R14 ;  /* 0x000e0c0e01007387 */ /* 0x0003e20000100800 */
[----:B------:R-:W-:Y:S01]  /*0d80*/  IMAD.HI.U32 R0, R7, R10, RZ ;  /* 0x0000000a07007227 */ /* 0x000fe200078e00ff */
[----:B------:R-:W-:Y:S02]  /*0d90*/  IABS R24, R15 ;  /* 0x0000000f00187213 */ /* 0x000fe40000000000 */
[----:B------:R2:W-:Y:S01]  /*0da0*/  STL [R1+0xe1c], R12 ;  /* 0x000e1c0c01007387 */ /* 0x0005e20000100800 */
[----:B------:R-:W-:-:S02]  /*0db0*/  IMAD R247, R247, R6, RZ ;  /* 0x00000006f7f77224 */ /* 0x000fc400078e02ff */
[----:B------:R-:W-:Y:S02]  /*0dc0*/  IMAD.MOV R0, RZ, RZ, -R0 ;  /* 0x000000ffff007224 */ /* 0x000fe400078e0a00 */
[----:B------:R-:W-:Y:S01]  /*0dd0*/  IMAD.HI.U32 R247, R5, R247, R4 ;  /* 0x000000f705f77227 */ /* 0x000fe200078e0004 */
[----:B-1----:R-:W-:-:S03]  /*0de0*/  IABS R14, R14 ;  /* 0x0000000e000e7213 */ /* 0x002fc60000000000 */
[----:B------:R-:W-:Y:S01]  /*0df0*/  IMAD R4, R251, R0, R10 ;  /* 0x00000000fb047224 */ /* 0x000fe200078e020a */
[----:B--2---:R-:W-:Y:S01]  /*0e00*/  IABS R12, R12 ;  /* 0x0000000c000c7213 */ /* 0x004fe20000000000 */
[----:B------:R-:W-:-:S03]  /*0e10*/  IMAD.HI.U32 R8, R7, R14, RZ ;  /* 0x0000000e07087227 */ /* 0x000fc600078e00ff */
[----:B------:R1:W-:Y:S01]  /*0e20*/  STL [R1+0x2c], R4 ;  /* 0x00002c0401007387 */ /* 0x0003e20000100800 */
[----:B------:R-:W-:-:S04]  /*0e30*/  IMAD.HI.U32 R2, R7, R12, RZ ;  /* 0x0000000c07027227 */ /* 0x000fc800078e00ff */
[----:B------:R-:W-:Y:S01]  /*0e40*/  IMAD.MOV R8, RZ, RZ, -R8 ;  /* 0x000000ffff087224 */ /* 0x000fe200078e0a08 */
[----:B------:R-:W-:Y:S01]  /*0e50*/  IADD3 R2, PT, PT, -R2, RZ, RZ ;  /* 0x000000ff02027210 */ /* 0x000fe20007ffe1ff */
[C---:B------:R-:W-:Y:S02]  /*0e60*/  VIADD R10, R3.reuse, 0x2 ;  /* 0x00000002030a7836 */ /* 0x040fe40000000000 */
[----:B------:R-:W-:Y:S02]  /*0e70*/  VIADD R9, R3, 0x3 ;  /* 0x0000000303097836 */ /* 0x000fe40000000000 */
[C---:B------:R-:W-:Y:S02]  /*0e80*/  IMAD R0, R251.reuse, R2, R12 ;  /* 0x00000002fb007224 */ /* 0x040fe400078e020c */
[----:B------:R-:W-:Y:S01]  /*0e90*/  IMAD R5, R251, R8, R14 ;  /* 0x00000008fb057224 */ /* 0x000fe200078e020e */
[C---:B------:R-:W-:Y:S01]  /*0ea0*/  IADD3 R8, PT, PT, R3.reuse, 0x4, RZ ;  /* 0x0000000403087810 */ /* 0x040fe20007ffe0ff */
[----:B-1----:R-:W-:Y:S01]  /*0eb0*/  VIADD R4, R3, 0x5 ;  /* 0x0000000503047836 */ /* 0x002fe20000000000 */
[----:B------:R1:W-:Y:S01]  /*0ec0*/  STL [R1+0x28], R0 ;  /* 0x0000280001007387 */ /* 0x0003e20000100800 */
[----:B------:R-:W-:Y:S01]  /*0ed0*/  IABS R12, R9 ;  /* 0x00000009000c7213 */ /* 0x000fe20000000000 */
[----:B------:R-:W-:Y:S01]  /*0ee0*/  IMAD R242, R13, R242, R16 ;  /* 0x000000f20df27224 */ /* 0x000fe200078e0210 */
[----:B------:R-:W-:Y:S01]  /*0ef0*/  IABS R14, R8 ;  /* 0x00000008000e7213 */ /* 0x000fe20000000000 */
[----:B------:R2:W-:Y:S01]  /*0f00*/  STL [R1+0xe18], R10 ;  /* 0x000e180a01007387 */ /* 0x0005e20000100800 */
[----:B------:R-:W-:Y:S01]  /*0f10*/  IABS R16, R4 ;  /* 0x0000000400107213 */ /* 0x000fe20000000000 */
[----:B------:R-:W-:-:S02]  /*0f20*/  IMAD.HI.U32 R2, R7, R12, RZ ;  /* 0x0000000c07027227 */ /* 0x000fc400078e00ff */
[----:B------:R-:W-:Y:S02]  /*0f30*/  STL [R1+0xe14], R9 ;  /* 0x000e140901007387 */ /* 0x000fe40000100800 */
[----:B-1----:R-:W-:Y:S01]  /*0f40*/  VIADD R0, R3, 0x6 ;  /* 0x0000000603007836 */ /* 0x002fe20000000000 */
[----:B------:R-:W-:Y:S01]  /*0f50*/  IADD3 R2, PT, PT, -R2, RZ, RZ ;  /* 0x000000ff02027210 */ /* 0x000fe20007ffe1ff */
[----:B------:R1:W-:Y:S01]  /*0f60*/  STL [R1+0xe10], R8 ;  /* 0x000e100801007387 */ /* 0x0003e20000100800 */
[----:B------:R-:W-:Y:S01]  /*0f70*/  IMAD.IADD R242, R11, 0x1, R242 ;  /* 0x000000010bf27824 */ /* 0x000fe200078e02f2 */
[----:B--2---:R-:W-:Y:S01]  /*0f80*/  IABS R10, R10 ;  /* 0x0000000a000a7213 */ /* 0x004fe20000000000 */
[C---:B------:R-:W-:Y:S01]  /*0f90*/  VIADD R20, R3.reuse, 0x12 ;  /* 0x0000001203147836 */ /* 0x040fe20000000000 */
[----:B------:R2:W-:Y:S01]  /*0fa0*/  STL [R1+0xe24], R4 ;  /* 0x000e240401007387 */ /* 0x0005e20000100800 */
[----:B------:R-:W-:Y:S01]  /*0fb0*/  IABS R18, R0 ;  /* 0x0000000000127213 */ /* 0x000fe20000000000 */
[----:B------:R-:W-:-:S02]  /*0fc0*/  VIADD R19, R3, 0x13 ;  /* 0x0000001303137836 */ /* 0x000fc40000000000 */
[----:B------:R3:W-:Y:S01]  /*0fd0*/  STL [R1+0xe40], R0 ;  /* 0x000e400001007387 */ /* 0x0007e20000100800 */
[----:B------:R-:W-:Y:S02]  /*0fe0*/  VIADD R17, R3, 0x14 ;  /* 0x0000001403117836 */ /* 0x000fe40000000000 */
[----:B-1----:R-:W-:-:S03]  /*0ff0*/  IMAD.HI.U32 R8, R7, R16, RZ ;  /* 0x0000001007087227 */ /* 0x002fc600078e00ff */
[----:B------:R-:W-:Y:S01]  /*1000*/  IABS R22, R17 ;  /* 0x0000001100167213 */ /* 0x000fe20000000000 */
[----:B--2---:R-:W-:-:S04]  /*1010*/  IMAD.HI.U32 R4, R7, R14, RZ ;  /* 0x0000000e07047227 */ /* 0x004fc800078e00ff */
[----:B---3--:R-:W-:-:S04]  /*1020*/  IMAD.HI.U32 R0, R7, R10, RZ ;  /* 0x0000000a07007227 */ /* 0x008fc800078e00ff */
[----:B------:R-:W-:Y:S02]  /*1030*/  IMAD.MOV R0, RZ, RZ, -R0 ;  /* 0x000000ffff007224 */ /* 0x000fe400078e0a00 */
[----:B------:R-:W-:-:S04]  /*1040*/  IMAD.HI.U32 R9, R7, R18, RZ ;  /* 0x0000001207097227 */ /* 0x000fc800078e00ff */
[C---:B------:R-:W-:Y:S02]  /*1050*/  IMAD R10, R251.reuse, R0, R10 ;  /* 0x00000000fb0a7224 */ /* 0x040fe400078e020a */
[----:B------:R-:W-:Y:S02]  /*1060*/  IMAD.MOV R4, RZ, RZ, -R4 ;  /* 0x000000ffff047224 */ /* 0x000fe400078e0a04 */
[C---:B------:R-:W-:Y:S01]  /*1070*/  IMAD R0, R251.reuse, R2, R12 ;  /* 0x00000002fb007224 */ /* 0x040fe200078e020c */
[----:B------:R1:W-:Y:S01]  /*1080*/  STL [R1+0x24], R10 ;  /* 0x0000240a01007387 */ /* 0x0003e20000100800 */
[----:B------:R-:W-:Y:S02]  /*1090*/  IMAD.MOV R8, RZ, RZ, -R8 ;  /* 0x000000ffff087224 */ /* 0x000fe400078e0a08 */
[----:B------:R-:W-:Y:S01]  /*10a0*/  IMAD.MOV R9, RZ, RZ, -R9 ;  /* 0x000000ffff097224 */ /* 0x000fe200078e0a09 */
[----:B------:R2:W-:Y:S01]  /*10b0*/  STL [R1+0x20], R0 ;  /* 0x0000200001007387 */ /* 0x0005e20000100800 */
[----:B------:R-:W-:-:S02]  /*10c0*/  IMAD R4, R251, R4, R14 ;  /* 0x00000004fb047224 */ /* 0x000fc400078e020e */
[----:B------:R-:W-:Y:S02]  /*10d0*/  IMAD R2, R251, R8, R16 ;  /* 0x00000008fb027224 */ /* 0x000fe400078e0210 */
[C---:B------:R-:W-:Y:S01]  /*10e0*/  VIADD R8, R3.reuse, 0x8 ;  /* 0x0000000803087836 */ /* 0x040fe20000000000 */
[----:B-1----:R-:W-:Y:S01]  /*10f0*/  IADD3 R10, PT, PT, R3, 0x7, RZ ;  /* 0x00000007030a7810 */ /* 0x002fe20007ffe0ff */
[----:B------:R1:W-:Y:S01]  /*1100*/  STL [R1+0x1c], R4 ;  /* 0x00001c0401007387 */ /* 0x0003e20000100800 */
[----:B--2---:R-:W-:-:S03]  /*1110*/  IMAD R0, R251, R9, R18 ;  /* 0x00000009fb007224 */ /* 0x004fc600078e0212 */
[----:B------:R2:W-:Y:S01]  /*1120*/  STL [R1+0x18], R2 ;  /* 0x0000180201007387 */ /* 0x0005e20000100800 */
[----:B------:R-:W-:-:S03]  /*1130*/  IABS R12, R8 ;  /* 0x00000008000c7213 */ /* 0x000fc60000000000 */
[----:B------:R3:W-:Y:S01]  /*1140*/  STL [R1+0x14], R0 ;  /* 0x0000140001007387 */ /* 0x0007e20000100800 */
[----:B-1----:R-:W-:-:S03]  /*1150*/  VIADD R4, R3, 0x9 ;  /* 0x0000000903047836 */ /* 0x002fc60000000000 */
[----:B------:R1:W-:Y:S01]  /*1160*/  STL [R1+0xe44], R10 ;  /* 0x000e440a01007387 */ /* 0x0003e20000100800 */
[C---:B--2---:R-:W-:Y:S01]  /*1170*/  VIADD R2, R3.reuse, 0xa ;  /* 0x0000000a03027836 */ /* 0x044fe20000000000 */
[----:B------:R-:W-:Y:S02]  /*1180*/  IABS R14, R4 ;  /* 0x00000004000e7213 */ /* 0x000fe40000000000 */
[----:B------:R2:W-:Y:S01]  /*1190*/  STL [R1+0xe54], R8 ;  /* 0x000e540801007387 */ /* 0x0005e20000100800 */
[----:B---3--:R-:W-:-:S03]  /*11a0*/  IADD3 R0, PT, PT, R3, 0xb, RZ ;  /* 0x0000000b03007810 */ /* 0x008fc60007ffe0ff */
[----:B------:R3:W-:Y:S01]  /*11b0*/  STL [R1+0xe58], R4 ;  /* 0x000e580401007387 */ /* 0x0007e20000100800 */
[----:B------:R-:W-:Y:S02]  /*11c0*/  IABS R16, R2 ;  /* 0x0000000200107213 */ /* 0x000fe40000000000 */
[----:B-1----:R-:W-:Y:S01]  /*11d0*/  IABS R10, R10 ;  /* 0x0000000a000a7213 */ /* 0x002fe20000000000 */
[----:B------:R1:W-:Y:S01]  /*11e0*/  STL [R1+0xe6c], R2 ;  /* 0x000e6c0201007387 */ /* 0x0003e20000100800 */
[----:B------:R-:W-:Y:S01]  /*11f0*/  IABS R18, R0 ;  /* 0x0000000000127213 */ /* 0x000fe20000000000 */
[C---:B--2---:R-:W-:Y:S02]  /*1200*/  IMAD.HI.U32 R8, R7.reuse, R16, RZ ;  /* 0x0000001007087227 */ /* 0x044fe400078e00ff */
[----:B------:R2:W-:Y:S02]  /*1210*/  STL [R1+0xe80], R0 ;  /* 0x000e800001007387 */ /* 0x0005e40000100800 */
[----:B---3--:R-:W-:Y:S01]  /*1220*/  IMAD.HI.U32 R4, R7, R14, RZ ;  /* 0x0000000e07047227 */ /* 0x008fe200078e00ff */
[----:B------:R-:W-:-:S03]  /*1230*/  IADD3 R8, PT, PT, -R8, RZ, RZ ;  /* 0x000000ff08087210 */ /* 0x000fc60007ffe1ff */
[----:B-1----:R-:W-:-:S04]  /*1240*/  IMAD.HI.U32 R2, R7, R12, RZ ;  /* 0x0000000c07027227 */ /* 0x002fc800078e00ff */
[----:B--2---:R-:W-:-:S04]  /*1250*/  IMAD.HI.U32 R0, R7, R10, RZ ;  /* 0x0000000a07007227 */ /* 0x004fc800078e00ff */
[----:B------:R-:W-:Y:S02]  /*1260*/  IMAD.MOV R0, RZ, RZ, -R0 ;  /* 0x000000ffff007224 */ /* 0x000fe400078e0a00 */
[----:B------:R-:W-:Y:S02]  /*1270*/  IMAD.MOV R2, RZ, RZ, -R2 ;  /* 0x000000ffff027224 */ /* 0x000fe400078e0a02 */
[----:B------:R-:W-:-:S04]  /*1280*/  IMAD.HI.U32 R9, R7, R18, RZ ;  /* 0x0000001207097227 */ /* 0x000fc800078e00ff */
[C---:B------:R-:W-:Y:S02]  /*1290*/  IMAD R10, R251.reuse, R0, R10 ;  /* 0x00000000fb0a7224 */ /* 0x040fe400078e020a */
[----:B------:R-:W-:Y:S02]  /*12a0*/  IMAD.MOV R4, RZ, RZ, -R4 ;  /* 0x000000ffff047224 */ /* 0x000fe400078e0a04 */
[C---:B------:R-:W-:Y:S01]  /*12b0*/  IMAD R0, R251.reuse, R2, R12 ;  /* 0x00000002fb007224 */ /* 0x040fe200078e020c */
[----:B------:R1:W-:Y:S01]  /*12c0*/  STL [R1+0x10], R10 ;  /* 0x0000100a01007387 */ /* 0x0003e20000100800 */
[----:B------:R-:W-:Y:S02]  /*12d0*/  IMAD.MOV R9, RZ, RZ, -R9 ;  /* 0x000000ffff097224 */ /* 0x000fe400078e0a09 */
[C---:B------:R-:W-:Y:S01]  /*12e0*/  IMAD R4, R251.reuse, R4, R14 ;  /* 0x00000004fb047224 */ /* 0x040fe200078e020e */
[----:B------:R2:W-:Y:S01]  /*12f0*/  STL [R1+0xc], R0 ;  /* 0x00000c0001007387 */ /* 0x0005e20000100800 */
[----:B------:R-:W-:-:S02]  /*1300*/  IMAD R2, R251, R8, R16 ;  /* 0x00000008fb027224 */ /* 0x000fc400078e0210 */
[C---:B------:R-:W-:Y:S01]  /*1310*/  VIADD R8, R3.reuse, 0xd ;  /* 0x0000000d03087836 */ /* 0x040fe20000000000 */
[----:B------:R3:W-:Y:S01]  /*1320*/  STL [R1+0x8], R4 ;  /* 0x0000080401007387 */ /* 0x0007e20000100800 */
[----:B-1----:R-:W-:-:S03]  /*1330*/  VIADD R10, R3, 0xc ;  /* 0x0000000c030a7836 */ /* 0x002fc60000000000 */
[----:B------:R1:W-:Y:S01]  /*1340*/  STL [R1+0x4], R2 ;  /* 0x0000040201007387 */ /* 0x0003e20000100800 */
[----:B------:R-:W-:Y:S01]  /*1350*/  IABS R12, R8 ;  /* 0x00000008000c7213 */ /* 0x000fe20000000000 */
[----:B--2---:R-:W-:Y:S01]  /*1360*/  IMAD R0, R251, R9, R18 ;  /* 0x00000009fb007224 */ /* 0x004fe200078e0212 */
[----:B---3--:R-:W-:-:S04]  /*1370*/  IADD3 R4, PT, PT, R3, 0xe, RZ ;  /* 0x0000000e03047810 */ /* 0x008fc80007ffe0ff */
[----:B------:R2:W-:Y:S01]  /*1380*/  STL [R1], R0 ;  /* 0x0000000001007387 */ /* 0x0005e20000100800 */
[----:B-1----:R-:W-:-:S03]  /*1390*/  VIADD R2, R3, 0xf ;  /* 0x0000000f03027836 */ /* 0x002fc60000000000 */
[----:B------:R1:W-:Y:S01]  /*13a0*/  STL [R1+0xe84], R10 ;  /* 0x000e840a01007387 */ /* 0x0003e20000100800 */
[----:B------:R-:W-:-:S03]  /*13b0*/  IABS R14, R4 ;  /* 0x00000004000e7213 */ /* 0x000fc60000000000 */
[----:B------:R3:W-:Y:S01]  /*13c0*/  STL [R1+0xe9c], R8 ;  /* 0x000e9c0801007387 */ /* 0x0007e20000100800 */
[----:B------:R-:W-:Y:S01]  /*13d0*/  IABS R16, R2 ;  /* 0x0000000200107213 */ /* 0x000fe20000000000 */
[----:B--2---:R-:W-:Y:S02]  /*13e0*/  VIADD R0, R3, 0x10 ;  /* 0x0000001003007836 */ /* 0x004fe40000000000 */
[----:B------:R2:W-:Y:S01]  /*13f0*/  STL [R1+0xea0], R4 ;  /* 0x000ea00401007387 */ /* 0x0005e20000100800 */
[----:B-1----:R-:W-:-:S03]  /*1400*/  IABS R10, R10 ;  /* 0x0000000a000a7213 */ /* 0x002fc60000000000 */
[----:B------:R1:W-:Y:S01]  /*1410*/  STL [R1+0xea4], R2 ;  /* 0x000ea40201007387 */ /* 0x0003e20000100800 */
[----:B------:R-:W-:Y:S01]  /*1420*/  IABS R18, R0 ;  /* 0x0000000000127213 */ /* 0x000fe20000000000 */
[C---:B---3--:R-:W-:Y:S02]  /*1430*/  IMAD.HI.U32 R8, R7.reuse, R16, RZ ;  /* 0x0000001007087227 */ /* 0x048fe400078e00ff */
[----:B------:R3:W-:Y:S02]  /*1440*/  STL [R1+0xebc], R0 ;  /* 0x000ebc0001007387 */ /* 0x0007e40000100800 */
[----:B--2---:R-:W-:-:S04]  /*1450*/  IMAD.HI.U32 R4, R7, R14, RZ ;  /* 0x0000000e07047227 */ /* 0x004fc800078e00ff */
[----:B-1----:R-:W-:-:S04]  /*1460*/  IMAD.HI.U32 R2, R7, R12, RZ ;  /* 0x0000000c07027227 */ /* 0x002fc800078e00ff */
[----:B---3--:R-:W-:Y:S01]  /*1470*/  IMAD.HI.U32 R0, R7, R10, RZ ;  /* 0x0000000a07007227 */ /* 0x008fe200078e00ff */
[----:B------:R-:W-:-:S03]  /*1480*/  IADD3 R2, PT, PT, -R2, RZ, RZ ;  /* 0x000000ff02027210 */ /* 0x000fc60007ffe1ff */
[----:B------:R-:W-:-:S04]  /*1490*/  IMAD.HI.U32 R9, R7, R18, RZ ;  /* 0x0000001207097227 */ /* 0x000fc800078e00ff */
[----:B------:R-:W-:Y:S02]  /*14a0*/  IMAD.MOV R0, RZ, RZ, -R0 ;  /* 0x000000ffff007224 */ /* 0x000fe400078e0a00 */
[----:B------:R-:W-:Y:S02]  /*14b0*/  IMAD.MOV R4, RZ, RZ, -R4 ;  /* 0x000000ffff047224 */ /* 0x000fe400078e0a04 */
[----:B------:R-:W-:Y:S02]  /*14c0*/  IMAD.MOV R11, RZ, RZ, -R8 ;  /* 0x000000ffff0b7224 */ /* 0x000fe400078e0a08 */
[----:B------:R-:W-:Y:S02]  /*14d0*/  IMAD.MOV R13, RZ, RZ, -R9 ;  /* 0x000000ffff0d7224 */ /* 0x000fe400078e0a09 */
[C---:B------:R-:W-:Y:S02]  /*14e0*/  IMAD R0, R251.reuse, R0, R10 ;  /* 0x00000000fb007224 */ /* 0x040fe400078e020a */
[----:B------:R-:W-:-:S02]  /*14f0*/  IMAD R2, R251, R2, R12 ;  /* 0x00000002fb027224 */ /* 0x000fc400078e020c */
[C---:B------:R-:W-:Y:S01]  /*1500*/  IMAD R8, R251.reuse, R4, R14 ;  /* 0x00000004fb087224 */ /* 0x040fe200078e020e */
[----:B------:R-:W-:Y:S01]  /*1510*/  STL [R1+0x1288], R0 ;  /* 0x0012880001007387 */ /* 0x000fe20000100800 */
[C---:B------:R-:W-:Y:S01]  /*1520*/  IMAD R9, R251.reuse, R11, R16 ;  /* 0x0000000bfb097224 */ /* 0x040fe200078e0210 */
[----:B------:R-:W-:Y:S01]  /*1530*/  IABS R16, R21 ;  /* 0x0000001500107213 */ /* 0x000fe20000000000 */
[----:B------:R-:W-:Y:S01]  /*1540*/  IMAD R10, R251, R13, R18 ;  /* 0x0000000dfb0a7224 */ /* 0x000fe200078e0212 */
[----:B------:R-:W-:Y:S01]  /*1550*/  STL [R1+0x1284], R2 ;  /* 0x0012840201007387 */ /* 0x000fe20000100800 */
[----:B------:R-:W-:Y:S01]  /*1560*/  IABS R18, R20 ;  /* 0x0000001400127213 */ /* 0x000fe20000000000 */
[C---:B------:R-:W-:Y:S02]  /*1570*/  IMAD.HI.U32 R14, R7.reuse, R24, RZ ;  /* 0x00000018070e7227 */ /* 0x040fe400078e00ff */
[----:B------:R1:W-:Y:S02]  /*1580*/  STL [R1+0x1280], R8 ;  /* 0x0012800801007387 */ /* 0x0003e40000100800 */
[----:B------:R-:W-:-:S02]  /*1590*/  IMAD.HI.U32 R4, R7, R16, RZ ;  /* 0x0000001007047227 */ /* 0x000fc400078e00ff */
[----:B------:R2:W-:Y:S02]  /*15a0*/  STL [R1+0x128c], R9 ;  /* 0x00128c0901007387 */ /* 0x0005e40000100800 */
[C---:B------:R-:W-:Y:S02]  /*15b0*/  IMAD.HI.U32 R11, R7.reuse, R18, RZ ;  /* 0x00000012070b7227 */ /* 0x040fe400078e00ff */
[----:B------:R3:W-:Y:S02]  /*15c0*/  STL [R1+0x1290], R10 ;  /* 0x0012900a01007387 */ /* 0x0007e40000100800 */
[----:B------:R-:W-:Y:S01]  /*15d0*/  IMAD.HI.U32 R13, R7, R22, RZ ;  /* 0x00000016070d7227 */ /* 0x000fe200078e00ff */
[----:B-1----:R-:W-:Y:S01]  /*15e0*/  IADD3 R8, PT, PT, R3, 0x18, RZ ;  /* 0x0000001803087810 */ /* 0x002fe20007ffe0ff */
[----:B------:R1:W-:Y:S02]  /*15f0*/  STL [R1+0xec0], R21 ;  /* 0x000ec01501007387 */ /* 0x0003e40000100800 */
[----:B------:R-:W-:-:S02]  /*1600*/  IMAD.MOV R4, RZ, RZ, -R4 ;  /* 0x000000ffff047224 */ /* 0x000fc400078e0a04 */
[----:B------:R4:W-:Y:S01]  /*1610*/  STL [R1+0xec4], R20 ;  /* 0x000ec41401007387 */ /* 0x0009e20000100800 */
[C---:B--2---:R-:W-:Y:S02]  /*1620*/  VIADD R9, R3.reuse, 0x17 ;  /* 0x0000001703097836 */ /* 0x044fe40000000000 */
[C---:B---3--:R-:W-:Y:S01]  /*1630*/  VIADD R10, R3.reuse, 0x16 ;  /* 0x00000016030a7836 */ /* 0x048fe20000000000 */
[----:B------:R2:W-:Y:S01]  /*1640*/  STL [R1+0xfe8], R19 ;  /* 0x000fe81301007387 */ /* 0x0005e20000100800 */
[C---:B------:R-:W-:Y:S02]  /*1650*/  VIADD R0, R3.reuse, 0x1a ;  /* 0x0000001a03007836 */ /* 0x040fe40000000000 */
[----:B-1----:R-:W-:Y:S01]  /*1660*/  IMAD.MOV R21, RZ, RZ, -R14 ;  /* 0x000000ffff157224 */ /* 0x002fe200078e0a0e */
[----:B------:R1:W-:Y:S01]  /*1670*/  STL [R1+0xfe0], R17 ;  /* 0x000fe01101007387 */ /* 0x0003e20000100800 */
[----:B------:R-:W-:Y:S01]  /*1680*/  VIADD R2, R3, 0x19 ;  /* 0x0000001903027836 */ /* 0x000fe20000000000 */
[----:B----4-:R-:W-:-:S02]  /*1690*/  IABS R20, R19 ;  /* 0x0000001300147213 */ /* 0x010fc40000000000 */
[----:B------:R3:W-:Y:S01]  /*16a0*/  STL [R1+0xfdc], R15 ;  /* 0x000fdc0f01007387 */ /* 0x0007e20000100800 */
[----:B------:R-:W-:Y:S02]  /*16b0*/  IABS R28, R0 ;  /* 0x00000000001c7213 */ /* 0x000fe40000000000 */
[----:B------:R-:W-:Y:S01]  /*16c0*/  IMAD.HI.U32 R12, R7, R20, RZ ;  /* 0x00000014070c7227 */ /* 0x000fe200078e00ff */
[----:B--2---:R-:W-:Y:S02]  /*16d0*/  IADD3 R19, PT, PT, -R13, RZ, RZ ;  /* 0x000000ff0d137210 */ /* 0x004fe40007ffe1ff */
[----:B------:R-:W-:Y:S01]  /*16e0*/  IABS R26, R2 ;  /* 0x00000002001a7213 */ /* 0x000fe20000000000 */
[----:B-1----:R-:W-:Y:S02]  /*16f0*/  IMAD.MOV R17, RZ, RZ, -R12 ;  /* 0x000000ffff117224 */ /* 0x002fe400078e0a0c */
[----:B------:R-:W-:Y:S01]  /*1700*/  IMAD R14, R251, R19, R22 ;  /* 0x00000013fb0e7224 */ /* 0x000fe200078e0216 */
[----:B------:R-:W-:Y:S01]  /*1710*/  IABS R22, R9 ;  /* 0x0000000900167213 */ /* 0x000fe20000000000 */
[----:B---3--:R-:W-:-:S02]  /*1720*/  IMAD.MOV R15, RZ, RZ, -R11 ;  /* 0x000000ffff0f7224 */ /* 0x008fc400078e0a0b */
[C---:B------:R-:W-:Y:S02]  /*1730*/  IMAD R11, R251.reuse, R4, R16 ;  /* 0x00000004fb0b7224 */ /* 0x040fe400078e0210 */
[C---:B------:R-:W-:Y:S02]  /*1740*/  IMAD R12, R251.reuse, R15, R18 ;  /* 0x0000000ffb0c7224 */ /* 0x040fe400078e0212 */
[C---:B------:R-:W-:Y:S01]  /*1750*/  IMAD R13, R251.reuse, R17, R20 ;  /* 0x00000011fb0d7224 */ /* 0x040fe200078e0214 */
[----:B------:R-:W-:Y:S01]  /*1760*/  STL [R1+0x1294], R11 ;  /* 0x0012940b01007387 */ /* 0x000fe20000100800 */
[----:B------:R-:W-:Y:S01]  /*1770*/  IMAD R15, R251, R21, R24 ;  /* 0x00000015fb0f7224 */ /* 0x000fe200078e0218 */
[----:B------:R-:W-:Y:S01]  /*1780*/  IABS R20, R10 ;  /* 0x0000000a00147213 */ /* 0x000fe20000000000 */
[----:B------:R-:W-:Y:S01]  /*1790*/  IMAD.HI.U32 R16, R7, R22, RZ ;  /* 0x0000001607107227 */ /* 0x000fe200078e00ff */
[----:B------:R-:W-:Y:S01]  /*17a0*/  STL [R1+0x1298], R12 ;  /* 0x0012980c01007387 */ /* 0x000fe20000100800 */
[----:B------:R-:W-:-:S02]  /*17b0*/  IABS R24, R8 ;  /* 0x0000000800187213 */ /* 0x000fc40000000000 */
[C---:B------:R-:W-:Y:S01]  /*17c0*/  IMAD.HI.U32 R4, R7.reuse, R20, RZ ;  /* 0x0000001407047227 */ /* 0x040fe200078e00ff */
[----:B------:R-:W-:Y:S01]  /*17d0*/  STL [R1+0x129c], R13 ;  /* 0x00129c0d01007387 */ /* 0x000fe20000100800 */
[----:B------:R-:W-:Y:S02]  /*17e0*/  IADD3 R21, PT, PT, -R16, RZ, RZ ;  /* 0x000000ff10157210 */ /* 0x000fe40007ffe1ff */
[C---:B------:R-:W-:Y:S01]  /*17f0*/  IMAD.HI.U32 R19, R7.reuse, R28, RZ ;  /* 0x0000001c07137227 */ /* 0x040fe200078e00ff */
[----:B------:R-:W-:Y:S03]  /*1800*/  STL [R1+0x127c], R15 ;  /* 0x00127c0f01007387 */ /* 0x000fe60000100800 */
[C---:B------:R-:W-:Y:S01]  /*1810*/  IMAD.HI.U32 R17, R7.reuse, R24, RZ ;  /* 0x0000001807117227 */ /* 0x040fe200078e00ff */
[----:B------:R1:W-:Y:S03]  /*1820*/  STL [R1+0xfd8], R10 ;  /* 0x000fd80a01007387 */ /* 0x0003e60000100800 */
[----:B------:R-:W-:Y:S01]  /*1830*/  IMAD.HI.U32 R18, R7, R26, RZ ;  /* 0x0000001a07127227 */ /* 0x000fe200078e00ff */
[----:B------:R2:W-:Y:S03]  /*1840*/  STL [R1+0xfd4], R9 ;  /* 0x000fd40901007387 */ /* 0x0005e60000100800 */
[----:B------:R-:W-:Y:S01]  /*1850*/  IMAD.MOV R4, RZ, RZ, -R4 ;  /* 0x000000ffff047224 */ /* 0x000fe200078e0a04 */
[----:B------:R3:W-:Y:S01]  /*1860*/  STL [R1+0xfd0], R8 ;  /* 0x000fd00801007387 */ /* 0x0007e20000100800 */
[----:B------:R-:W-:Y:S01]  /*1870*/  IMAD.MOV R27, RZ, RZ, -R19 ;  /* 0x000000ffff1b7224 */ /* 0x000fe200078e0a13 */
[----:B-1----:R-:W-:Y:S01]  /*1880*/  IADD3 R10, PT, PT, R3, 0x1b, RZ ;  /* 0x0000001b030a7810 */ /* 0x002fe20007ffe0ff */
[----:B------:R-:W-:Y:S01]  /*1890*/  IMAD.MOV R23, RZ, RZ, -R17 ;  /* 0x000000ffff177224 */ /* 0x000fe200078e0a11 */
[----:B------:R1:W-:Y:S01]  /*18a0*/  STL [R1+0xfbc], R2 ;  /* 0x000fbc0201007387 */ /* 0x0003e20000100800 */
[----:B------:R-:W-:-:S02]  /*18b0*/  IMAD.MOV R25, RZ, RZ, -R18 ;  /* 0x000000ffff197224 */ /* 0x000fc400078e0a12 */
[----:B--2---:R-:W-:Y:S01]  /*18c0*/  VIADD R9, R3, 0x1c ;  /* 0x0000001c03097836 */ /* 0x004fe20000000000 */
[----:B------:R2:W-:Y:S01]  /*18d0*/  STL [R1+0xfb8], R0 ;  /* 0x000fb80001007387 */ /* 0x0005e20000100800 */
[----:B------:R-:W-:Y:S02]  /*18e0*/  IMAD R16, R251, R4, R20 ;  /* 0x00000004fb107224 */ /* 0x000fe400078e0214 */
[----:B---3--:R-:W-:Y:S01]  /*18f0*/  VIADD R8, R3, 0x1d ;  /* 0x0000001d03087836 */ /* 0x008fe20000000000 */
[----:B------:R-:W-:Y:S01]  /*1900*/  STL [R1+0xfb4], R10 ;  /* 0x000fb40a01007387 */ /* 0x000fe20000100800 */
[----:B------:R-:W-:Y:S01]  /*1910*/  IMAD R20, R251, R27, R28 ;  /* 0x0000001bfb147224 */ /* 0x000fe200078e021c */
[----:B------:R-:W-:Y:S01]  /*1920*/  IABS R28, R9 ;  /* 0x00000009001c7213 */ /* 0x000fe20000000000 */
[----:B-1----:R-:W-:Y:S01]  /*1930*/  VIADD R2, R3, 0x1e ;  /* 0x0000001e03027836 */ /* 0x002fe20000000000 */
[----:B------:R-:W-:Y:S01]  /*1940*/  IABS R30, R8 ;  /* 0x00000008001e7213 */ /* 0x000fe20000000000 */
[----:B------:R-:W-:Y:S01]  /*1950*/  IMAD R17, R251, R21, R22 ;  /* 0x00000015fb117224 */ /* 0x000fe200078e0216 */
[----:B--2---:R-:W-:Y:S01]  /*1960*/  IADD3 R0, PT, PT, R3, 0x1f, RZ ;  /* 0x0000001f03007810 */ /* 0x004fe20007ffe0ff */
[C---:B------:R-:W-:Y:S01]  /*1970*/  IMAD R18, R251.reuse, R23, R24 ;  /* 0x00000017fb127224 */ /* 0x040fe200078e0218 */
[----:B------:R-:W-:Y:S01]  /*1980*/  IABS R32, R2 ;  /* 0x0000000200207213 */ /* 0x000fe20000000000 */
[----:B------:R-:W-:Y:S01]  /*1990*/  IMAD R19, R251, R25, R26 ;  /* 0x00000019fb137224 */ /* 0x000fe200078e021a */
[----:B------:R-:W-:Y:S01]  /*19a0*/  IABS R34, R0 ;  /* 0x0000000000227213 */ /* 0x000fe20000000000 */
[C---:B------:R-:W-:Y:S01]  /*19b0*/  IMAD.HI.U32 R22, R7.reuse, R30, RZ ;  /* 0x0000001e07167227 */ /* 0x040fe200078e00ff */
[----:B------:R-:W-:Y:S01]  /*19c0*/  IABS R26, R10 ;  /* 0x0000000a001a7213 */ /* 0x000fe20000000000 */
[----:B------:R-:W-:Y:S02]  /*19d0*/  STL [R1+0xfb0], R9 ;  /* 0x000fb00901007387 */ /* 0x000fe40000100800 */
[----:B------:R-:W-:-:S02]  /*19e0*/  IMAD.HI.U32 R23, R7, R32, RZ ;  /* 0x0000002007177227 */ /* 0x000fc400078e00ff */
[----:B------:R1:W-:Y:S02]  /*19f0*/  STL [R1+0xfac], R8 ;  /* 0x000fac0801007387 */ /* 0x0003e40000100800 */
[----:B------:R-:W-:Y:S01]  /*1a00*/  IMAD.HI.U32 R21, R7, R28, RZ ;  /* 0x0000001c07157227 */ /* 0x000fe200078e00ff */
[----:B------:R-:W-:Y:S01]  /*1a10*/  IADD3 R29, PT, PT, -R23, RZ, RZ ;  /* 0x000000ff171d7210 */ /* 0x000fe20007ffe1ff */
[----:B------:R-:W-:Y:S02]  /*1a20*/  STL [R1+0xfa8], R2 ;  /* 0x000fa80201007387 */ /* 0x000fe40000100800 */
[----:B------:R-:W-:Y:S02]  /*1a30*/  IMAD.HI.U32 R24, R7, R34, RZ ;  /* 0x0000002207187227 */ /* 0x000fe400078e00ff */
[----:B------:R2:W-:Y:S02]  /*1a40*/  STL [R1+0xfa4], R0 ;  /* 0x000fa40001007387 */ /* 0x0005e40000100800 */
[----:B------:R-:W-:Y:S01]  /*1a50*/  IMAD.MOV R27, RZ, RZ, -R22 ;  /* 0x000000ffff1b7224 */ /* 0x000fe200078e0a16 */
[C---:B-1----:R-:W-:Y:S01]  /*1a60*/  IADD3 R8, PT, PT, R3.reuse, 0x22, RZ ;  /* 0x0000002203087810 */ /* 0x042fe20007ffe0ff */
[----:B------:R-:W-:-:S02]  /*1a70*/  VIADD R10, R3, 0x20 ;  /* 0x00000020030a7836 */ /* 0x000fc40000000000 */
[----:B------:R-:W-:-:S03]  /*1a80*/  IMAD.HI.U32 R4, R7, R26, RZ ;  /* 0x0000001a07047227 */ /* 0x000fc600078e00ff */
[----:B------:R1:W-:Y:S01]  /*1a90*/  STL [R1+0xfa0], R10 ;  /* 0x000fa00a01007387 */ /* 0x0003e20000100800 */
[C---:B--2---:R-:W-:Y:S02]  /*1aa0*/  VIADD R0, R3.reuse, 0x24 ;  /* 0x0000002403007836 */ /* 0x044fe40000000000 */
[----:B------:R-:W-:Y:S02]  /*1ab0*/  VIADD R9, R3, 0x21 ;  /* 0x0000002103097836 */ /* 0x000fe40000000000 */
[----:B------:R-:W-:Y:S01]  /*1ac0*/  IMAD.MOV R25, RZ, RZ, -R21 ;  /* 0x000000ffff197224 */ /* 0x000fe200078e0a15 */
[----:B------:R-:W-:Y:S01]  /*1ad0*/  IABS R38, R0 ;  /* 0x0000000000267213 */ /* 0x000fe20000000000 */
[----:B------:R-:W-:Y:S01]  /*1ae0*/  IMAD.MOV R31, RZ, RZ, -R24 ;  /* 0x000000ffff1f7224 */ /* 0x000fe200078e0a18 */
[----:B------:R-:W-:Y:S01]  /*1af0*/  STL [R1+0xf9c], R9 ;  /* 0x000f9c0901007387 */ /* 0x000fe20000100800 */
[----:B------:R-:W-:Y:S01]  /*1b00*/  IMAD R23, R251, R27, R30 ;  /* 0x0000001bfb177224 */ /* 0x000fe200078e021e */
[----:B------:R-:W-:Y:S01]  /*1b10*/  IABS R30, R10 ;  /* 0x0000000a001e7213 */ /* 0x000fe20000000000 */
[C---:B------:R-:W-:Y:S01]  /*1b20*/  VIADD R2, R3.reuse, 0x23 ;  /* 0x0000002303027836 */ /* 0x040fe20000000000 */
[----:B------:R2:W-:Y:S01]  /*1b30*/  STL [R1+0xf98], R8 ;  /* 0x000f980801007387 */ /* 0x0005e20000100800 */
[----:B------:R-:W-:Y:S01]  /*1b40*/  IMAD.MOV R4, RZ, RZ, -R4 ;  /* 0x000000ffff047224 */ /* 0x000fe200078e0a04 */
[----:B-1----:R-:W-:Y:S01]  /*1b50*/  IADD3 R10, PT, PT, R3, 0x25, RZ ;  /* 0x00000025030a7810 */ /* 0x002fe20007ffe0ff */
[C---:B------:R-:W-:Y:S01]  /*1b60*/  IMAD R24, R251.reuse, R29, R32 ;  /* 0x0000001dfb187224 */ /* 0x040fe200078e0220 */
[----:B------:R-:W-:Y:S01]  /*1b70*/  IABS R32, R9 ;  /* 0x0000000900207213 */ /* 0x000fe20000000000 */
[C---:B------:R-:W-:Y:S01]  /*1b80*/  IMAD R22, R251.reuse, R25, R28 ;  /* 0x00000019fb167224 */ /* 0x040fe200078e021c */
[----:B------:R-:W-:Y:S01]  /*1b90*/  IABS R36, R2 ;  /* 0x0000000200247213 */ /* 0x000fe20000000000 */
[C---:B------:R-:W-:Y:S01]  /*1ba0*/  IMAD R25, R251.reuse, R31, R34 ;  /* 0x0000001ffb197224 */ /* 0x040fe200078e0222 */
[----:B------:R-:W-:Y:S01]  /*1bb0*/  IABS R34, R8 ;  /* 0x0000000800227213 */ /* 0x000fe20000000000 */
[----:B------:R-:W-:Y:S01]  /*1bc0*/  IMAD R21, R251, R4, R26 ;  /* 0x00000004fb157224 */ /* 0x000fe200078e021a */
[----:B------:R1:W-:Y:S01]  /*1bd0*/  STL [R1+0xf80], R2 ;  /* 0x000f800201007387 */ /* 0x0003e20000100800 */
[----:B------:R-:W-:-:S03]  /*1be0*/  IMAD.HI.U32 R4, R7, R30, RZ ;  /* 0x0000001e07047227 */ /* 0x000fc600078e00ff */
[----:B------:R3:W-:Y:S01]  /*1bf0*/  STL [R1+0xf7c], R0 ;  /* 0x000f7c0001007387 */ /* 0x0007e20000100800 */
[----:B------:R-:W-:-:S03]  /*1c00*/  IMAD.HI.U32 R29, R7, R38, RZ ;  /* 0x00000026071d7227 */ /* 0x000fc600078e00ff */
[----:B------:R-:W-:Y:S01]  /*1c10*/  STL [R1+0xf78], R10 ;  /* 0x000f780a01007387 */ /* 0x000fe20000100800 */
[----:B------:R-:W-:-:S04]  /*1c20*/  IMAD.HI.U32 R26, R7, R32, RZ ;  /* 0x00000020071a7227 */ /* 0x000fc800078e00ff */
[C---:B--2---:R-:W-:Y:S01]  /*1c30*/  VIADD R8, R3.reuse, 0x27 ;  /* 0x0000002703087836 */ /* 0x044fe20000000000 */
[----:B------:R-:W-:Y:S01]  /*1c40*/  IADD3 R31, PT, PT, -R26, RZ, RZ ;  /* 0x000000ff1a1f7210 */ /* 0x000fe20007ffe1ff */
[C---:B-1----:R-:W-:Y:S01]  /*1c50*/  VIADD R2, R3.reuse, 0x28 ;  /* 0x0000002803027836 */ /* 0x042fe20000000000 */
[----:B---3--:R-:W-:Y:S01]  /*1c60*/  IADD3 R0, PT, PT, R3, 0x29, RZ ;  /* 0x0000002903007810 */ /* 0x008fe20007ffe0ff */
[C---:B------:R-:W-:Y:S01]  /*1c70*/  IMAD.HI.U32 R27, R7.reuse, R34, RZ ;  /* 0x00000022071b7227 */ /* 0x040fe200078e00ff */
[----:B------:R-:W-:Y:S02]  /*1c80*/  IABS R40, R8 ;  /* 0x0000000800287213 */ /* 0x000fe40000000000 */
[----:B------:R-:W-:Y:S01]  /*1c90*/  IABS R42, R2 ;  /* 0x00000002002a7213 */ /* 0x000fe20000000000 */
[----:B------:R-:W-:Y:S01]  /*1ca0*/  IMAD.HI.U32 R28, R7, R36, RZ ;  /* 0x00000024071c7227 */ /* 0x000fe200078e00ff */
[----:B------:R-:W-:-:S03]  /*1cb0*/  IABS R44, R0 ;  /* 0x00000000002c7213 */ /* 0x000fc60000000000 */
[----:B------:R-:W-:Y:S02]  /*1cc0*/  IMAD.MOV R4, RZ, RZ, -R4 ;  /* 0x000000ffff047224 */ /* 0x000fe400078e0a04 */
[----:B------:R-:W-:Y:S02]  /*1cd0*/  IMAD.MOV R37, RZ, RZ, -R29 ;  /* 0x000000ffff257224 */ /* 0x000fe400078e0a1d */
[----:B------:R-:W-:Y:S02]  /*1ce0*/  VIADD R9, R3, 0x26 ;  /* 0x0000002603097836 */ /* 0x000fe40000000000 */
[----:B------:R-:W-:Y:S02]  /*1cf0*/  IMAD.MOV R33, RZ, RZ, -R27 ;  /* 0x000000ffff217224 */ /* 0x000fe400078e0a1b */
[----:B------:R-:W-:Y:S01]  /*1d00*/  IMAD.MOV R35, RZ, RZ, -R28 ;  /* 0x000000ffff237224 */ /* 0x000fe200078e0a1c */
[----:B------:R-:W-:Y:S01]  /*1d10*/  STL [R1+0xf74], R9 ;  /* 0x000f740901007387 */ /* 0x000fe20000100800 */
[----:B------:R-:W-:-:S02]  /*1d20*/  IMAD R26, R251, R4, R30 ;  /* 0x00000004fb1a7224 */ /* 0x000fc400078e021e */
[C---:B------:R-:W-:Y:S01]  /*1d30*/  IMAD R30, R251.reuse, R37, R38 ;  /* 0x00000025fb1e7224 */ /* 0x040fe200078e0226 */
[----:B------:R-:W-:Y:S01]  /*1d40*/  IABS R38, R9 ;  /* 0x0000000900267213 */ /* 0x000fe20000000000 */
[C---:B------:R-:W-:Y:S01]  /*1d50*/  IMAD R27, R251.reuse, R31, R32 ;  /* 0x0000001ffb1b7224 */ /* 0x040fe200078e0220 */
[----:B------:R1:W-:Y:S01]  /*1d60*/  STL [R1+0xf70], R8 ;  /* 0x000f700801007387 */ /* 0x0003e20000100800 */
[C---:B------:R-:W-:Y:S02]  /*1d70*/  IMAD R28, R251.reuse, R33, R34 ;  /* 0x00000021fb1c7224 */ /* 0x040fe400078e0222 */
[----:B------:R-:W-:Y:S01]  /*1d80*/  IMAD R29, R251, R35, R36 ;  /* 0x00000023fb1d7224 */ /* 0x000fe200078e0224 */
[----:B------:R-:W-:Y:S01]  /*1d90*/  IABS R36, R10 ;  /* 0x0000000a00247213 */ /* 0x000fe20000000000 */
[C---:B------:R-:W-:Y:S01]  /*1da0*/  IMAD.HI.U32 R32, R7.reuse, R40, RZ ;  /* 0x0000002807207227 */ /* 0x040fe200078e00ff */
[----:B------:R-:W-:Y:S03]  /*1db0*/  STL [R1+0xf6c], R2 ;  /* 0x000f6c0201007387 */ /* 0x000fe60000100800 */
[----:B------:R-:W-:Y:S01]  /*1dc0*/  IMAD.HI.U32 R33, R7, R42, RZ ;  /* 0x0000002a07217227 */ /* 0x000fe200078e00ff */
[----:B------:R2:W-:Y:S01]  /*1dd0*/  STL [R1+0xf68], R0 ;  /* 0x000f680001007387 */ /* 0x0005e20000100800 */
[----:B-1----:R-:W-:-:S02]  /*1de0*/  IADD3 R8, PT, PT, R3, 0x2c, RZ ;  /* 0x0000002c03087810 */ /* 0x002fc40007ffe0ff */
[----:B------:R-:W-:Y:S01]  /*1df0*/  IMAD.HI.U32 R31, R7, R38, RZ ;  /* 0x00000026071f7227 */ /* 0x000fe200078e00ff */
[----:B------:R-:W-:-:S03]  /*1e00*/  IADD3 R39, PT, PT, -R33, RZ, RZ ;  /* 0x000000ff21277210 */ /* 0x000fc60007ffe1ff */
[----:B------:R-:W-:-:S04]  /*1e10*/  IMAD.HI.U32 R34, R7, R44, RZ ;  /* 0x0000002c07227227 */ /* 0x000fc800078e00ff */
[----:B------:R-:W-:Y:S02]  /*1e20*/  IMAD.MOV R37, RZ, RZ, -R32 ;  /* 0x000000ffff257224 */ /* 0x000fe400078e0a20 */
[----:B------:R-:W-:Y:S02]  /*1e30*/  VIADD R10, R3, 0x2a ;  /* 0x0000002a030a7836 */ /* 0x000fe40000000000 */
[----:B------:R-:W-:-:S03]  /*1e40*/  IMAD.HI.U32 R4, R7, R36, RZ ;  /* 0x0000002407047227 */ /* 0x000fc600078e00ff */
[----:B------:R1:W-:Y:S01]  /*1e50*/  STL [R1+0xf64], R10 ;  /* 0x000f640a01007387 */ /* 0x0003e20000100800 */
[C---:B--2---:R-:W-:Y:S02]  /*1e60*/  VIADD R0, R3.reuse, 0x2e ;  /* 0x0000002e03007836 */ /* 0x044fe40000000000 */
[----:B------:R-:W-:Y:S02]  /*1e70*/  IMAD.MOV R35, RZ, RZ, -R31 ;  /* 0x000000ffff237224 */ /* 0x000fe400078e0a1f */
[----:B------:R-:W-:Y:S01]  /*1e80*/  VIADD R9, R3, 0x2b ;  /* 0x0000002b03097836 */ /* 0x000fe20000000000 */
[----:B------:R-:W-:Y:S01]  /*1e90*/  IABS R48, R0 ;  /* 0x0000000000307213 */ /* 0x000fe20000000000 */
[----:B------:R-:W-:Y:S02]  /*1ea0*/  IMAD.MOV R41, RZ, RZ, -R34 ;  /* 0x000000ffff297224 */ /* 0x000fe400078e0a22 */
[----:B------:R-:W-:Y:S01]  /*1eb0*/  IMAD R33, R251, R37, R40 ;  /* 0x00000025fb217224 */ /* 0x000fe200078e0228 */
[----:B------:R-:W-:Y:S01]  /*1ec0*/  IABS R40, R10 ;  /* 0x0000000a00287213 */ /* 0x000fe20000000000 */
[C---:B------:R-:W-:Y:S01]  /*1ed0*/  VIADD R2, R3.reuse, 0x2d ;  /* 0x0000002d03027836 */ /* 0x040fe20000000000 */
[----:B------:R-:W-:Y:S01]  /*1ee0*/  STL [R1+0xf60], R9 ;  /* 0x000f600901007387 */ /* 0x000fe20000100800 */
        /* <DEDUP_REMOVED lines=9> */
[----:B------:R-:W-:Y:S01]  /*1f80*/  STL [R1+0xf5c], R8 ;  /* 0x000f5c0801007387 */ /* 0x000fe20000100800 */
[----:B------:R-:W-:-:S03]  /*1f90*/  IMAD.HI.U32 R4, R7, R40, RZ ;  /* 0x0000002807047227 */ /* 0x000fc600078e00ff */
[----:B------:R1:W-:Y:S01]  /*1fa0*/  STL [R1+0xf44], R2 ;  /* 0x000f440201007387 */ /* 0x0003e20000100800 */
[----:B------:R-:W-:-:S03]  /*1fb0*/  IMAD.HI.U32 R39, R7, R48, RZ ;  /* 0x0000003007277227 */ /* 0x000fc600078e00ff */
[----:B------:R2:W-:Y:S01]  /*1fc0*/  STL [R1+0xf40], R0 ;  /* 0x000f400001007387 */ /* 0x0005e20000100800 */
[----:B------:R-:W-:-:S03]  /*1fd0*/  IMAD.HI.U32 R36, R7, R42, RZ ;  /* 0x0000002a07247227 */ /* 0x000fc600078e00ff */
[----:B------:R-:W-:Y:S01]  /*1fe0*/  STL [R1+0xf3c], R10 ;  /* 0x000f3c0a01007387 */ /* 0x000fe20000100800 */
[----:B------:R-:W-:Y:S01]  /*1ff0*/  IMAD.HI.U32 R37, R7, R44, RZ ;  /* 0x0000002c07257227 */ /* 0x000fe200078e00ff */
[----:B------:R-:W-:-:S03]  /*2000*/  IADD3 R41, PT, PT, -R36, RZ, RZ ;  /* 0x000000ff24297210 */ /* 0x000fc60007ffe1ff */
[C---:B-1----:R-:W-:Y:S01]  /*2010*/  VIADD R2, R3.reuse, 0x32 ;  /* 0x0000003203027836 */ /* 0x042fe20000000000 */
[C---:B--2---:R-:W-:Y:S01]  /*2020*/  IADD3 R0, PT, PT, R3.reuse, 0x33, RZ ;  /* 0x0000003303007810 */ /* 0x044fe20007ffe0ff */
[----:B------:R-:W-:Y:S02]  /*2030*/  VIADD R8, R3, 0x31 ;  /* 0x0000003103087836 */ /* 0x000fe40000000000 */
[----:B------:R-:W-:Y:S01]  /*2040*/  IMAD.HI.U32 R38, R7, R46, RZ ;  /* 0x0000002e07267227 */ /* 0x000fe200078e00ff */
[----:B------:R-:W-:Y:S02]  /*2050*/  IABS R52, R2 ;  /* 0x0000000200347213 */ /* 0x000fe40000000000 */
[----:B------:R-:W-:Y:S01]  /*2060*/  IABS R50, R8 ;  /* 0x0000000800327213 */ /* 0x000fe20000000000 */
[----:B------:R-:W-:Y:S01]  /*2070*/  IMAD.MOV R4, RZ, RZ, -R4 ;  /* 0x000000ffff047224 */ /* 0x000fe200078e0a04 */
[----:B------:R-:W-:Y:S01]  /*2080*/  IABS R54, R0 ;  /* 0x0000000000367213 */ /* 0x000fe20000000000 */
[----:B------:R-:W-:-:S02]  /*2090*/  IMAD.MOV R47, RZ, RZ, -R39 ;  /* 0x000000ffff2f7224 */ /* 0x000fc400078e0a27 */
[----:B------:R-:W-:Y:S02]  /*20a0*/  VIADD R9, R3, 0x30 ;  /* 0x0000003003097836 */ /* 0x000fe40000000000 */
[----:B------:R-:W-:Y:S02]  /*20b0*/  IMAD.MOV R43, RZ, RZ, -R37 ;  /* 0x000000ffff2b7224 */ /* 0x000fe400078e0a25 */
[----:B------:R-:W-:Y:S01]  /*20c0*/  IMAD.MOV R45, RZ, RZ, -R38 ;  /* 0x000000ffff2d7224 */ /* 0x000fe200078e0a26 */
[----:B------:R-:W-:Y:S01]  /*20d0*/  STL [R1+0xf38], R9 ;  /* 0x000f380901007387 */ /* 0x000fe20000100800 */
[C---:B------:R-:W-:Y:S02]  /*20e0*/  IMAD R36, R251.reuse, R4, R40 ;  /* 0x00000004fb247224 */ /* 0x040fe400078e0228 */
[C---:B------:R-:W-:Y:S01]  /*20f0*/  IMAD R40, R251.reuse, R47, R48 ;  /* 0x0000002ffb287224 */ /* 0x040fe200078e0230 */
[----:B------:R-:W-:Y:S01]  /*2100*/  IABS R48, R9 ;  /* 0x0000000900307213 */ /* 0x000fe20000000000 */
[C---:B------:R-:W-:Y:S01]  /*2110*/  IMAD R38, R251.reuse, R43, R44 ;  /* 0x0000002bfb267224 */ /* 0x040fe200078e022c */
[----:B------:R1:W-:Y:S01]  /*2120*/  STL [R1+0xf34], R8 ;  /* 0x000f340801007387 */ /* 0x0003e20000100800 */
[----:B------:R-:W-:-:S02]  /*2130*/  IMAD R37, R251, R41, R42 ;  /* 0x00000029fb257224 */ /* 0x000fc400078e022a */
[----:B------:R-:W-:Y:S01]  /*2140*/  IMAD R39, R251, R45, R46 ;  /* 0x0000002dfb277224 */ /* 0x000fe200078e022e */
[----:B------:R-:W-:Y:S01]  /*2150*/  IABS R46, R10 ;  /* 0x0000000a002e7213 */ /* 0x000fe20000000000 */
[C---:B------:R-:W-:Y:S01]  /*2160*/  IMAD.HI.U32 R43, R7.reuse, R52, RZ ;  /* 0x00000034072b7227 */ /* 0x040fe200078e00ff */
[----:B------:R-:W-:Y:S03]  /*2170*/  STL [R1+0xf30], R2 ;  /* 0x000f300201007387 */ /* 0x000fe60000100800 */
[----:B------:R-:W-:Y:S01]  /*2180*/  IMAD.HI.U32 R42, R7, R50, RZ ;  /* 0x00000032072a7227 */ /* 0x000fe200078e00ff */
[----:B------:R2:W-:Y:S01]  /*2190*/  STL [R1+0xf2c], R0 ;  /* 0x000f2c0001007387 */ /* 0x0005e20000100800 */
[----:B------:R-:W-:Y:S02]  /*21a0*/  IADD3 R49, PT, PT, -R43, RZ, RZ ;  /* 0x000000ff2b317210 */ /* 0x000fe40007ffe1ff */
[----:B------:R-:W-:Y:S01]  /*21b0*/  IMAD.HI.U32 R41, R7, R48, RZ ;  /* 0x0000003007297227 */ /* 0x000fe200078e00ff */
[----:B-1----:R-:W-:-:S03]  /*21c0*/  IADD3 R8, PT, PT, R3, 0x36, RZ ;  /* 0x0000003603087810 */ /* 0x002fc60007ffe0ff */
[----:B------:R-:W-:-:S04]  /*21d0*/  IMAD.HI.U32 R44, R7, R54, RZ ;  /* 0x00000036072c7227 */ /* 0x000fc800078e00ff */
[----:B------:R-:W-:Y:S02]  /*21e0*/  IMAD.MOV R47, RZ, RZ, -R42 ;  /* 0x000000ffff2f7224 */ /* 0x000fe400078e0a2a */
[----:B------:R-:W-:Y:S02]  /*21f0*/  VIADD R10, R3, 0x34 ;  /* 0x00000034030a7836 */ /* 0x000fe40000000000 */
[----:B------:R-:W-:-:S03]  /*2200*/  IMAD.HI.U32 R4, R7, R46, RZ ;  /* 0x0000002e07047227 */ /* 0x000fc600078e00ff */
[----:B------:R1:W-:Y:S01]  /*2210*/  STL [R1+0xf28], R10 ;  /* 0x000f280a01007387 */ /* 0x0003e20000100800 */
[C---:B------:R-:W-:Y:S02]  /*2220*/  VIADD R9, R3.reuse, 0x35 ;  /* 0x0000003503097836 */ /* 0x040fe40000000000 */
[C---:B--2---:R-:W-:Y:S02]  /*2230*/  VIADD R0, R3.reuse, 0x38 ;  /* 0x0000003803007836 */ /* 0x044fe40000000000 */
[----:B------:R-:W-:Y:S01]  /*2240*/  IMAD.MOV R45, RZ, RZ, -R41 ;  /* 0x000000ffff2d7224 */ /* 0x000fe200078e0a29 */
[----:B------:R-:W-:Y:S01]  /*2250*/  STL [R1+0xf24], R9 ;  /* 0x000f240901007387 */ /* 0x000fe20000100800 */
[----:B------:R-:W-:Y:S01]  /*2260*/  IMAD.MOV R51, RZ, RZ, -R44 ;  /* 0x000000ffff337224 */ /* 0x000fe200078e0a2c */
[----:B------:R-:W-:Y:S01]  /*2270*/  IABS R58, R0 ;  /* 0x00000000003a7213 */ /* 0x000fe20000000000 */
[----:B------:R-:W-:Y:S01]  /*2280*/  VIADD R2, R3, 0x37 ;  /* 0x0000003703027836 */ /* 0x000fe20000000000 */
[----:B------:R-:W-:Y:S01]  /*2290*/  STL [R1+0xf20], R8 ;  /* 0x000f200801007387 */ /* 0x000fe20000100800 */
[C---:B------:R-:W-:Y:S01]  /*22a0*/  IMAD R43, R251.reuse, R47, R50 ;  /* 0x0000002ffb2b7224 */ /* 0x040fe200078e0232 */
[----:B------:R-:W-:Y:S01]  /*22b0*/  IABS R50, R10 ;  /* 0x0000000a00327213 */ /* 0x000fe20000000000 */
[----:B------:R-:W-:Y:S01]  /*22c0*/  IMAD.MOV R4, RZ, RZ, -R4 ;  /* 0x000000ffff047224 */ /* 0x000fe200078e0a04 */
[----:B------:R-:W-:Y:S01]  /*22d0*/  IABS R56, R2 ;  /* 0x0000000200387213 */ /* 0x000fe20000000000 */
[C---:B------:R-:W-:Y:S01]  /*22e0*/  IMAD R44, R251.reuse, R49, R52 ;  /* 0x00000031fb2c7224 */ /* 0x040fe200078e0234 */
[----:B------:R-:W-:Y:S01]  /*22f0*/  IABS R52, R9 ;  /* 0x0000000900347213 */ /* 0x000fe20000000000 */
[C---:B------:R-:W-:Y:S01]  /*2300*/  IMAD R42, R251.reuse, R45, R48 ;  /* 0x0000002dfb2a7224 */ /* 0x040fe200078e0230 */
[----:B------:R-:W-:Y:S01]  /*2310*/  STL [R1+0xf08], R2 ;  /* 0x000f080201007387 */ /* 0x000fe20000100800 */
[C---:B------:R-:W-:Y:S01]  /*2320*/  IMAD R45, R251.reuse, R51, R54 ;  /* 0x00000033fb2d7224 */ /* 0x040fe200078e0236 */
[----:B------:R-:W-:Y:S01]  /*2330*/  IABS R54, R8 ;  /* 0x0000000800367213 */ /* 0x000fe20000000000 */
[----:B------:R-:W-:Y:S01]  /*2340*/  IMAD R41, R251, R4, R46 ;  /* 0x00000004fb297224 */ /* 0x000fe200078e022e */
[----:B------:R2:W-:Y:S01]  /*2350*/  STL [R1+0xf04], R0 ;  /* 0x000f040001007387 */ /* 0x0005e20000100800 */
[----:B------:R-:W-:Y:S01]  /*2360*/  IMAD.HI.U32 R4, R7, R50, RZ ;  /* 0x0000003207047227 */ /* 0x000fe200078e00ff */
[----:B-1----:R-:W-:-:S03]  /*2370*/  IADD3 R10, PT, PT, R3, 0x39, RZ ;  /* 0x00000039030a7810 */ /* 0x002fc60007ffe0ff */
[C---:B------:R-:W-:Y:S02]  /*2380*/  IMAD.HI.U32 R46, R7.reuse, R52, RZ ;  /* 0x00000034072e7227 */ /* 0x040fe400078e00ff */
[----:B------:R-:W-:Y:S02]  /*2390*/  STL [R1+0xf00], R10 ;  /* 0x000f000a01007387 */ /* 0x000fe40000100800 */
[----:B------:R-:W-:Y:S01]  /*23a0*/  IMAD.HI.U32 R49, R7, R58, RZ ;  /* 0x0000003a07317227 */ /* 0x000fe200078e00ff */
[----:B------:R-:W-:Y:S02]  /*23b0*/  IADD3 R51, PT, PT, -R46, RZ, RZ ;  /* 0x000000ff2e337210 */ /* 0x000fe40007ffe1ff */
[C---:B--2---:R-:W-:Y:S01]  /*23c0*/  IADD3 R0, PT, PT, R3.reuse, 0x3d, RZ ;  /* 0x0000003d03007810 */ /* 0x044fe20007ffe0ff */
[C---:B------:R-:W-:Y:S02]  /*23d0*/  VIADD R8, R3.reuse, 0x3b ;  /* 0x0000003b03087836 */ /* 0x040fe40000000000 */
[----:B------:R-:W-:Y:S01]  /*23e0*/  VIADD R2, R3, 0x3c ;  /* 0x0000003c03027836 */ /* 0x000fe20000000000 */
[----:B------:R-:W-:Y:S01]  /*23f0*/  IABS R64, R0 ;  /* 0x0000000000407213 */ /* 0x000fe20000000000 */
[----:B------:R-:W-:Y:S01]  /*2400*/  IMAD.HI.U32 R47, R7, R54, RZ ;  /* 0x00000036072f7227 */ /* 0x000fe200078e00ff */
[----:B------:R-:W-:-:S02]  /*2410*/  IABS R60, R8 ;  /* 0x00000008003c7213 */ /* 0x000fc40000000000 */
[----:B------:R-:W-:Y:S01]  /*2420*/  IABS R62, R2 ;  /* 0x00000002003e7213 */ /* 0x000fe20000000000 */
[----:B------:R-:W-:-:S04]  /*2430*/  IMAD.HI.U32 R48, R7, R56, RZ ;  /* 0x0000003807307227 */ /* 0x000fc800078e00ff */
        /* <DEDUP_REMOVED lines=93> */
[----:B------:R-:W-:Y:S01]  /*2a10*/  IMAD.MOV R4, RZ, RZ, -R4 ;  /* 0x000000ffff047224 */ /* 0x000fe200078e0a04 */
[----:B------:R-:W-:Y:S01]  /*2a20*/  STL [R1+0x1018], R9 ;  /* 0x0010180901007387 */ /* 0x000fe20000100800 */
[C---:B------:R-:W-:Y:S01]  /*2a30*/  VIADD R2, R3.reuse, 0x4b ;  /* 0x0000004b03027836 */ /* 0x040fe20000000000 */
[----:B-1----:R-:W-:Y:S01]  /*2a40*/  IADD3 R10, PT, PT, R3, 0x4d, RZ ;  /* 0x0000004d030a7810 */ /* 0x002fe20007ffe0ff */
[C---:B------:R-:W-:Y:S01]  /*2a50*/  IMAD R62, R251.reuse, R65, R68 ;  /* 0x00000041fb3e7224 */ /* 0x040fe200078e0244 */
[----:B------:R-:W-:Y:S01]  /*2a60*/  STL [R1+0x101c], R8 ;  /* 0x00101c0801007387 */ /* 0x000fe20000100800 */
[C---:B------:R-:W-:Y:S01]  /*2a70*/  IMAD R64, R251.reuse, R69, R72 ;  /* 0x00000045fb407224 */ /* 0x040fe200078e0248 */
[----:B------:R-:W-:Y:S01]  /*2a80*/  IABS R72, R9 ;  /* 0x0000000900487213 */ /* 0x000fe20000000000 */
[C---:B------:R-:W-:Y:S01]  /*2a90*/  IMAD R65, R251.reuse, R71, R74 ;  /* 0x00000047fb417224 */ /* 0x040fe200078e024a */
[----:B------:R-:W-:Y:S01]  /*2aa0*/  IABS R74, R8 ;  /* 0x00000008004a7213 */ /* 0x000fe20000000000 */
[----:B------:R-:W-:Y:S01]  /*2ab0*/  IMAD R61, R251, R4, R66 ;  /* 0x00000004fb3d7224 */ /* 0x000fe200078e0242 */
[----:B------:R-:W-:Y:S01]  /*2ac0*/  IABS R76, R2 ;  /* 0x00000002004c7213 */ /* 0x000fe20000000000 */
[C---:B------:R-:W-:Y:S01]  /*2ad0*/  IMAD.HI.U32 R4, R7.reuse, R70, RZ ;  /* 0x0000004607047227 */ /* 0x040fe200078e00ff */
[----:B------:R1:W-:Y:S03]  /*2ae0*/  STL [R1+0x1020], R2 ;  /* 0x0010200201007387 */ /* 0x0003e60000100800 */
[C---:B------:R-:W-:Y:S01]  /*2af0*/  IMAD.HI.U32 R69, R7.reuse, R78, RZ ;  /* 0x0000004e07457227 */ /* 0x040fe200078e00ff */
[----:B------:R2:W-:Y:S03]  /*2b00*/  STL [R1+0x1034], R0 ;  /* 0x0010340001007387 */ /* 0x0005e60000100800 */
[----:B------:R-:W-:Y:S01]  /*2b10*/  IMAD.HI.U32 R66, R7, R72, RZ ;  /* 0x0000004807427227 */ /* 0x000fe200078e00ff */
[----:B------:R-:W-:Y:S03]  /*2b20*/  STL [R1+0x103c], R10 ;  /* 0x00103c0a01007387 */ /* 0x000fe60000100800 */
[----:B-1----:R-:W-:Y:S01]  /*2b30*/  VIADD R2, R3, 0x50 ;  /* 0x0000005003027836 */ /* 0x002fe20000000000 */
[----:B------:R-:W-:Y:S01]  /*2b40*/  IADD3 R71, PT, PT, -R66, RZ, RZ ;  /* 0x000000ff42477210 */ /* 0x000fe20007ffe1ff */
[----:B------:R-:W-:Y:S01]  /*2b50*/  IMAD.HI.U32 R67, R7, R74, RZ ;  /* 0x0000004a07437227 */ /* 0x000fe200078e00ff */
[----:B--2---:R-:W-:-:S02]  /*2b60*/  IADD3 R0, PT, PT, R3, 0x51, RZ ;  /* 0x0000005103007810 */ /* 0x004fc40007ffe0ff */
[----:B------:R-:W-:Y:S01]  /*2b70*/  IABS R82, R2 ;  /* 0x0000000200527213 */ /* 0x000fe20000000000 */
[----:B------:R-:W-:Y:S01]  /*2b80*/  IMAD.MOV R4, RZ, RZ, -R4 ;  /* 0x000000ffff047224 */ /* 0x000fe200078e0a04 */
[----:B------:R-:W-:Y:S01]  /*2b90*/  IABS R84, R0 ;  /* 0x0000000000547213 */ /* 0x000fe20000000000 */
[----:B------:R-:W-:-:S04]  /*2ba0*/  IMAD.HI.U32 R68, R7, R76, RZ ;  /* 0x0000004c07447227 */ /* 0x000fc800078e00ff */
[----:B------:R-:W-:Y:S02]  /*2bb0*/  IMAD.MOV R77, RZ, RZ, -R69 ;  /* 0x000000ffff4d7224 */ /* 0x000fe400078e0a45 */
[C---:B------:R-:W-:Y:S02]  /*2bc0*/  VIADD R9, R3.reuse, 0x4e ;  /* 0x0000004e03097836 */ /* 0x040fe40000000000 */
[----:B------:R-:W-:Y:S02]  /*2bd0*/  VIADD R8, R3, 0x4f ;  /* 0x0000004f03087836 */ /* 0x000fe40000000000 */
[----:B------:R-:W-:Y:S01]  /*2be0*/  IMAD.MOV R73, RZ, RZ, -R67 ;  /* 0x000000ffff497224 */ /* 0x000fe200078e0a43 */
[----:B------:R-:W-:Y:S01]  /*2bf0*/  STL [R1+0x1040], R9 ;  /* 0x0010400901007387 */ /* 0x000fe20000100800 */
[C---:B------:R-:W-:Y:S01]  /*2c00*/  IMAD R66, R251.reuse, R4, R70 ;  /* 0x00000004fb427224 */ /* 0x040fe200078e0246 */
[----:B------:R-:W-:Y:S01]  /*2c10*/  IABS R80, R8 ;  /* 0x0000000800507213 */ /* 0x000fe20000000000 */
[----:B------:R-:W-:Y:S01]  /*2c20*/  IMAD.MOV R75, RZ, RZ, -R68 ;  /* 0x000000ffff4b7224 */ /* 0x000fe200078e0a44 */
[----:B------:R1:W-:Y:S01]  /*2c30*/  STL [R1+0x1044], R8 ;  /* 0x0010440801007387 */ /* 0x0003e20000100800 */
[C---:B------:R-:W-:Y:S01]  /*2c40*/  IMAD R70, R251.reuse, R77, R78 ;  /* 0x0000004dfb467224 */ /* 0x040fe200078e024e */
[----:B------:R-:W-:Y:S01]  /*2c50*/  IABS R78, R9 ;  /* 0x00000009004e7213 */ /* 0x000fe20000000000 */
[----:B------:R-:W-:Y:S01]  /*2c60*/  IMAD R68, R251, R73, R74 ;  /* 0x00000049fb447224 */ /* 0x000fe200078e024a */
[----:B------:R2:W-:Y:S01]  /*2c70*/  STL [R1+0x1048], R2 ;  /* 0x0010480201007387 */ /* 0x0005e20000100800 */
[----:B------:R-:W-:-:S03]  /*2c80*/  IMAD.HI.U32 R73, R7, R82, RZ ;  /* 0x0000005207497227 */ /* 0x000fc600078e00ff */
[----:B------:R3:W-:Y:S01]  /*2c90*/  STL [R1+0x1054], R0 ;  /* 0x0010540001007387 */ /* 0x0007e20000100800 */
[C---:B------:R-:W-:Y:S01]  /*2ca0*/  IMAD R69, R251.reuse, R75, R76 ;  /* 0x0000004bfb457224 */ /* 0x040fe200078e024c */
[----:B------:R-:W-:Y:S01]  /*2cb0*/  IABS R76, R10 ;  /* 0x0000000a004c7213 */ /* 0x000fe20000000000 */
[----:B------:R-:W-:Y:S01]  /*2cc0*/  IMAD R67, R251, R71, R72 ;  /* 0x00000047fb437224 */ /* 0x000fe200078e0248 */
[----:B------:R-:W-:Y:S01]  /*2cd0*/  IADD3 R79, PT, PT, -R73, RZ, RZ ;  /* 0x000000ff494f7210 */ /* 0x000fe20007ffe1ff */
[----:B------:R-:W-:Y:S01]  /*2ce0*/  IMAD.HI.U32 R71, R7, R78, RZ ;  /* 0x0000004e07477227 */ /* 0x000fe200078e00ff */
[----:B-1----:R-:W-:-:S03]  /*2cf0*/  IADD3 R8, PT, PT, R3, 0x54, RZ ;  /* 0x0000005403087810 */ /* 0x002fc60007ffe0ff */
[----:B------:R-:W-:-:S04]  /*2d00*/  IMAD.HI.U32 R72, R7, R80, RZ ;  /* 0x0000005007487227 */ /* 0x000fc800078e00ff */
[----:B------:R-:W-:-:S04]  /*2d10*/  IMAD.HI.U32 R74, R7, R84, RZ ;  /* 0x00000054074a7227 */ /* 0x000fc800078e00ff */
[----:B------:R-:W-:Y:S02]  /*2d20*/  VIADD R9, R3, 0x53 ;  /* 0x0000005303097836 */ /* 0x000fe40000000000 */
[----:B------:R-:W-:-:S04]  /*2d30*/  IMAD.HI.U32 R4, R7, R76, RZ ;  /* 0x0000004c07047227 */ /* 0x000fc800078e00ff */
[----:B------:R-:W-:Y:S02]  /*2d40*/  IMAD.MOV R75, RZ, RZ, -R71 ;  /* 0x000000ffff4b7224 */ /* 0x000fe400078e0a47 */
[----:B------:R-:W-:Y:S02]  /*2d50*/  IMAD.MOV R77, RZ, RZ, -R72 ;  /* 0x000000ffff4d7224 */ /* 0x000fe400078e0a48 */
[----:B------:R-:W-:Y:S02]  /*2d60*/  IMAD.MOV R81, RZ, RZ, -R74 ;  /* 0x000000ffff517224 */ /* 0x000fe400078e0a4a */
[C---:B------:R-:W-:Y:S02]  /*2d70*/  VIADD R10, R3.reuse, 0x52 ;  /* 0x00000052030a7836 */ /* 0x040fe40000000000 */
[C---:B--2---:R-:W-:Y:S02]  /*2d80*/  VIADD R2, R3.reuse, 0x55 ;  /* 0x0000005503027836 */ /* 0x044fe40000000000 */
[----:B---3--:R-:W-:Y:S01]  /*2d90*/  VIADD R0, R3, 0x56 ;  /* 0x0000005603007836 */ /* 0x008fe20000000000 */
[----:B------:R1:W-:Y:S01]  /*2da0*/  STL [R1+0x105c], R10 ;  /* 0x00105c0a01007387 */ /* 0x0003e20000100800 */
[C---:B------:R-:W-:Y:S01]  /*2db0*/  IMAD R74, R251.reuse, R79, R82 ;  /* 0x0000004ffb4a7224 */ /* 0x040fe200078e0252 */
[----:B------:R-:W-:Y:S01]  /*2dc0*/  IABS R82, R9 ;  /* 0x0000000900527213 */ /* 0x000fe20000000000 */
[----:B------:R-:W-:Y:S01]  /*2dd0*/  IMAD.MOV R4, RZ, RZ, -R4 ;  /* 0x000000ffff047224 */ /* 0x000fe200078e0a04 */
[----:B------:R-:W-:Y:S01]  /*2de0*/  IABS R86, R2 ;  /* 0x0000000200567213 */ /* 0x000fe20000000000 */
        /* <DEDUP_REMOVED lines=8> */
[----:B------:R2:W-:Y:S01]  /*2e70*/  STL [R1+0x1068], R8 ;  /* 0x0010680801007387 */ /* 0x0005e20000100800 */
[----:B------:R-:W-:Y:S01]  /*2e80*/  IMAD.HI.U32 R76, R7, R82, RZ ;  /* 0x00000052074c7227 */ /* 0x000fe200078e00ff */
[----:B-1----:R-:W-:-:S02]  /*2e90*/  IADD3 R10, PT, PT, R3, 0x57, RZ ;  /* 0x00000057030a7810 */ /* 0x002fc40007ffe0ff */
[----:B------:R1:W-:Y:S01]  /*2ea0*/  STL [R1+0x106c], R2 ;  /* 0x00106c0201007387 */ /* 0x0003e20000100800 */
[C---:B------:R-:W-:Y:S01]  /*2eb0*/  IMAD.HI.U32 R4, R7.reuse, R80, RZ ;  /* 0x0000005007047227 */ /* 0x040fe200078e00ff */
[----:B------:R-:W-:Y:S02]  /*2ec0*/  IADD3 R81, PT, PT, -R76, RZ, RZ ;  /* 0x000000ff4c517210 */ /* 0x000fe40007ffe1ff */
[----:B------:R3:W-:Y:S01]  /*2ed0*/  STL [R1+0x1074], R0 ;  /* 0x0010740001007387 */ /* 0x0007e20000100800 */
[----:B------:R-:W-:-:S03]  /*2ee0*/  IMAD.HI.U32 R77, R7, R84, RZ ;  /* 0x00000054074d7227 */ /* 0x000fc600078e00ff */
[----:B------:R4:W-:Y:S01]  /*2ef0*/  STL [R1+0x1078], R10 ;  /* 0x0010780a01007387 */ /* 0x0009e20000100800 */
[C---:B--2---:R-:W-:Y:S02]  /*2f00*/  VIADD R8, R3.reuse, 0x59 ;  /* 0x0000005903087836 */ /* 0x044fe40000000000 */
[----:B-1----:R-:W-:Y:S02]  /*2f10*/  VIADD R2, R3, 0x5a ;  /* 0x0000005a03027836 */ /* 0x002fe40000000000 */
[C---:B------:R-:W-:Y:S01]  /*2f20*/  IMAD.HI.U32 R78, R7.reuse, R86, RZ ;  /* 0x00000056074e7227 */ /* 0x040fe200078e00ff */
[----:B------:R-:W-:Y:S02]  /*2f30*/  IABS R90, R8 ;  /* 0x00000008005a7213 */ /* 0x000fe40000000000 */
[----:B------:R-:W-:Y:S01]  /*2f40*/  IABS R92, R2 ;  /* 0x00000002005c7213 */ /* 0x000fe20000000000 */
[----:B------:R-:W-:Y:S01]  /*2f50*/  IMAD.HI.U32 R79, R7, R88, RZ ;  /* 0x00000058074f7227 */ /* 0x000fe200078e00ff */
[----:B---3--:R-:W-:-:S03]  /*2f60*/  IADD3 R0, PT, PT, R3, 0x5b, RZ ;  /* 0x0000005b03007810 */ /* 0x008fc60007ffe0ff */
[----:B------:R-:W-:Y:S01]  /*2f70*/  IMAD.MOV R4, RZ, RZ, -R4 ;  /* 0x000000ffff047224 */ /* 0x000fe200078e0a04 */
[----:B------:R-:W-:Y:S01]  /*2f80*/  IABS R94, R0 ;  /* 0x00000000005e7213 */ /* 0x000fe20000000000 */
[----:B------:R-:W-:Y:S02]  /*2f90*/  IMAD.MOV R83, RZ, RZ, -R77 ;  /* 0x000000ffff537224 */ /* 0x000fe400078e0a4d */
[----:B------:R-:W-:Y:S02]  /*2fa0*/  IMAD.MOV R85, RZ, RZ, -R78 ;  /* 0x000000ffff557224 */ /* 0x000fe400078e0a4e */
[----:B------:R-:W-:Y:S02]  /*2fb0*/  IMAD.MOV R87, RZ, RZ, -R79 ;  /* 0x000000ffff577224 */ /* 0x000fe400078e0a4f */
[----:B------:R-:W-:Y:S02]  /*2fc0*/  VIADD R9, R3, 0x58 ;  /* 0x0000005803097836 */ /* 0x000fe40000000000 */
[----:B------:R-:W-:-:S02]  /*2fd0*/  IMAD R76, R251, R4, R80 ;  /* 0x00000004fb4c7224 */ /* 0x000fc400078e0250 */
[C---:B------:R-:W-:Y:S01]  /*2fe0*/  IMAD R77, R251.reuse, R81, R82 ;  /* 0x00000051fb4d7224 */ /* 0x040fe200078e0252 */
[----:B------:R-:W-:Y:S01]  /*2ff0*/  STL [R1+0x1080], R9 ;  /* 0x0010800901007387 */ /* 0x000fe20000100800 */
[C---:B------:R-:W-:Y:S02]  /*3000*/  IMAD R78, R251.reuse, R83, R84 ;  /* 0x00000053fb4e7224 */ /* 0x040fe400078e0254 */
[C---:B------:R-:W-:Y:S01]  /*3010*/  IMAD R79, R251.reuse, R85, R86 ;  /* 0x00000055fb4f7224 */ /* 0x040fe200078e0256 */
[----:B------:R-:W-:Y:S01]  /*3020*/  IABS R86, R10 ;  /* 0x0000000a00567213 */ /* 0x000fe20000000000 */
[----:B------:R-:W-:Y:S01]  /*3030*/  IMAD R80, R251, R87, R88 ;  /* 0x00000057fb507224 */ /* 0x000fe200078e0258 */
[----:B------:R-:W-:Y:S01]  /*3040*/  IABS R88, R9 ;  /* 0x0000000900587213 */ /* 0x000fe20000000000 */
[C---:B------:R-:W-:Y:S01]  /*3050*/  IMAD.HI.U32 R82, R7.reuse, R90, RZ ;  /* 0x0000005a07527227 */ /* 0x040fe200078e00ff */
[----:B------:R1:W-:Y:S03]  /*3060*/  STL [R1+0x1084], R8 ;  /* 0x0010840801007387 */ /* 0x0003e60000100800 */
[----:B------:R-:W-:Y:S01]  /*3070*/  IMAD.HI.U32 R83, R7, R92, RZ ;  /* 0x0000005c07537227 */ /* 0x000fe200078e00ff */
[----:B------:R-:W-:Y:S03]  /*3080*/  STL [R1+0x108c], R2 ;  /* 0x00108c0201007387 */ /* 0x000fe60000100800 */
[----:B------:R-:W-:Y:S01]  /*3090*/  IMAD.MOV R87, RZ, RZ, -R82 ;  /* 0x000000ffff577224 */ /* 0x000fe200078e0a52 */
[----:B------:R2:W-:Y:S01]  /*30a0*/  STL [R1+0x109c], R0 ;  /* 0x00109c0001007387 */ /* 0x0005e20000100800 */
[----:B----4-:R-:W-:Y:S01]  /*30b0*/  VIADD R10, R3, 0x5c ;  /* 0x0000005c030a7836 */ /* 0x010fe20000000000 */
[----:B------:R-:W-:Y:S01]  /*30c0*/  IADD3 R89, PT, PT, -R83, RZ, RZ ;  /* 0x000000ff53597210 */ /* 0x000fe20007ffe1ff */
[----:B------:R-:W-:Y:S01]  /*30d0*/  IMAD.HI.U32 R4, R7, R86, RZ ;  /* 0x0000005607047227 */ /* 0x000fe200078e00ff */
[----:B-1----:R-:W-:-:S02]  /*30e0*/  IADD3 R8, PT, PT, R3, 0x5e, RZ ;  /* 0x0000005e03087810 */ /* 0x002fc40007ffe0ff */
[----:B------:R1:W-:Y:S01]  /*30f0*/  STL [R1+0x10a0], R10 ;  /* 0x0010a00a01007387 */ /* 0x0003e20000100800 */
[----:B------:R-:W-:-:S04]  /*3100*/  IMAD.HI.U32 R84, R7, R94, RZ ;  /* 0x0000005e07547227 */ /* 0x000fc800078e00ff */
[----:B--2---:R-:W-:Y:S02]  /*3110*/  VIADD R0, R3, 0x60 ;  /* 0x0000006003007836 */ /* 0x004fe40000000000 */
[----:B------:R-:W-:-:S03]  /*3120*/  IMAD.HI.U32 R81, R7, R88, RZ ;  /* 0x0000005807517227 */ /* 0x000fc600078e00ff */
[----:B------:R-:W-:Y:S01]  /*3130*/  IABS R98, R0 ;  /* 0x0000000000627213 */ /* 0x000fe20000000000 */
[----:B------:R-:W-:Y:S02]  /*3140*/  VIADD R9, R3, 0x5d ;  /* 0x0000005d03097836 */ /* 0x000fe40000000000 */
[----:B------:R-:W-:Y:S01]  /*3150*/  IMAD R83, R251, R87, R90 ;  /* 0x00000057fb537224 */ /* 0x000fe200078e025a */
[----:B------:R-:W-:Y:S01]  /*3160*/  IABS R90, R10 ;  /* 0x0000000a005a7213 */ /* 0x000fe20000000000 */
[----:B------:R-:W-:Y:S01]  /*3170*/  IMAD.MOV R4, RZ, RZ, -R4 ;  /* 0x000000ffff047224 */ /* 0x000fe200078e0a04 */
[----:B------:R-:W-:Y:S01]  /*3180*/  STL [R1+0x10a4], R9 ;  /* 0x0010a40901007387 */ /* 0x000fe20000100800 */
[----:B------:R-:W-:Y:S01]  /*3190*/  IMAD.MOV R91, RZ, RZ, -R84 ;  /* 0x000000ffff5b7224 */ /* 0x000fe200078e0a54 */
[----:B-1----:R-:W-:Y:S01]  /*31a0*/  IADD3 R10, PT, PT, R3, 0x61, RZ ;  /* 0x00000061030a7810 */ /* 0x002fe20007ffe0ff */
[----:B------:R-:W-:Y:S01]  /*31b0*/  IMAD.MOV R85, RZ, RZ, -R81 ;  /* 0x000000ffff557224 */ /* 0x000fe200078e0a51 */
[----:B------:R-:W-:Y:S01]  /*31c0*/  STL [R1+0x10a8], R8 ;  /* 0x0010a80801007387 */ /* 0x000fe20000100800 */
[----:B------:R-:W-:Y:S01]  /*31d0*/  IMAD R84, R251, R89, R92 ;  /* 0x00000059fb547224 */ /* 0x000fe200078e025c */
[----:B------:R-:W-:Y:S01]  /*31e0*/  IABS R92, R9 ;  /* 0x00000009005c7213 */ /* 0x000fe20000000000 */
[----:B------:R-:W-:-:S02]  /*31f0*/  VIADD R2, R3, 0x5f ;  /* 0x0000005f03027836 */ /* 0x000fc40000000000 */
[C---:B------:R-:W-:Y:S02]  /*3200*/  IMAD R81, R251.reuse, R4, R86 ;  /* 0x00000004fb517224 */ /* 0x040fe400078e0256 */
[----:B------:R-:W-:Y:S01]  /*3210*/  IMAD R82, R251, R85, R88 ;  /* 0x00000055fb527224 */ /* 0x000fe200078e0258 */
[----:B------:R-:W-:Y:S01]  /*3220*/  IABS R96, R2 ;  /* 0x0000000200607213 */ /* 0x000fe20000000000 */
[----:B------:R-:W-:Y:S01]  /*3230*/  IMAD.HI.U32 R4, R7, R90, RZ ;  /* 0x0000005a07047227 */ /* 0x000fe200078e00ff */
[----:B------:R-:W-:Y:S03]  /*3240*/  STL [R1+0x10ac], R2 ;  /* 0x0010ac0201007387 */ /* 0x000fe60000100800 */
[----:B------:R-:W-:Y:S01]  /*3250*/  IMAD R85, R251, R91, R94 ;  /* 0x0000005bfb557224 */ /* 0x000fe200078e025e */
[----:B------:R-:W-:Y:S01]  /*3260*/  IABS R94, R8 ;  /* 0x00000008005e7213 */ /* 0x000fe20000000000 */
[C---:B------:R-:W-:Y:S01]  /*3270*/  IMAD.HI.U32 R89, R7.reuse, R98, RZ ;  /* 0x0000006207597227 */ /* 0x040fe200078e00ff */
[----:B------:R1:W-:Y:S03]  /*3280*/  STL [R1+0x10c4], R0 ;  /* 0x0010c40001007387 */ /* 0x0003e60000100800 */
[----:B------:R-:W-:Y:S01]  /*3290*/  IMAD.HI.U32 R86, R7, R92, RZ ;  /* 0x0000005c07567227 */ /* 0x000fe200078e00ff */
[----:B------:R-:W-:Y:S03]  /*32a0*/  STL [R1+0x10c8], R10 ;  /* 0x0010c80a01007387 */ /* 0x000fe60000100800 */
[----:B------:R-:W-:Y:S01]  /*32b0*/  IMAD.MOV R4, RZ, RZ, -R4 ;  /* 0x000000ffff047224 */ /* 0x000fe200078e0a04 */
[----:B------:R-:W-:Y:S01]  /*32c0*/  IADD3 R91, PT, PT, -R86, RZ, RZ ;  /* 0x000000ff565b7210 */ /* 0x000fe20007ffe1ff */
[----:B------:R-:W-:Y:S01]  /*32d0*/  IMAD.MOV R97, RZ, RZ, -R89 ;  /* 0x000000ffff617224 */ /* 0x000fe200078e0a59 */
[C---:B-1----:R-:W-:Y:S01]  /*32e0*/  IADD3 R0, PT, PT, R3.reuse, 0x65, RZ ;  /* 0x0000006503007810 */ /* 0x042fe20007ffe0ff */
[----:B------:R-:W-:-:S02]  /*32f0*/  VIADD R9, R3, 0x62 ;  /* 0x0000006203097836 */ /* 0x000fc40000000000 */
[C---:B------:R-:W-:Y:S01]  /*3300*/  VIADD R8, R3.reuse, 0x63 ;  /* 0x0000006303087836 */ /* 0x040fe20000000000 */
[----:B------:R-:W-:Y:S01]  /*3310*/  IABS R104, R0 ;  /* 0x0000000000687213 */ /* 0x000fe20000000000 */
[----:B------:R-:W-:Y:S01]  /*3320*/  VIADD R2, R3, 0x64 ;  /* 0x0000006403027836 */ /* 0x000fe20000000000 */
[----:B------:R-:W-:Y:S01]  /*3330*/  STL [R1+0x10cc], R9 ;  /* 0x0010cc0901007387 */ /* 0x000fe20000100800 */
[C---:B------:R-:W-:Y:S01]  /*3340*/  IMAD.HI.U32 R87, R7.reuse, R94, RZ ;  /* 0x0000005e07577227 */ /* 0x040fe200078e00ff */
[----:B------:R-:W-:Y:S02]  /*3350*/  IABS R100, R8 ;  /* 0x0000000800647213 */ /* 0x000fe40000000000 */
[----:B------:R-:W-:Y:S01]  /*3360*/  IABS R102, R2 ;  /* 0x0000000200667213 */ /* 0x000fe20000000000 */
[----:B------:R-:W-:Y:S01]  /*3370*/  IMAD.HI.U32 R88, R7, R96, RZ ;  /* 0x0000006007587227 */ /* 0x000fe200078e00ff */
[----:B------:R1:W-:Y:S03]  /*3380*/  STL [R1+0x10d0], R8 ;  /* 0x0010d00801007387 */ /* 0x0003e60000100800 */
[C---:B------:R-:W-:Y:S01]  /*3390*/  IMAD R86, R251.reuse, R4, R90 ;  /* 0x00000004fb567224 */ /* 0x040fe200078e025a */
[----:B------:R2:W-:Y:S01]  /*33a0*/  STL [R1+0x10d4], R2 ;  /* 0x0010d40201007387 */ /* 0x0005e20000100800 */
[----:B------:R-:W-:Y:S01]  /*33b0*/  IMAD R90, R251, R97, R98 ;  /* 0x00000061fb5a7224 */ /* 0x000fe200078e0262 */
[----:B------:R-:W-:Y:S01]  /*33c0*/  IABS R98, R9 ;  /* 0x0000000900627213 */ /* 0x000fe20000000000 */
[----:B------:R-:W-:Y:S01]  /*33d0*/  IMAD.MOV R93, RZ, RZ, -R87 ;  /* 0x000000ffff5d7224 */ /* 0x000fe200078e0a57 */
[----:B------:R3:W-:Y:S01]  /*33e0*/  STL [R1+0x10f4], R0 ;  /* 0x0010f40001007387 */ /* 0x0007e20000100800 */
[----:B------:R-:W-:Y:S01]  /*33f0*/  IMAD.MOV R95, RZ, RZ, -R88 ;  /* 0x000000ffff5f7224 */ /* 0x000fe200078e0a58 */
[----:B-1----:R-:W-:Y:S01]  /*3400*/  IADD3 R8, PT, PT, R3, 0x68, RZ ;  /* 0x0000006803087810 */ /* 0x002fe20007ffe0ff */
[----:B------:R-:W-:-:S02]  /*3410*/  IMAD R87, R251, R91, R92 ;  /* 0x0000005bfb577224 */ /* 0x000fc400078e025c */
[C---:B------:R-:W-:Y:S02]  /*3420*/  IMAD R88, R251.reuse, R93, R94 ;  /* 0x0000005dfb587224 */ /* 0x040fe400078e025e */
[----:B------:R-:W-:Y:S01]  /*3430*/  IMAD R89, R251, R95, R96 ;  /* 0x0000005ffb597224 */ /* 0x000fe200078e0260 */
[----:B------:R-:W-:Y:S01]  /*3440*/  IABS R96, R10 ;  /* 0x0000000a00607213 */ /* 0x000fe20000000000 */
[----:B------:R-:W-:-:S04]  /*3450*/  IMAD.HI.U32 R91, R7, R98, RZ ;  /* 0x00000062075b7227 */ /* 0x000fc800078e00ff */
[----:B------:R-:W-:-:S04]  /*3460*/  IMAD.HI.U32 R92, R7, R100, RZ ;  /* 0x00000064075c7227 */ /* 0x000fc800078e00ff */
[----:B------:R-:W-:-:S04]  /*3470*/  IMAD.HI.U32 R93, R7, R102, RZ ;  /* 0x00000066075d7227 */ /* 0x000fc800078e00ff */
[----:B------:R-:W-:Y:S01]  /*3480*/  IMAD.HI.U32 R94, R7, R104, RZ ;  /* 0x00000068075e7227 */ /* 0x000fe200078e00ff */
[----:B------:R-:W-:-:S03]  /*3490*/  IADD3 R99, PT, PT, -R93, RZ, RZ ;  /* 0x000000ff5d637210 */ /* 0x000fc60007ffe1ff */
[C---:B--2---:R-:W-:Y:S02]  /*34a0*/  VIADD R2, R3.reuse, 0x69 ;  /* 0x0000006903027836 */ /* 0x044fe40000000000 */
[----:B------:R-:W-:Y:S02]  /*34b0*/  IMAD.MOV R95, RZ, RZ, -R91 ;  /* 0x000000ffff5f7224 */ /* 0x000fe400078e0a5b */
[----:B------:R-:W-:Y:S01]  /*34c0*/  IMAD.MOV R97, RZ, RZ, -R92 ;  /* 0x000000ffff617224 */ /* 0x000fe200078e0a5c */
[----:B------:R-:W-:Y:S01]  /*34d0*/  IABS R106, R2 ;  /* 0x00000002006a7213 */ /* 0x000fe20000000000 */
[----:B------:R-:W-:Y:S02]  /*34e0*/  IMAD.MOV R101, RZ, RZ, -R94 ;  /* 0x000000ffff657224 */ /* 0x000fe400078e0a5e */
[----:B------:R-:W-:Y:S02]  /*34f0*/  VIADD R10, R3, 0x66 ;  /* 0x00000066030a7836 */ /* 0x000fe40000000000 */
[----:B------:R-:W-:-:S03]  /*3500*/  IMAD.HI.U32 R4, R7, R96, RZ ;  /* 0x0000006007047227 */ /* 0x000fc600078e00ff */
[----:B------:R1:W-:Y:S01]  /*3510*/  STL [R1+0x10fc], R10 ;  /* 0x0010fc0a01007387 */ /* 0x0003e20000100800 */
[C---:B------:R-:W-:Y:S02]  /*3520*/  VIADD R9, R3.reuse, 0x67 ;  /* 0x0000006703097836 */ /* 0x040fe40000000000 */
[----:B---3--:R-:W-:Y:S02]  /*3530*/  VIADD R0, R3, 0x6a ;  /* 0x0000006a03007836 */ /* 0x008fe40000000000 */
[C---:B------:R-:W-:Y:S01]  /*3540*/  IMAD R92, R251.reuse, R95, R98 ;  /* 0x0000005ffb5c7224 */ /* 0x040fe200078e0262 */
[----:B------:R-:W-:Y:S01]  /*3550*/  STL [R1+0x1104], R9 ;  /* 0x0011040901007387 */ /* 0x000fe20000100800 */
[C---:B------:R-:W-:Y:S01]  /*3560*/  IMAD R93, R251.reuse, R97, R100 ;  /* 0x00000061fb5d7224 */ /* 0x040fe200078e0264 */
[----:B------:R-:W-:Y:S01]  /*3570*/  IABS R100, R10 ;  /* 0x0000000a00647213 */ /* 0x000fe20000000000 */
[C---:B------:R-:W-:Y:S01]  /*3580*/  IMAD R95, R251.reuse, R101, R104 ;  /* 0x00000065fb5f7224 */ /* 0x040fe200078e0268 */
[----:B------:R-:W-:Y:S01]  /*3590*/  IABS R104, R8 ;  /* 0x0000000800687213 */ /* 0x000fe20000000000 */
[----:B------:R-:W-:Y:S01]  /*35a0*/  IMAD.MOV R4, RZ, RZ, -R4 ;  /* 0x000000ffff047224 */ /* 0x000fe200078e0a04 */
[----:B------:R-:W-:Y:S01]  /*35b0*/  IABS R108, R0 ;  /* 0x00000000006c7213 */ /* 0x000fe20000000000 */
[----:B------:R-:W-:Y:S01]  /*35c0*/  IMAD R94, R251, R99, R102 ;  /* 0x00000063fb5e7224 */ /* 0x000fe200078e0266 */
[----:B------:R-:W-:Y:S01]  /*35d0*/  STL [R1+0x110c], R8 ;  /* 0x00110c0801007387 */ /* 0x000fe20000100800 */
[----:B------:R-:W-:Y:S01]  /*35e0*/  IABS R102, R9 ;  /* 0x0000000900667213 */ /* 0x000fe20000000000 */
[----:B------:R-:W-:Y:S01]  /*35f0*/  IMAD.HI.U32 R98, R7, R106, RZ ;  /* 0x0000006a07627227 */ /* 0x000fe200078e00ff */
[----:B-1----:R-:W-:Y:S01]  /*3600*/  IADD3 R10, PT, PT, R3, 0x6b, RZ ;  /* 0x0000006b030a7810 */ /* 0x002fe20007ffe0ff */
[----:B------:R1:W-:Y:S02]  /*3610*/  STL [R1+0x1114], R2 ;  /* 0x0011140201007387 */ /* 0x0003e40000100800 */
[----:B------:R-:W-:-:S02]  /*3620*/  IMAD R91, R251, R4, R96 ;  /* 0x00000004fb5b7224 */ /* 0x000fc400078e0260 */
[C---:B------:R-:W-:Y:S01]  /*3630*/  IMAD.HI.U32 R4, R7.reuse, R100, RZ ;  /* 0x0000006407047227 */ /* 0x040fe200078e00ff */
[----:B------:R2:W-:Y:S03]  /*3640*/  STL [R1+0x1138], R0 ;  /* 0x0011380001007387 */ /* 0x0005e60000100800 */
[----:B------:R-:W-:Y:S01]  /*3650*/  IMAD.HI.U32 R97, R7, R104, RZ ;  /* 0x0000006807617227 */ /* 0x000fe200078e00ff */
[----:B------:R-:W-:Y:S03]  /*3660*/  STL [R1+0x1140], R10 ;  /* 0x0011400a01007387 */ /* 0x000fe60000100800 */
[----:B-1----:R-:W-:Y:S02]  /*3670*/  VIADD R2, R3, 0x6e ;  /* 0x0000006e03027836 */ /* 0x002fe40000000000 */
[----:B------:R-:W-:Y:S01]  /*3680*/  IMAD.HI.U32 R99, R7, R108, RZ ;  /* 0x0000006c07637227 */ /* 0x000fe200078e00ff */
[----:B--2---:R-:W-:-:S02]  /*3690*/  IADD3 R0, PT, PT, R3, 0x6f, RZ ;  /* 0x0000006f03007810 */ /* 0x004fc40007ffe0ff */
[----:B------:R-:W-:Y:S01]  /*36a0*/  IABS R112, R2 ;  /* 0x0000000200707213 */ /* 0x000fe20000000000 */
[----:B------:R-:W-:Y:S01]  /*36b0*/  IMAD.HI.U32 R96, R7, R102, RZ ;  /* 0x0000006607607227 */ /* 0x000fe200078e00ff */
[----:B------:R-:W-:-:S03]  /*36c0*/  IABS R114, R0 ;  /* 0x0000000000727213 */ /* 0x000fc60000000000 */
[----:B------:R-:W-:Y:S01]  /*36d0*/  IMAD.MOV R105, RZ, RZ, -R98 ;  /* 0x000000ffff697224 */ /* 0x000fe200078e0a62 */
[----:B------:R-:W-:Y:S01]  /*36e0*/  IADD3 R101, PT, PT, -R96, RZ, RZ ;  /* 0x000000ff60657210 */ /* 0x000fe20007ffe1ff */
[----:B------:R-:W-:Y:S02]  /*36f0*/  IMAD.MOV R4, RZ, RZ, -R4 ;  /* 0x000000ffff047224 */ /* 0x000fe400078e0a04 */
[----:B------:R-:W-:Y:S02]  /*3700*/  IMAD.MOV R103, RZ, RZ, -R97 ;  /* 0x000000ffff677224 */ /* 0x000fe400078e0a61 */
[----:B------:R-:W-:Y:S02]  /*3710*/  IMAD.MOV R107, RZ, RZ, -R99 ;  /* 0x000000ffff6b7224 */ /* 0x000fe400078e0a63 */
[----:B------:R-:W-:Y:S02]  /*3720*/  VIADD R9, R3, 0x6c ;  /* 0x0000006c03097836 */ /* 0x000fe40000000000 */
[----:B------:R-:W-:Y:S01]  /*3730*/  IMAD R99, R251, R105, R106 ;  /* 0x00000069fb637224 */ /* 0x000fe200078e026a */
[----:B------:R-:W-:Y:S01]  /*3740*/  IABS R106, R10 ;  /* 0x0000000a006a7213 */ /* 0x000fe20000000000 */
[----:B------:R-:W-:Y:S01]  /*3750*/  VIADD R8, R3, 0x6d ;  /* 0x0000006d03087836 */ /* 0x000fe20000000000 */
[----:B------:R-:W-:Y:S01]  /*3760*/  STL [R1+0x1144], R9 ;  /* 0x0011440901007387 */ /* 0x000fe20000100800 */
[----:B------:R-:W-:-:S02]  /*3770*/  IMAD R96, R251, R4, R100 ;  /* 0x00000004fb607224 */ /* 0x000fc400078e0264 */
[C---:B------:R-:W-:Y:S01]  /*3780*/  IMAD R98, R251.reuse, R103, R104 ;  /* 0x00000067fb627224 */ /* 0x040fe200078e0268 */
[----:B------:R-:W-:Y:S01]  /*3790*/  IABS R110, R8 ;  /* 0x00000008006e7213 */ /* 0x000fe20000000000 */
[----:B------:R-:W-:Y:S01]  /*37a0*/  IMAD R100, R251, R107, R108 ;  /* 0x0000006bfb647224 */ /* 0x000fe200078e026c */
[----:B------:R-:W-:Y:S01]  /*37b0*/  IABS R108, R9 ;  /* 0x00000009006c7213 */ /* 0x000fe20000000000 */
[C---:B------:R-:W-:Y:S01]  /*37c0*/  IMAD.HI.U32 R103, R7.reuse, R112, RZ ;  /* 0x0000007007677227 */ /* 0x040fe200078e00ff */
[----:B------:R1:W-:Y:S03]  /*37d0*/  STL [R1+0x1150], R8 ;  /* 0x0011500801007387 */ /* 0x0003e60000100800 */
[----:B------:R-:W-:Y:S01]  /*37e0*/  IMAD.HI.U32 R4, R7, R106, RZ ;  /* 0x0000006a07047227 */ /* 0x000fe200078e00ff */
[----:B------:R-:W-:Y:S01]  /*37f0*/  IADD3 R109, PT, PT, -R103, RZ, RZ ;  /* 0x000000ff676d7210 */ /* 0x000fe20007ffe1ff */
[----:B------:R-:W-:Y:S02]  /*3800*/  STL [R1+0x1158], R2 ;  /* 0x0011580201007387 */ /* 0x000fe40000100800 */
[----:B------:R-:W-:-:S02]  /*3810*/  IMAD R97, R251, R101, R102 ;  /* 0x00000065fb617224 */ /* 0x000fc400078e0266 */
[----:B------:R-:W-:Y:S01]  /*3820*/  IMAD.HI.U32 R104, R7, R114, RZ ;  /* 0x0000007207687227 */ /* 0x000fe200078e00ff */
[----:B------:R-:W-:Y:S01]  /*3830*/  STL [R1+0x1178], R0 ;  /* 0x0011780001007387 */ /* 0x000fe20000100800 */
[----:B-1----:R-:W-:Y:S02]  /*3840*/  IADD3 R8, PT, PT, R3, 0x72, RZ ;  /* 0x0000007203087810 */ /* 0x002fe40007ffe0ff */
[----:B------:R-:W-:-:S04]  /*3850*/  IMAD.HI.U32 R101, R7, R108, RZ ;  /* 0x0000006c07657227 */ /* 0x000fc800078e00ff */
[C---:B------:R-:W-:Y:S02]  /*3860*/  VIADD R9, R3.reuse, 0x71 ;  /* 0x0000007103097836 */ /* 0x040fe40000000000 */
[----:B------:R-:W-:Y:S02]  /*3870*/  IMAD.MOV R4, RZ, RZ, -R4 ;  /* 0x000000ffff047224 */ /* 0x000fe400078e0a04 */
[----:B------:R-:W-:Y:S02]  /*3880*/  VIADD R10, R3, 0x70 ;  /* 0x00000070030a7836 */ /* 0x000fe40000000000 */
[----:B------:R-:W-:-:S03]  /*3890*/  IMAD.HI.U32 R102, R7, R110, RZ ;  /* 0x0000006e07667227 */ /* 0x000fc600078e00ff */
[----:B------:R1:W-:Y:S01]  /*38a0*/  STL [R1+0x1184], R10 ;  /* 0x0011840a01007387 */ /* 0x0003e20000100800 */
[----:B------:R-:W-:Y:S02]  /*38b0*/  IMAD.MOV R111, RZ, RZ, -R104 ;  /* 0x000000ffff6f7224 */ /* 0x000fe400078e0a68 */
[----:B------:R-:W-:Y:S01]  /*38c0*/  IMAD.MOV R105, RZ, RZ, -R101 ;  /* 0x000000ffff697224 */ /* 0x000fe200078e0a65 */
[----:B------:R2:W-:Y:S01]  /*38d0*/  STL [R1+0x1188], R9 ;  /* 0x0011880901007387 */ /* 0x0005e20000100800 */
[C---:B------:R-:W-:Y:S01]  /*38e0*/  IMAD R104, R251.reuse, R109, R112 ;  /* 0x0000006dfb687224 */ /* 0x040fe200078e0270 */
[----:B------:R-:W-:Y:S01]  /*38f0*/  IABS R112, R9 ;  /* 0x0000000900707213 */ /* 0x000fe20000000000 */
[----:B------:R-:W-:Y:S01]  /*3900*/  IMAD R101, R251, R4, R106 ;  /* 0x00000004fb657224 */ /* 0x000fe200078e026a */
[----:B------:R-:W-:Y:S01]  /*3910*/  IABS R106, R10 ;  /* 0x0000000a006a7213 */ /* 0x000fe20000000000 */
[----:B------:R-:W-:Y:S01]  /*3920*/  IMAD.MOV R107, RZ, RZ, -R102 ;  /* 0x000000ffff6b7224 */ /* 0x000fe200078e0a66 */
[----:B------:R3:W-:Y:S01]  /*3930*/  STL [R1+0x1190], R8 ;  /* 0x0011900801007387 */ /* 0x0007e20000100800 */
[----:B------:R-:W-:Y:S01]  /*3940*/  IMAD.HI.U32 R113, R7, R112, RZ ;  /* 0x0000007007717227 */ /* 0x000fe200078e00ff */
[----:B-1----:R-:W-:-:S03]  /*3950*/  IADD3 R10, PT, PT, R3, 0x75, RZ ;  /* 0x00000075030a7810 */ /* 0x002fc60007ffe0ff */
[----:B------:R-:W-:Y:S01]  /*3960*/  IMAD R103, R251, R107, R110 ;  /* 0x0000006bfb677224 */ /* 0x000fe200078e026e */
[----:B------:R-:W-:Y:S01]  /*3970*/  IADD3 R113, PT, PT, -R113, RZ, RZ ;  /* 0x000000ff71717210 */ /* 0x000fe20007ffe1ff */
[----:B------:R-:W-:-:S04]  /*3980*/  IMAD.HI.U32 R107, R7, R106, RZ ;  /* 0x0000006a076b7227 */ /* 0x000fc800078e00ff */
[C---:B------:R-:W-:Y:S02]  /*3990*/  VIADD R0, R3.reuse, 0x74 ;  /* 0x0000007403007836 */ /* 0x040fe40000000000 */
[----:B------:R-:W-:Y:S02]  /*39a0*/  IMAD.MOV R107, RZ, RZ, -R107 ;  /* 0x000000ffff6b7224 */ /* 0x000fe400078e0a6b */
[----:B--2---:R-:W-:Y:S01]  /*39b0*/  VIADD R9, R3, 0x76 ;  /* 0x0000007603097836 */ /* 0x004fe20000000000 */
[----:B------:R-:W-:Y:S01]  /*39c0*/  IABS R110, R0 ;  /* 0x00000000006e7213 */ /* 0x000fe20000000000 */
[C---:B------:R-:W-:Y:S01]  /*39d0*/  IMAD R102, R251.reuse, R105, R108 ;  /* 0x00000069fb667224 */ /* 0x040fe200078e026c */
[----:B------:R-:W-:Y:S01]  /*39e0*/  IABS R108, R8 ;  /* 0x00000008006c7213 */ /* 0x000fe20000000000 */
[C---:B------:R-:W-:Y:S02]  /*39f0*/  IMAD R106, R251.reuse, R107, R106 ;  /* 0x0000006bfb6a7224 */ /* 0x040fe400078e026a */
[C---:B------:R-:W-:Y:S01]  /*3a00*/  IMAD R107, R251.reuse, R113, R112 ;  /* 0x00000071fb6b7224 */ /* 0x040fe200078e0270 */
[----:B------:R-:W-:Y:S01]  /*3a10*/  IABS R112, R9 ;  /* 0x0000000900707213 */ /* 0x000fe20000000000 */
[----:B------:R-:W-:-:S02]  /*3a20*/  IMAD R105, R251, R111, R114 ;  /* 0x0000006ffb697224 */ /* 0x000fc400078e0272 */
[----:B------:R-:W-:Y:S02]  /*3a30*/  VIADD R2, R3, 0x73 ;  /* 0x0000007303027836 */ /* 0x000fe40000000000 */
[----:B------:R-:W-:-:S03]  /*3a40*/  IMAD.HI.U32 R111, R7, R110, RZ ;  /* 0x0000006e076f7227 */ /* 0x000fc600078e00ff */
[----:B------:R-:W-:Y:S01]  /*3a50*/  STL [R1+0x119c], R2 ;  /* 0x00119c0201007387 */ /* 0x000fe20000100800 */
[----:B---3--:R-:W-:Y:S01]  /*3a60*/  VIADD R8, R3, 0x77 ;  /* 0x0000007703087836 */ /* 0x008fe20000000000 */
[----:B------:R-:W-:Y:S01]  /*3a70*/  IABS R4, R2 ;  /* 0x0000000200047213 */ /* 0x000fe20000000000 */
[C---:B------:R-:W-:Y:S01]  /*3a80*/  IMAD.HI.U32 R114, R7.reuse, R108, RZ ;  /* 0x0000006c07727227 */ /* 0x040fe200078e00ff */
[----:B------:R1:W-:Y:S02]  /*3a90*/  STL [R1+0x11c4], R0 ;  /* 0x0011c40001007387 */ /* 0x0003e40000100800 */
[----:B------:R-:W-:Y:S01]  /*3aa0*/  IABS R113, R8 ;  /* 0x0000000800717213 */ /* 0x000fe20000000000 */
[----:B------:R-:W-:Y:S01]  /*3ab0*/  IMAD.MOV R111, RZ, RZ, -R111 ;  /* 0x000000ffff6f7224 */ /* 0x000fe200078e0a6f */
[----:B------:R-:W-:Y:S01]  /*3ac0*/  STL [R1+0x11d4], R10 ;  /* 0x0011d40a01007387 */ /* 0x000fe20000100800 */
[----:B------:R-:W-:-:S03]  /*3ad0*/  IMAD.HI.U32 R118, R7, R112, RZ ;  /* 0x0000007007767227 */ /* 0x000fc600078e00ff */
[----:B------:R-:W-:Y:S01]  /*3ae0*/  STL [R1+0x11e4], R9 ;  /* 0x0011e40901007387 */ /* 0x000fe20000100800 */
[----:B------:R-:W-:Y:S01]  /*3af0*/  IMAD.MOV R114, RZ, RZ, -R114 ;  /* 0x000000ffff727224 */ /* 0x000fe200078e0a72 */
[C---:B-1----:R-:W-:Y:S01]  /*3b00*/  IADD3 R0, PT, PT, R3.reuse, 0x79, RZ ;  /* 0x0000007903007810 */ /* 0x042fe20007ffe0ff */
[----:B------:R-:W-:Y:S01]  /*3b10*/  VIADD R2, R3, 0x78 ;  /* 0x0000007803027836 */ /* 0x000fe20000000000 */
[----:B------:R1:W-:Y:S01]  /*3b20*/  STL [R1+0x11f0], R8 ;  /* 0x0011f00801007387 */ /* 0x0003e20000100800 */
[C---:B------:R-:W-:Y:S01]  /*3b30*/  IMAD R110, R251.reuse, R111, R110 ;  /* 0x0000006ffb6e7224 */ /* 0x040fe200078e026e */
[----:B------:R-:W-:Y:S01]  /*3b40*/  IABS R111, R10 ;  /* 0x0000000a006f7213 */ /* 0x000fe20000000000 */
[----:B------:R-:W-:Y:S01]  /*3b50*/  IMAD.MOV R118, RZ, RZ, -R118 ;  /* 0x000000ffff767224 */ /* 0x000fe200078e0a76 */
[----:B------:R2:W-:Y:S01]  /*3b60*/  STL [R1+0x11fc], R2 ;  /* 0x0011fc0201007387 */ /* 0x0005e20000100800 */
[----:B------:R-:W-:Y:S01]  /*3b70*/  IMAD R108, R251, R114, R108 ;  /* 0x00000072fb6c7224 */ /* 0x000fe200078e026c */
[----:B------:R-:W-:Y:S01]  /*3b80*/  IABS R114, R2 ;  /* 0x0000000200727213 */ /* 0x000fe20000000000 */
[----:B------:R-:W-:Y:S01]  /*3b90*/  IMAD.HI.U32 R117, R7, R113, RZ ;  /* 0x0000007107757227 */ /* 0x000fe200078e00ff */
[----:B------:R-:W-:Y:S01]  /*3ba0*/  STL [R1+0x1204], R0 ;  /* 0x0012040001007387 */ /* 0x000fe20000100800 */
[----:B------:R-:W-:-:S02]  /*3bb0*/  IABS R115, R0 ;  /* 0x0000000000737213 */ /* 0x000fc40000000000 */
[----:B-1----:R-:W-:Y:S01]  /*3bc0*/  IADD3 R8, PT, PT, R3, 0x7c, RZ ;  /* 0x0000007c03087810 */ /* 0x002fe20007ffe0ff */
[----:B------:R-:W-:Y:S02]  /*3bd0*/  IMAD R112, R251, R118, R112 ;  /* 0x00000076fb707224 */ /* 0x000fe400078e0270 */
[----:B------:R-:W-:Y:S01]  /*3be0*/  IMAD.HI.U32 R119, R7, R111, RZ ;  /* 0x0000006f07777227 */ /* 0x000fe200078e00ff */
[----:B------:R-:W-:-:S03]  /*3bf0*/  IABS R118, R8 ;  /* 0x0000000800767213 */ /* 0x000fc60000000000 */
[----:B------:R-:W-:Y:S02]  /*3c00*/  IMAD.MOV R117, RZ, RZ, -R117 ;  /* 0x000000ffff757224 */ /* 0x000fe400078e0a75 */
[----:B------:R-:W-:Y:S02]  /*3c10*/  VIADD R9, R3, 0x7b ;  /* 0x0000007b03097836 */ /* 0x000fe40000000000 */
[----:B------:R-:W-:-:S04]  /*3c20*/  IMAD.HI.U32 R116, R7, R114, RZ ;  /* 0x0000007207747227 */ /* 0x000fc800078e00ff */
[----:B------:R-:W-:Y:S01]  /*3c30*/  VIADD R10, R3, 0x7a ;  /* 0x0000007a030a7836 */ /* 0x000fe20000000000 */
[----:B------:R-:W-:Y:S01]  /*3c40*/  IADD3 R116, PT, PT, -R116, RZ, RZ ;  /* 0x000000ff74747210 */ /* 0x000fe20007ffe1ff */
[----:B------:R-:W-:Y:S02]  /*3c50*/  IMAD.MOV R119, RZ, RZ, -R119 ;  /* 0x000000ffff777224 */ /* 0x000fe400078e0a77 */
[----:B------:R-:W-:Y:S01]  /*3c60*/  IMAD R113, R251, R117, R113 ;  /* 0x00000075fb717224 */ /* 0x000fe200078e0271 */
[----:B------:R-:W-:Y:S01]  /*3c70*/  IABS R117, R9 ;  /* 0x0000000900757213 */ /* 0x000fe20000000000 */
[----:B--2---:R-:W-:Y:S01]  /*3c80*/  VIADD R2, R3, 0x7d ;  /* 0x0000007d03027836 */ /* 0x004fe20000000000 */
[----:B------:R-:W-:Y:S01]  /*3c90*/  STL [R1+0x11d0], R10 ;  /* 0x0011d00a01007387 */ /* 0x000fe20000100800 */
[----:B------:R-:W-:-:S03]  /*3ca0*/  IMAD.HI.U32 R122, R7, R118, RZ ;  /* 0x00000076077a7227 */ /* 0x000fc600078e00ff */
[----:B------:R1:W-:Y:S01]  /*3cb0*/  STL [R1+0x11e0], R9 ;  /* 0x0011e00901007387 */ /* 0x0003e20000100800 */
[----:B------:R-:W-:Y:S01]  /*3cc0*/  IMAD R111, R251, R119, R111 ;  /* 0x00000077fb6f7224 */ /* 0x000fe200078e026f */
[----:B------:R-:W-:Y:S01]  /*3cd0*/  IABS R119, R2 ;  /* 0x0000000200777213 */ /* 0x000fe20000000000 */
[----:B------:R-:W-:Y:S01]  /*3ce0*/  IMAD.MOV R122, RZ, RZ, -R122 ;  /* 0x000000ffff7a7224 */ /* 0x000fe200078e0a7a */
[----:B------:R2:W-:Y:S01]  /*3cf0*/  STL [R1+0x11ec], R8 ;  /* 0x0011ec0801007387 */ /* 0x0005e20000100800 */
[----:B------:R-:W-:-:S03]  /*3d00*/  IMAD.HI.U32 R123, R7, R117, RZ ;  /* 0x00000075077b7227 */ /* 0x000fc600078e00ff */
[----:B------:R-:W-:Y:S01]  /*3d10*/  STL [R1+0x11f8], R2 ;  /* 0x0011f80201007387 */ /* 0x000fe20000100800 */
[----:B------:R-:W-:Y:S01]  /*3d20*/  IMAD R114, R251, R116, R114 ;  /* 0x00000074fb727224 */ /* 0x000fe200078e0272 */
[----:B------:R-:W-:Y:S01]  /*3d30*/  IABS R116, R10 ;  /* 0x0000000a00747213 */ /* 0x000fe20000000000 */
[----:B-1----:R-:W-:Y:S01]  /*3d40*/  VIADD R9, R3, 0x80 ;  /* 0x0000008003097836 */ /* 0x002fe20000000000 */
[----:B------:R-:W-:Y:S01]  /*3d50*/  IADD3 R123, PT, PT, -R123, RZ, RZ ;  /* 0x000000ff7b7b7210 */ /* 0x000fe20007ffe1ff */
[----:B------:R-:W-:Y:S01]  /*3d60*/  IMAD R118, R251, R122, R118 ;  /* 0x0000007afb767224 */ /* 0x000fe200078e0276 */
[C---:B------:R-:W-:Y:S01]  /*3d70*/  IADD3 R10, PT, PT, R3.reuse, 0x7f, RZ ;  /* 0x0000007f030a7810 */ /* 0x040fe20007ffe0ff */
[----:B------:R-:W-:Y:S01]  /*3d80*/  VIADD R0, R3, 0x7e ;  /* 0x0000007e03007836 */ /* 0x000fe20000000000 */
[----:B------:R-:W-:Y:S01]  /*3d90*/  IABS R122, R9 ;  /* 0x00000009007a7213 */ /* 0x000fe20000000000 */
[----:B------:R-:W-:-:S03]  /*3da0*/  IMAD.HI.U32 R121, R7, R119, RZ ;  /* 0x0000007707797227 */ /* 0x000fc600078e00ff */
[----:B------:R1:W-:Y:S01]  /*3db0*/  STL [R1+0x1200], R0 ;  /* 0x0012000001007387 */ /* 0x0003e20000100800 */
[----:B--2---:R-:W-:Y:S01]  /*3dc0*/  VIADD R8, R3, 0x81 ;  /* 0x0000008103087836 */ /* 0x004fe20000000000 */
[----:B------:R-:W-:Y:S01]  /*3dd0*/  IABS R120, R0 ;  /* 0x0000000000787213 */ /* 0x000fe20000000000 */
[C---:B------:R-:W-:Y:S01]  /*3de0*/  IMAD.HI.U32 R124, R7.reuse, R116, RZ ;  /* 0x00000074077c7227 */ /* 0x040fe200078e00ff */
[----:B------:R-:W-:Y:S03]  /*3df0*/  STL [R1+0x11bc], R10 ;  /* 0x0011bc0a01007387 */ /* 0x000fe60000100800 */
[----:B------:R-:W-:Y:S01]  /*3e00*/  IMAD.MOV R121, RZ, RZ, -R121 ;  /* 0x000000ffff797224 */ /* 0x000fe200078e0a79 */
[----:B------:R-:W-:Y:S01]  /*3e10*/  STL [R1+0x11cc], R9 ;  /* 0x0011cc0901007387 */ /* 0x000fe20000100800 */
[----:B------:R-:W-:Y:S01]  /*3e20*/  IMAD.HI.U32 R128, R7, R122, RZ ;  /* 0x0000007a07807227 */ /* 0x000fe200078e00ff */
[----:B-1----:R-:W-:-:S02]  /*3e30*/  IADD3 R0, PT, PT, R3, 0x83, RZ ;  /* 0x0000008303007810 */ /* 0x002fc40007ffe0ff */
[----:B------:R1:W-:Y:S01]  /*3e40*/  STL [R1+0x11d8], R8 ;  /* 0x0011d80801007387 */ /* 0x0003e20000100800 */
[----:B------:R-:W-:Y:S01]  /*3e50*/  IMAD R117, R251, R123, R117 ;  /* 0x0000007bfb757224 */ /* 0x000fe200078e0275 */
[----:B------:R-:W-:Y:S01]  /*3e60*/  IABS R123, R8 ;  /* 0x00000008007b7213 */ /* 0x000fe20000000000 */
[----:B------:R-:W-:Y:S01]  /*3e70*/  IMAD.MOV R124, RZ, RZ, -R124 ;  /* 0x000000ffff7c7224 */ /* 0x000fe200078e0a7c */
[----:B------:R-:W-:Y:S01]  /*3e80*/  IABS R125, R0 ;  /* 0x00000000007d7213 */ /* 0x000fe20000000000 */
[----:B------:R-:W-:Y:S02]  /*3e90*/  VIADD R2, R3, 0x82 ;  /* 0x0000008203027836 */ /* 0x000fe40000000000 */
[----:B------:R-:W-:Y:S01]  /*3ea0*/  IMAD R119, R251, R121, R119 ;  /* 0x00000079fb777224 */ /* 0x000fe200078e0277 */
[----:B------:R-:W-:Y:S01]  /*3eb0*/  IABS R121, R10 ;  /* 0x0000000a00797213 */ /* 0x000fe20000000000 */
[----:B------:R-:W-:Y:S01]  /*3ec0*/  IMAD.MOV R128, RZ, RZ, -R128 ;  /* 0x000000ffff807224 */ /* 0x000fe200078e0a80 */
[----:B-1----:R-:W-:Y:S01]  /*3ed0*/  IADD3 R8, PT, PT, R3, 0x86, RZ ;  /* 0x0000008603087810 */ /* 0x002fe20007ffe0ff */
[----:B------:R-:W-:Y:S01]  /*3ee0*/  IMAD R116, R251, R124, R116 ;  /* 0x0000007cfb747224 */ /* 0x000fe200078e0274 */
[----:B------:R-:W-:Y:S01]  /*3ef0*/  IABS R124, R2 ;  /* 0x00000002007c7213 */ /* 0x000fe20000000000 */
[----:B------:R-:W-:Y:S01]  /*3f00*/  IMAD.HI.U32 R127, R7, R123, RZ ;  /* 0x0000007b077f7227 */ /* 0x000fe200078e00ff */
[----:B------:R1:W-:Y:S03]  /*3f10*/  STL [R1+0x11e8], R2 ;  /* 0x0011e80201007387 */ /* 0x0003e60000100800 */
[----:B------:R-:W-:Y:S01]  /*3f20*/  IMAD R122, R251, R128, R122 ;  /* 0x00000080fb7a7224 */ /* 0x000fe200078e027a */
[----:B------:R-:W-:Y:S01]  /*3f30*/  IABS R128, R8 ;  /* 0x0000000800807213 */ /* 0x000fe20000000000 */
[----:B------:R-:W-:Y:S01]  /*3f40*/  IMAD.HI.U32 R129, R7, R121, RZ ;  /* 0x0000007907817227 */ /* 0x000fe200078e00ff */
[----:B------:R-:W-:Y:S03]  /*3f50*/  STL [R1+0x11f4], R0 ;  /* 0x0011f40001007387 */ /* 0x000fe60000100800 */
[----:B------:R-:W-:-:S02]  /*3f60*/  VIADD R10, R3, 0x84 ;  /* 0x00000084030a7836 */ /* 0x000fc40000000000 */
[----:B------:R-:W-:Y:S02]  /*3f70*/  IMAD.MOV R127, RZ, RZ, -R127 ;  /* 0x000000ffff7f7224 */ /* 0x000fe400078e0a7f */
[----:B------:R-:W-:Y:S01]  /*3f80*/  VIADD R9, R3, 0x85 ;  /* 0x0000008503097836 */ /* 0x000fe20000000000 */
[----:B------:R-:W-:Y:S01]  /*3f90*/  STL [R1+0x11b4], R10 ;  /* 0x0011b40a01007387 */ /* 0x000fe20000100800 */
[----:B------:R-:W-:-:S03]  /*3fa0*/  IMAD.HI.U32 R126, R7, R124, RZ ;  /* 0x0000007c077e7227 */ /* 0x000fc600078e00ff */
[----:B------:R2:W-:Y:S01]  /*3fb0*/  STL [R1+0x11b8], R9 ;  /* 0x0011b80901007387 */ /* 0x0005e20000100800 */
[----:B------:R-:W-:Y:S01]  /*3fc0*/  IMAD.MOV R129, RZ, RZ, -R129 ;  /* 0x000000ffff817224 */ /* 0x000fe200078e0a81 */
[----:B------:R-:W-:Y:S01]  /*3fd0*/  IADD3 R126, PT, PT, -R126, RZ, RZ ;  /* 0x000000ff7e7e7210 */ /* 0x000fe20007ffe1ff */
[----:B-1----:R-:W-:Y:S01]  /*3fe0*/  VIADD R2, R3, 0x87 ;  /* 0x0000008703027836 */ /* 0x002fe20000000000 */
[----:B------:R-:W-:Y:S01]  /*3ff0*/  STL [R1+0x11c0], R8 ;  /* 0x0011c00801007387 */ /* 0x000fe20000100800 */
[----:B------:R-:W-:-:S03]  /*4000*/  IMAD.HI.U32 R132, R7, R128, RZ ;  /* 0x0000008007847227 */ /* 0x000fc600078e00ff */
[----:B------:R-:W-:Y:S01]  /*4010*/  STL [R1+0x11c8], R2 ;  /* 0x0011c80201007387 */ /* 0x000fe20000100800 */
[C---:B------:R-:W-:Y:S01]  /*4020*/  IMAD R123, R251.reuse, R127, R123 ;  /* 0x0000007ffb7b7224 */ /* 0x040fe200078e027b */
[----:B------:R-:W-:Y:S01]  /*4030*/  IABS R127, R9 ;  /* 0x00000009007f7213 */ /* 0x000fe20000000000 */
[----:B------:R-:W-:Y:S01]  /*4040*/  IMAD R121, R251, R129, R121 ;  /* 0x00000081fb797224 */ /* 0x000fe200078e0279 */
[----:B------:R-:W-:Y:S01]  /*4050*/  IABS R129, R2 ;  /* 0x0000000200817213 */ /* 0x000fe20000000000 */
[----:B------:R-:W-:Y:S02]  /*4060*/  IMAD.MOV R132, RZ, RZ, -R132 ;  /* 0x000000ffff847224 */ /* 0x000fe400078e0a84 */
[----:B--2---:R-:W-:Y:S02]  /*4070*/  VIADD R9, R3, 0x8a ;  /* 0x0000008a03097836 */ /* 0x004fe40000000000 */
[C---:B------:R-:W-:Y:S02]  /*4080*/  IMAD R128, R251.reuse, R132, R128 ;  /* 0x00000084fb807224 */ /* 0x040fe400078e0280 */
[----:B------:R-:W-:Y:S01]  /*4090*/  IMAD R124, R251, R126, R124 ;  /* 0x0000007efb7c7224 */ /* 0x000fe200078e027c */
[----:B------:R-:W-:Y:S01]  /*40a0*/  IABS R132, R9 ;  /* 0x0000000900847213 */ /* 0x000fe20000000000 */
[----:B------:R-:W-:Y:S01]  /*40b0*/  VIADD R0, R3, 0x88 ;  /* 0x0000008803007836 */ /* 0x000fe20000000000 */
[----:B------:R-:W-:Y:S01]  /*40c0*/  IABS R126, R10 ;  /* 0x0000000a007e7213 */ /* 0x000fe20000000000 */
[----:B------:R-:W-:Y:S01]  /*40d0*/  IMAD.HI.U32 R131, R7, R129, RZ ;  /* 0x0000008107837227 */ /* 0x000fe200078e00ff */
[----:B------:R-:W-:-:S02]  /*40e0*/  IADD3 R10, PT, PT, R3, 0x89, RZ ;  /* 0x00000089030a7810 */ /* 0x000fc40007ffe0ff */
[----:B------:R1:W-:Y:S01]  /*40f0*/  STL [R1+0x11dc], R0 ;  /* 0x0011dc0001007387 */ /* 0x0003e20000100800 */
[----:B------:R-:W-:Y:S01]  /*4100*/  IMAD.MOV R131, RZ, RZ, -R131 ;  /* 0x000000ffff837224 */ /* 0x000fe200078e0a83 */
[----:B------:R-:W-:Y:S01]  /*4110*/  IABS R130, R0 ;  /* 0x0000000000827213 */ /* 0x000fe20000000000 */
[C---:B------:R-:W-:Y:S01]  /*4120*/  IMAD.HI.U32 R138, R7.reuse, R132, RZ ;  /* 0x00000084078a7227 */ /* 0x040fe200078e00ff */
[----:B------:R-:W-:Y:S03]  /*4130*/  STL [R1+0x11a0], R10 ;  /* 0x0011a00a01007387 */ /* 0x000fe60000100800 */
[----:B------:R-:W-:Y:S01]  /*4140*/  IMAD.HI.U32 R134, R7, R126, RZ ;  /* 0x0000007e07867227 */ /* 0x000fe200078e00ff */
[----:B------:R2:W-:Y:S01]  /*4150*/  STL [R1+0x11a4], R9 ;  /* 0x0011a40901007387 */ /* 0x0005e20000100800 */
[----:B-1----:R-:W-:Y:S02]  /*4160*/  IADD3 R0, PT, PT, R3, 0x8d, RZ ;  /* 0x0000008d03007810 */ /* 0x002fe40007ffe0ff */
[----:B------:R-:W-:Y:S01]  /*4170*/  IMAD R129, R251, R131, R129 ;  /* 0x00000083fb817224 */ /* 0x000fe200078e0281 */
[----:B------:R-:W-:Y:S01]  /*4180*/  IABS R131, R10 ;  /* 0x0000000a00837213 */ /* 0x000fe20000000000 */
[----:B------:R-:W-:Y:S01]  /*4190*/  IMAD.MOV R138, RZ, RZ, -R138 ;  /* 0x000000ffff8a7224 */ /* 0x000fe200078e0a8a */
[----:B------:R-:W-:Y:S01]  /*41a0*/  IABS R136, R0 ;  /* 0x0000000000887213 */ /* 0x000fe20000000000 */
[----:B------:R-:W-:-:S02]  /*41b0*/  IMAD.MOV R134, RZ, RZ, -R134 ;  /* 0x000000ffff867224 */ /* 0x000fc400078e0a86 */
[C---:B------:R-:W-:Y:S02]  /*41c0*/  VIADD R8, R3.reuse, 0x8b ;  /* 0x0000008b03087836 */ /* 0x040fe40000000000 */
[----:B--2---:R-:W-:Y:S02]  /*41d0*/  VIADD R9, R3, 0x8f ;  /* 0x0000008f03097836 */ /* 0x004fe40000000000 */
[----:B------:R-:W-:Y:S01]  /*41e0*/  IMAD R132, R251, R138, R132 ;  /* 0x0000008afb847224 */ /* 0x000fe200078e0284 */
[----:B------:R1:W-:Y:S01]  /*41f0*/  STL [R1+0x11a8], R8 ;  /* 0x0011a80801007387 */ /* 0x0003e20000100800 */
[----:B------:R-:W-:Y:S01]  /*4200*/  IMAD.HI.U32 R139, R7, R131, RZ ;  /* 0x00000083078b7227 */ /* 0x000fe200078e00ff */
[----:B------:R-:W-:-:S03]  /*4210*/  IABS R138, R9 ;  /* 0x00000009008a7213 */ /* 0x000fc60000000000 */
[----:B------:R-:W-:Y:S01]  /*4220*/  IMAD R126, R251, R134, R126 ;  /* 0x00000086fb7e7224 */ /* 0x000fe200078e027e */
[----:B------:R-:W-:Y:S01]  /*4230*/  IABS R134, R8 ;  /* 0x0000000800867213 */ /* 0x000fe20000000000 */
[C---:B------:R-:W-:Y:S02]  /*4240*/  VIADD R2, R3.reuse, 0x8c ;  /* 0x0000008c03027836 */ /* 0x040fe40000000000 */
[C---:B------:R-:W-:Y:S01]  /*4250*/  VIADD R10, R3.reuse, 0x8e ;  /* 0x0000008e030a7836 */ /* 0x040fe20000000000 */
[----:B-1----:R-:W-:Y:S01]  /*4260*/  IADD3 R8, PT, PT, R3, 0x90, RZ ;  /* 0x0000009003087810 */ /* 0x002fe20007ffe0ff */
[----:B------:R-:W-:Y:S01]  /*4270*/  IMAD.MOV R139, RZ, RZ, -R139 ;  /* 0x000000ffff8b7224 */ /* 0x000fe200078e0a8b */
[----:B------:R1:W-:Y:S01]  /*4280*/  STL [R1+0x11ac], R2 ;  /* 0x0011ac0201007387 */ /* 0x0003e20000100800 */
[C---:B------:R-:W-:Y:S01]  /*4290*/  IMAD.HI.U32 R143, R7.reuse, R138, RZ ;  /* 0x0000008a078f7227 */ /* 0x040fe200078e00ff */
[----:B------:R-:W-:Y:S02]  /*42a0*/  IABS R135, R2 ;  /* 0x0000000200877213 */ /* 0x000fe40000000000 */
[----:B------:R-:W-:Y:S01]  /*42b0*/  STL [R1+0x11b0], R0 ;  /* 0x0011b00001007387 */ /* 0x000fe20000100800 */
[----:B------:R-:W-:Y:S01]  /*42c0*/  IMAD.HI.U32 R137, R7, R134, RZ ;  /* 0x0000008607897227 */ /* 0x000fe200078e00ff */
[----:B------:R-:W-:-:S02]  /*42d0*/  IADD3 R143, PT, PT, -R143, RZ, RZ ;  /* 0x000000ff8f8f7210 */ /* 0x000fc40007ffe1ff */
[----:B------:R2:W-:Y:S01]  /*42e0*/  STL [R1+0x117c], R10 ;  /* 0x00117c0a01007387 */ /* 0x0005e20000100800 */
[C---:B------:R-:W-:Y:S01]  /*42f0*/  IMAD R131, R251.reuse, R139, R131 ;  /* 0x0000008bfb837224 */ /* 0x040fe200078e0283 */
[----:B------:R-:W-:Y:S01]  /*4300*/  IABS R139, R8 ;  /* 0x00000008008b7213 */ /* 0x000fe20000000000 */
[----:B------:R-:W-:Y:S01]  /*4310*/  IMAD.MOV R137, RZ, RZ, -R137 ;  /* 0x000000ffff897224 */ /* 0x000fe200078e0a89 */
[----:B------:R3:W-:Y:S01]  /*4320*/  STL [R1+0x1180], R9 ;  /* 0x0011800901007387 */ /* 0x0007e20000100800 */
[----:B------:R-:W-:Y:S02]  /*4330*/  IMAD R138, R251, R143, R138 ;  /* 0x0000008ffb8a7224 */ /* 0x000fe400078e028a */
[----:B------:R-:W-:Y:S01]  /*4340*/  IMAD.HI.U32 R142, R7, R139, RZ ;  /* 0x0000008b078e7227 */ /* 0x000fe200078e00ff */
[----:B------:R-:W-:Y:S03]  /*4350*/  STL [R1+0x118c], R8 ;  /* 0x00118c0801007387 */ /* 0x000fe60000100800 */
[----:B------:R-:W-:Y:S01]  /*4360*/  IMAD R134, R251, R137, R134 ;  /* 0x00000089fb867224 */ /* 0x000fe200078e0286 */
[----:B------:R-:W-:Y:S01]  /*4370*/  IABS R137, R10 ;  /* 0x0000000a00897213 */ /* 0x000fe20000000000 */
[C---:B-1----:R-:W-:Y:S01]  /*4380*/  VIADD R2, R3.reuse, 0x91 ;  /* 0x0000009103027836 */ /* 0x042fe20000000000 */
[C---:B--2---:R-:W-:Y:S01]  /*4390*/  IADD3 R10, PT, PT, R3.reuse, 0x93, RZ ;  /* 0x00000093030a7810 */ /* 0x044fe20007ffe0ff */
[----:B---3--:R-:W-:-:S02]  /*43a0*/  VIADD R9, R3, 0x94 ;  /* 0x0000009403097836 */ /* 0x008fc40000000000 */
[----:B------:R-:W-:Y:S01]  /*43b0*/  VIADD R0, R3, 0x92 ;  /* 0x0000009203007836 */ /* 0x000fe20000000000 */
[----:B------:R-:W-:Y:S01]  /*43c0*/  STL [R1+0x1194], R2 ;  /* 0x0011940201007387 */ /* 0x000fe20000100800 */
[----:B------:R-:W-:Y:S01]  /*43d0*/  IMAD.MOV R142, RZ, RZ, -R142 ;  /* 0x000000ffff8e7224 */ /* 0x000fe200078e0a8e */
[----:B------:R-:W-:Y:S01]  /*43e0*/  IABS R143, R9 ;  /* 0x00000009008f7213 */ /* 0x000fe20000000000 */
[C---:B------:R-:W-:Y:S01]  /*43f0*/  IMAD.HI.U32 R144, R7.reuse, R137, RZ ;  /* 0x0000008907907227 */ /* 0x040fe200078e00ff */
[----:B------:R1:W-:Y:S01]  /*4400*/  STL [R1+0x1198], R0 ;  /* 0x0011980001007387 */ /* 0x0003e20000100800 */
[----:B------:R-:W-:Y:S02]  /*4410*/  IABS R140, R2 ;  /* 0x00000002008c7213 */ /* 0x000fe40000000000 */
[----:B------:R-:W-:Y:S01]  /*4420*/  IMAD.HI.U32 R148, R7, R143, RZ ;  /* 0x0000008f07947227 */ /* 0x000fe200078e00ff */
[----:B------:R-:W-:Y:S01]  /*4430*/  STL [R1+0x1164], R10 ;  /* 0x0011640a01007387 */ /* 0x000fe20000100800 */
[----:B------:R-:W-:-:S02]  /*4440*/  IABS R141, R0 ;  /* 0x00000000008d7213 */ /* 0x000fc40000000000 */
[----:B------:R-:W-:Y:S01]  /*4450*/  IMAD R139, R251, R142, R139 ;  /* 0x0000008efb8b7224 */ /* 0x000fe200078e028b */
[----:B------:R2:W-:Y:S01]  /*4460*/  STL [R1+0x1168], R9 ;  /* 0x0011680901007387 */ /* 0x0005e20000100800 */
[----:B------:R-:W-:Y:S01]  /*4470*/  IABS R142, R10 ;  /* 0x0000000a008e7213 */ /* 0x000fe20000000000 */
[----:B------:R-:W-:Y:S01]  /*4480*/  IMAD.MOV R148, RZ, RZ, -R148 ;  /* 0x000000ffff947224 */ /* 0x000fe200078e0a94 */
[C---:B-1----:R-:W-:Y:S01]  /*4490*/  IADD3 R0, PT, PT, R3.reuse, 0x97, RZ ;  /* 0x0000009703007810 */ /* 0x042fe20007ffe0ff */
[----:B------:R-:W-:Y:S02]  /*44a0*/  IMAD.MOV R144, RZ, RZ, -R144 ;  /* 0x000000ffff907224 */ /* 0x000fe400078e0a90 */
[----:B------:R-:W-:Y:S01]  /*44b0*/  VIADD R8, R3, 0x95 ;  /* 0x0000009503087836 */ /* 0x000fe20000000000 */
[----:B------:R-:W-:Y:S01]  /*44c0*/  IABS R146, R0 ;  /* 0x0000000000927213 */ /* 0x000fe20000000000 */
[----:B------:R-:W-:-:S03]  /*44d0*/  IMAD.HI.U32 R149, R7, R142, RZ ;  /* 0x0000008e07957227 */ /* 0x000fc600078e00ff */
[----:B------:R1:W-:Y:S01]  /*44e0*/  STL [R1+0x116c], R8 ;  /* 0x00116c0801007387 */ /* 0x0003e20000100800 */
[----:B--2---:R-:W-:Y:S02]  /*44f0*/  VIADD R9, R3, 0x99 ;  /* 0x0000009903097836 */ /* 0x004fe40000000000 */
[C---:B------:R-:W-:Y:S02]  /*4500*/  IMAD R143, R251.reuse, R148, R143 ;  /* 0x00000094fb8f7224 */ /* 0x040fe400078e028f */
[----:B------:R-:W-:Y:S01]  /*4510*/  IMAD R137, R251, R144, R137 ;  /* 0x00000090fb897224 */ /* 0x000fe200078e0289 */
[----:B------:R-:W-:Y:S01]  /*4520*/  IABS R148, R9 ;  /* 0x0000000900947213 */ /* 0x000fe20000000000 */
[C---:B------:R-:W-:Y:S01]  /*4530*/  VIADD R2, R3.reuse, 0x96 ;  /* 0x0000009603027836 */ /* 0x040fe20000000000 */
[----:B------:R-:W-:Y:S01]  /*4540*/  IABS R144, R8 ;  /* 0x0000000800907213 */ /* 0x000fe20000000000 */
[----:B------:R-:W-:Y:S01]  /*4550*/  IMAD.MOV R149, RZ, RZ, -R149 ;  /* 0x000000ffff957224 */ /* 0x000fe200078e0a95 */
[C---:B-1----:R-:W-:Y:S01]  /*4560*/  IADD3 R8, PT, PT, R3.reuse, 0x9a, RZ ;  /* 0x0000009a03087810 */ /* 0x042fe20007ffe0ff */
[----:B------:R-:W-:Y:S01]  /*4570*/  VIADD R10, R3, 0x98 ;  /* 0x00000098030a7836 */ /* 0x000fe20000000000 */
[----:B------:R1:W-:Y:S01]  /*4580*/  STL [R1+0x1170], R2 ;  /* 0x0011700201007387 */ /* 0x0003e20000100800 */
[----:B------:R-:W-:Y:S01]  /*4590*/  IMAD.HI.U32 R153, R7, R148, RZ ;  /* 0x0000009407997227 */ /* 0x000fe200078e00ff */
[----:B------:R-:W-:-:S02]  /*45a0*/  IABS R145, R2 ;  /* 0x0000000200917213 */ /* 0x000fc40000000000 */
[----:B------:R-:W-:Y:S01]  /*45b0*/  STL [R1+0x1174], R0 ;  /* 0x0011740001007387 */ /* 0x000fe20000100800 */
[----:B------:R-:W-:Y:S01]  /*45c0*/  IMAD.HI.U32 R147, R7, R144, RZ ;  /* 0x0000009007937227 */ /* 0x000fe200078e00ff */
[----:B------:R-:W-:Y:S02]  /*45d0*/  IADD3 R153, PT, PT, -R153, RZ, RZ ;  /* 0x000000ff99997210 */ /* 0x000fe40007ffe1ff */
[----:B------:R2:W-:Y:S01]  /*45e0*/  STL [R1+0x1148], R10 ;  /* 0x0011480a01007387 */ /* 0x0005e20000100800 */
[C---:B------:R-:W-:Y:S01]  /*45f0*/  IMAD R142, R251.reuse, R149, R142 ;  /* 0x00000095fb8e7224 */ /* 0x040fe200078e028e */
[----:B------:R-:W-:Y:S01]  /*4600*/  IABS R149, R8 ;  /* 0x0000000800957213 */ /* 0x000fe20000000000 */
[----:B------:R-:W-:Y:S01]  /*4610*/  IMAD.MOV R147, RZ, RZ, -R147 ;  /* 0x000000ffff937224 */ /* 0x000fe200078e0a93 */
[----:B------:R3:W-:Y:S01]  /*4620*/  STL [R1+0x114c], R9 ;  /* 0x00114c0901007387 */ /* 0x0007e20000100800 */
[----:B------:R-:W-:Y:S02]  /*4630*/  IMAD R148, R251, R153, R148 ;  /* 0x00000099fb947224 */ /* 0x000fe400078e0294 */
[----:B------:R-:W-:Y:S01]  /*4640*/  IMAD.HI.U32 R152, R7, R149, RZ ;  /* 0x0000009507987227 */ /* 0x000fe200078e00ff */
[----:B------:R4:W-:Y:S03]  /*4650*/  STL [R1+0x1154], R8 ;  /* 0x0011540801007387 */ /* 0x0009e60000100800 */
        /* <DEDUP_REMOVED lines=9> */
[----:B------:R-:W-:Y:S01]  /*46f0*/  IMAD.HI.U32 R154, R7, R147, RZ ;  /* 0x00000093079a7227 */ /* 0x000fe200078e00ff */
[----:B------:R1:W-:Y:S01]  /*4700*/  STL [R1+0x1160], R0 ;  /* 0x0011600001007387 */ /* 0x0003e20000100800 */
[----:B------:R-:W-:Y:S02]  /*4710*/  IABS R150, R2 ;  /* 0x0000000200967213 */ /* 0x000fe40000000000 */
[----:B------:R-:W-:Y:S01]  /*4720*/  IMAD R149, R251, R152, R149 ;  /* 0x00000098fb957224 */ /* 0x000fe200078e0295 */
[----:B------:R-:W-:Y:S01]  /*4730*/  IABS R152, R10 ;  /* 0x0000000a00987213 */ /* 0x000fe20000000000 */
[----:B------:R-:W-:Y:S01]  /*4740*/  IMAD.HI.U32 R158, R7, R153, RZ ;  /* 0x00000099079e7227 */ /* 0x000fe200078e00ff */
[----:B------:R-:W-:Y:S01]  /*4750*/  STL [R1+0x1128], R10 ;  /* 0x0011280a01007387 */ /* 0x000fe20000100800 */
[----:B------:R-:W-:-:S02]  /*4760*/  IABS R151, R0 ;  /* 0x0000000000977213 */ /* 0x000fc40000000000 */
[----:B------:R-:W-:Y:S01]  /*4770*/  IMAD.MOV R154, RZ, RZ, -R154 ;  /* 0x000000ffff9a7224 */ /* 0x000fe200078e0a9a */
[----:B------:R2:W-:Y:S01]  /*4780*/  STL [R1+0x112c], R9 ;  /* 0x00112c0901007387 */ /* 0x0005e20000100800 */
[C---:B----4-:R-:W-:Y:S01]  /*4790*/  VIADD R8, R3.reuse, 0x9f ;  /* 0x0000009f03087836 */ /* 0x050fe20000000000 */
[----:B-1----:R-:W-:Y:S01]  /*47a0*/  IADD3 R0, PT, PT, R3, 0xa1, RZ ;  /* 0x000000a103007810 */ /* 0x002fe20007ffe0ff */
[----:B------:R-:W-:Y:S02]  /*47b0*/  IMAD.MOV R158, RZ, RZ, -R158 ;  /* 0x000000ffff9e7224 */ /* 0x000fe400078e0a9e */
[----:B------:R-:W-:Y:S01]  /*47c0*/  IMAD.HI.U32 R159, R7, R152, RZ ;  /* 0x00000098079f7227 */ /* 0x000fe200078e00ff */
[----:B------:R1:W-:Y:S01]  /*47d0*/  STL [R1+0x1130], R8 ;  /* 0x0011300801007387 */ /* 0x0003e20000100800 */
[----:B------:R-:W-:Y:S02]  /*47e0*/  IABS R156, R0 ;  /* 0x00000000009c7213 */ /* 0x000fe40000000000 */
[----:B------:R-:W-:Y:S01]  /*47f0*/  IMAD R147, R251, R154, R147 ;  /* 0x0000009afb937224 */ /* 0x000fe200078e0293 */
[----:B------:R-:W-:Y:S01]  /*4800*/  IABS R154, R8 ;  /* 0x00000008009a7213 */ /* 0x000fe20000000000 */
[----:B--2---:R-:W-:-:S02]  /*4810*/  VIADD R9, R3, 0xa3 ;  /* 0x000000a303097836 */ /* 0x004fc40000000000 */
[----:B------:R-:W-:Y:S02]  /*4820*/  IMAD R153, R251, R158, R153 ;  /* 0x0000009efb997224 */ /* 0x000fe400078e0299 */
[----:B------:R-:W-:Y:S01]  /*4830*/  IMAD.MOV R159, RZ, RZ, -R159 ;  /* 0x000000ffff9f7224 */ /* 0x000fe200078e0a9f */
[----:B------:R-:W-:Y:S01]  /*4840*/  IABS R158, R9 ;  /* 0x00000009009e7213 */ /* 0x000fe20000000000 */
[C---:B------:R-:W-:Y:S01]  /*4850*/  VIADD R2, R3.reuse, 0xa0 ;  /* 0x000000a003027836 */ /* 0x040fe20000000000 */
[----:B-1----:R-:W-:Y:S01]  /*4860*/  IADD3 R8, PT, PT, R3, 0xa4, RZ ;  /* 0x000000a403087810 */ /* 0x002fe20007ffe0ff */
[----:B------:R-:W-:-:S03]  /*4870*/  IMAD.HI.U32 R157, R7, R154, RZ ;  /* 0x0000009a079d7227 */ /* 0x000fc600078e00ff */
[----:B------:R-:W-:Y:S01]  /*4880*/  STL [R1+0x1134], R2 ;  /* 0x0011340201007387 */ /* 0x000fe20000100800 */
[----:B------:R-:W-:Y:S01]  /*4890*/  VIADD R10, R3, 0xa2 ;  /* 0x000000a2030a7836 */ /* 0x000fe20000000000 */
[----:B------:R-:W-:Y:S01]  /*48a0*/  IABS R155, R2 ;  /* 0x00000002009b7213 */ /* 0x000fe20000000000 */
[----:B------:R-:W-:Y:S01]  /*48b0*/  IMAD R152, R251, R159, R152 ;  /* 0x0000009ffb987224 */ /* 0x000fe200078e0298 */
[----:B------:R-:W-:Y:S01]  /*48c0*/  IABS R159, R8 ;  /* 0x00000008009f7213 */ /* 0x000fe20000000000 */
[----:B------:R-:W-:Y:S01]  /*48d0*/  IMAD.HI.U32 R163, R7, R158, RZ ;  /* 0x0000009e07a37227 */ /* 0x000fe200078e00ff */
[----:B------:R-:W-:Y:S03]  /*48e0*/  STL [R1+0x113c], R0 ;  /* 0x00113c0001007387 */ /* 0x000fe60000100800 */
[----:B------:R-:W-:Y:S01]  /*48f0*/  IMAD.MOV R157, RZ, RZ, -R157 ;  /* 0x000000ffff9d7224 */ /* 0x000fe200078e0a9d */
[----:B------:R1:W-:Y:S01]  /*4900*/  STL [R1+0x1110], R10 ;  /* 0x0011100a01007387 */ /* 0x0003e20000100800 */
[----:B------:R-:W-:Y:S01]  /*4910*/  IADD3 R163, PT, PT, -R163, RZ, RZ ;  /* 0x000000ffa3a37210 */ /* 0x000fe20007ffe1ff */
[----:B------:R-:W-:-:S02]  /*4920*/  IMAD.HI.U32 R162, R7, R159, RZ ;  /* 0x0000009f07a27227 */ /* 0x000fc400078e00ff */
[----:B------:R2:W-:Y:S02]  /*4930*/  STL [R1+0x1118], R9 ;  /* 0x0011180901007387 */ /* 0x0005e40000100800 */
[----:B------:R-:W-:Y:S01]  /*4940*/  IMAD R154, R251, R157, R154 ;  /* 0x0000009dfb9a7224 */ /* 0x000fe200078e029a */
[----:B------:R-:W-:Y:S01]  /*4950*/  IABS R157, R10 ;  /* 0x0000000a009d7213 */ /* 0x000fe20000000000 */
[----:B------:R-:W-:Y:S01]  /*4960*/  IMAD.HI.U32 R109, R7, R4, RZ ;  /* 0x00000004076d7227 */ /* 0x000fe200078e00ff */
[----:B------:R-:W-:Y:S01]  /*4970*/  STL [R1+0x111c], R8 ;  /* 0x00111c0801007387 */ /* 0x000fe20000100800 */
[C---:B-1----:R-:W-:Y:S02]  /*4980*/  IADD3 R10, PT, PT, R3.reuse, 0xa7, RZ ;  /* 0x000000a7030a7810 */ /* 0x042fe40007ffe0ff */
[----:B------:R-:W-:Y:S02]  /*4990*/  IMAD.MOV R162, RZ, RZ, -R162 ;  /* 0x000000ffffa27224 */ /* 0x000fe400078e0aa2 */
[----:B--2---:R-:W-:-:S02]  /*49a0*/  VIADD R9, R3, 0xa8 ;  /* 0x000000a803097836 */ /* 0x004fc40000000000 */
[----:B------:R-:W-:Y:S02]  /*49b0*/  IMAD R158, R251, R163, R158 ;  /* 0x000000a3fb9e7224 */ /* 0x000fe400078e029e */
[----:B------:R-:W-:Y:S01]  /*49c0*/  VIADD R2, R3, 0xa5 ;  /* 0x000000a503027836 */ /* 0x000fe20000000000 */
[----:B------:R-:W-:Y:S01]  /*49d0*/  IABS R163, R9 ;  /* 0x0000000900a37213 */ /* 0x000fe20000000000 */
[----:B------:R-:W-:Y:S02]  /*49e0*/  IMAD.MOV R109, RZ, RZ, -R109 ;  /* 0x000000ffff6d7224 */ /* 0x000fe400078e0a6d */
[----:B------:R-:W-:Y:S01]  /*49f0*/  IMAD.HI.U32 R133, R7, R127, RZ ;  /* 0x0000007f07857227 */ /* 0x000fe200078e00ff */
[----:B------:R-:W-:Y:S01]  /*4a00*/  STL [R1+0x1120], R2 ;  /* 0x0011200201007387 */ /* 0x000fe20000100800 */
[----:B------:R-:W-:Y:S02]  /*4a10*/  IABS R160, R2 ;  /* 0x0000000200a07213 */ /* 0x000fe40000000000 */
[----:B------:R-:W-:Y:S01]  /*4a20*/  VIADD R0, R3, 0xa6 ;  /* 0x000000a603007836 */ /* 0x000fe20000000000 */
[----:B------:R-:W-:Y:S01]  /*4a30*/  IADD3 R133, PT, PT, -R133, RZ, RZ ;  /* 0x000000ff85857210 */ /* 0x000fe20007ffe1ff */
[----:B------:R-:W-:-:S03]  /*4a40*/  IMAD.HI.U32 R164, R7, R157, RZ ;  /* 0x0000009d07a47227 */ /* 0x000fc600078e00ff */
[----:B------:R1:W-:Y:S01]  /*4a50*/  STL [R1+0x1124], R0 ;  /* 0x0011240001007387 */ /* 0x0003e20000100800 */
[C---:B------:R-:W-:Y:S01]  /*4a60*/  IMAD R159, R251.reuse, R162, R159 ;  /* 0x000000a2fb9f7224 */ /* 0x040fe200078e029f */
[----:B------:R-:W-:Y:S01]  /*4a70*/  IABS R162, R10 ;  /* 0x0000000a00a27213 */ /* 0x000fe20000000000 */
[----:B------:R-:W-:Y:S01]  /*4a80*/  IMAD R109, R251, R109, R4 ;  /* 0x0000006dfb6d7224 */ /* 0x000fe200078e0204 */
[----:B------:R-:W-:Y:S01]  /*4a90*/  STL [R1+0x10ec], R10 ;  /* 0x0010ec0a01007387 */ /* 0x000fe20000100800 */
[C---:B------:R-:W-:Y:S01]  /*4aa0*/  IMAD.HI.U32 R168, R7.reuse, R163, RZ ;  /* 0x000000a307a87227 */ /* 0x040fe200078e00ff */
[----:B------:R-:W-:Y:S02]  /*4ab0*/  IABS R161, R0 ;  /* 0x0000000000a17213 */ /* 0x000fe40000000000 */
[----:B------:R2:W-:Y:S01]  /*4ac0*/  STL [R1+0x10f0], R9 ;  /* 0x0010f00901007387 */ /* 0x0005e20000100800 */
[----:B------:R-:W-:Y:S01]  /*4ad0*/  IMAD.HI.U32 R4, R7, R115, RZ ;  /* 0x0000007307047227 */ /* 0x000fe200078e00ff */
[----:B-1----:R-:W-:-:S03]  /*4ae0*/  IADD3 R0, PT, PT, R3, 0xab, RZ ;  /* 0x000000ab03007810 */ /* 0x002fc60007ffe0ff */
[----:B------:R-:W-:Y:S01]  /*4af0*/  IMAD.MOV R164, RZ, RZ, -R164 ;  /* 0x000000ffffa47224 */ /* 0x000fe200078e0aa4 */
[----:B------:R-:W-:Y:S01]  /*4b00*/  IABS R166, R0 ;  /* 0x0000000000a67213 */ /* 0x000fe20000000000 */
[----:B------:R-:W-:Y:S02]  /*4b10*/  VIADD R8, R3, 0xa9 ;  /* 0x000000a903087836 */ /* 0x000fe40000000000 */
[----:B------:R-:W-:-:S03]  /*4b20*/  IMAD.HI.U32 R169, R7, R162, RZ ;  /* 0x000000a207a97227 */ /* 0x000fc600078e00ff */
[----:B------:R1:W-:Y:S01]  /*4b30*/  STL [R1+0x10f8], R8 ;  /* 0x0010f80801007387 */ /* 0x0003e20000100800 */
[----:B------:R-:W-:Y:S02]  /*4b40*/  IMAD.MOV R168, RZ, RZ, -R168 ;  /* 0x000000ffffa87224 */ /* 0x000fe400078e0aa8 */
[----:B--2---:R-:W-:Y:S02]  /*4b50*/  VIADD R9, R3, 0xad ;  /* 0x000000ad03097836 */ /* 0x004fe40000000000 */
[----:B------:R-:W-:Y:S02]  /*4b60*/  IMAD.MOV R4, RZ, RZ, -R4 ;  /* 0x000000ffff047224 */ /* 0x000fe400078e0a04 */
[C---:B------:R-:W-:Y:S01]  /*4b70*/  IMAD R157, R251.reuse, R164, R157 ;  /* 0x000000a4fb9d7224 */ /* 0x040fe200078e029d */
[----:B------:R-:W-:Y:S01]  /*4b80*/  IABS R164, R8 ;  /* 0x0000000800a47213 */ /* 0x000fe20000000000 */
[----:B------:R-:W-:Y:S01]  /*4b90*/  IMAD R127, R251, R133, R127 ;  /* 0x00000085fb7f7224 */ /* 0x000fe200078e027f */
[----:B-1----:R-:W-:Y:S01]  /*4ba0*/  IADD3 R8, PT, PT, R3, 0xae, RZ ;  /* 0x000000ae03087810 */ /* 0x002fe20007ffe0ff */
[----:B------:R-:W-:-:S04]  /*4bb0*/  IMAD.HI.U32 R133, R7, R135, RZ ;  /* 0x0000008707857227 */ /* 0x000fc800078e00ff */
[----:B------:R-:W-:Y:S01]  /*4bc0*/  IMAD.MOV R169, RZ, RZ, -R169 ;  /* 0x000000ffffa97224 */ /* 0x000fe200078e0aa9 */
[----:B------:R-:W-:Y:S01]  /*4bd0*/  IADD3 R133, PT, PT, -R133, RZ, RZ ;  /* 0x000000ff85857210 */ /* 0x000fe20007ffe1ff */
[C---:B------:R-:W-:Y:S01]  /*4be0*/  IMAD R163, R251.reuse, R168, R163 ;  /* 0x000000a8fba37224 */ /* 0x040fe200078e02a3 */
[----:B------:R-:W-:Y:S01]  /*4bf0*/  IABS R168, R9 ;  /* 0x0000000900a87213 */ /* 0x000fe20000000000 */
[----:B------:R-:W-:Y:S02]  /*4c00*/  IMAD R115, R251, R4, R115 ;  /* 0x00000004fb737224 */ /* 0x000fe400078e0273 */
[----:B------:R-:W-:-:S04]  /*4c10*/  IMAD.HI.U32 R4, R7, R120, RZ ;  /* 0x0000007807047227 */ /* 0x000fc800078e00ff */
[----:B------:R-:W-:Y:S02]  /*4c20*/  VIADD R2, R3, 0xaa ;  /* 0x000000aa03027836 */ /* 0x000fe40000000000 */
[----:B------:R-:W-:-:S03]  /*4c30*/  IMAD.HI.U32 R167, R7, R164, RZ ;  /* 0x000000a407a77227 */ /* 0x000fc600078e00ff */
[----:B------:R-:W-:Y:S01]  /*4c40*/  STL [R1+0x1100], R2 ;  /* 0x0011000201007387 */ /* 0x000fe20000100800 */
[----:B------:R-:W-:Y:S01]  /*4c50*/  IMAD R162, R251, R169, R162 ;  /* 0x000000a9fba27224 */ /* 0x000fe200078e02a2 */
[----:B------:R-:W-:Y:S01]  /*4c60*/  IABS R169, R8 ;  /* 0x0000000800a97213 */ /* 0x000fe20000000000 */
[----:B------:R-:W-:Y:S01]  /*4c70*/  VIADD R10, R3, 0xac ;  /* 0x000000ac030a7836 */ /* 0x000fe20000000000 */
[----:B------:R-:W-:Y:S01]  /*4c80*/  STL [R1+0x1108], R0 ;  /* 0x0011080001007387 */ /* 0x000fe20000100800 */
[----:B------:R-:W-:Y:S01]  /*4c90*/  IMAD.MOV R4, RZ, RZ, -R4 ;  /* 0x000000ffff047224 */ /* 0x000fe200078e0a04 */
[----:B------:R-:W-:Y:S01]  /*4ca0*/  IABS R165, R2 ;  /* 0x0000000200a57213 */ /* 0x000fe20000000000 */
[----:B------:R-:W-:Y:S01]  /*4cb0*/  IMAD.HI.U32 R173, R7, R168, RZ ;  /* 0x000000a807ad7227 */ /* 0x000fe200078e00ff */
[----:B------:R-:W-:Y:S03]  /*4cc0*/  STL [R1+0x10d8], R10 ;  /* 0x0010d80a01007387 */ /* 0x000fe60000100800 */
[----:B------:R-:W-:Y:S01]  /*4cd0*/  IMAD.MOV R167, RZ, RZ, -R167 ;  /* 0x000000ffffa77224 */ /* 0x000fe200078e0aa7 */
[----:B------:R1:W-:Y:S01]  /*4ce0*/  STL [R1+0x10dc], R9 ;  /* 0x0010dc0901007387 */ /* 0x0003e20000100800 */
[----:B------:R-:W-:Y:S01]  /*4cf0*/  IMAD R135, R251, R133, R135 ;  /* 0x00000085fb877224 */ /* 0x000fe200078e0287 */
[----:B------:R-:W-:Y:S01]  /*4d00*/  IADD3 R173, PT, PT, -R173, RZ, RZ ;  /* 0x000000ffadad7210 */ /* 0x000fe20007ffe1ff */
[----:B------:R-:W-:Y:S01]  /*4d10*/  IMAD R120, R251, R4, R120 ;  /* 0x00000004fb787224 */ /* 0x000fe200078e0278 */
[----:B------:R-:W-:Y:S01]  /*4d20*/  STL [R1+0x10e0], R8 ;  /* 0x0010e00801007387 */ /* 0x000fe20000100800 */
[----:B------:R-:W-:-:S04]  /*4d30*/  IMAD.HI.U32 R133, R7, R140, RZ ;  /* 0x0000008c07857227 */ /* 0x000fc800078e00ff */
[----:B------:R-:W-:-:S04]  /*4d40*/  IMAD.HI.U32 R172, R7, R169, RZ ;  /* 0x000000a907ac7227 */ /* 0x000fc800078e00ff */
[----:B------:R-:W-:-:S04]  /*4d50*/  IMAD.HI.U32 R4, R7, R125, RZ ;  /* 0x0000007d07047227 */ /* 0x000fc800078e00ff */
[----:B------:R-:W-:Y:S01]  /*4d60*/  IMAD R164, R251, R167, R164 ;  /* 0x000000a7fba47224 */ /* 0x000fe200078e02a4 */
[----:B------:R-:W-:Y:S01]  /*4d70*/  IABS R167, R10 ;  /* 0x0000000a00a77213 */ /* 0x000fe20000000000 */
[C---:B-1----:R-:W-:Y:S01]  /*4d80*/  VIADD R9, R3.reuse, 0xb2 ;  /* 0x000000b203097836 */ /* 0x042fe20000000000 */
[----:B------:R-:W-:Y:S01]  /*4d90*/  IADD3 R10, PT, PT, R3, 0xb1, RZ ;  /* 0x000000b1030a7810 */ /* 0x000fe20007ffe0ff */
[----:B------:R-:W-:Y:S02]  /*4da0*/  IMAD.MOV R133, RZ, RZ, -R133 ;  /* 0x000000ffff857224 */ /* 0x000fe400078e0a85 */
[----:B------:R-:W-:Y:S02]  /*4db0*/  IMAD.MOV R172, RZ, RZ, -R172 ;  /* 0x000000ffffac7224 */ /* 0x000fe400078e0aac */
[----:B------:R-:W-:Y:S02]  /*4dc0*/  IMAD.MOV R4, RZ, RZ, -R4 ;  /* 0x000000ffff047224 */ /* 0x000fe400078e0a04 */
[----:B------:R-:W-:Y:S01]  /*4dd0*/  IMAD R168, R251, R173, R168 ;  /* 0x000000adfba87224 */ /* 0x000fe200078e02a8 */
[----:B------:R-:W-:Y:S01]  /*4de0*/  IABS R173, R9 ;  /* 0x0000000900ad7213 */ /* 0x000fe20000000000 */
[----:B------:R-:W-:-:S02]  /*4df0*/  VIADD R2, R3, 0xaf ;  /* 0x000000af03027836 */ /* 0x000fc40000000000 */
[----:B------:R-:W-:-:S03]  /*4e00*/  IMAD.HI.U32 R174, R7, R167, RZ ;  /* 0x000000a707ae7227 */ /* 0x000fc600078e00ff */
[----:B------:R-:W-:Y:S01]  /*4e10*/  STL [R1+0x10e8], R2 ;  /* 0x0010e80201007387 */ /* 0x000fe20000100800 */
[----:B------:R-:W-:Y:S01]  /*4e20*/  IMAD R140, R251, R133, R140 ;  /* 0x00000085fb8c7224 */ /* 0x000fe200078e028c */
[----:B------:R-:W-:Y:S01]  /*4e30*/  IABS R170, R2 ;  /* 0x0000000200aa7213 */ /* 0x000fe20000000000 */
[----:B------:R-:W-:Y:S02]  /*4e40*/  VIADD R0, R3, 0xb0 ;  /* 0x000000b003007836 */ /* 0x000fe40000000000 */
[C---:B------:R-:W-:Y:S01]  /*4e50*/  IMAD R169, R251.reuse, R172, R169 ;  /* 0x000000acfba97224 */ /* 0x040fe200078e02a9 */
[----:B------:R-:W-:Y:S01]  /*4e60*/  IABS R172, R10 ;  /* 0x0000000a00ac7213 */ /* 0x000fe20000000000 */
[----:B------:R-:W-:Y:S01]  /*4e70*/  IMAD R125, R251, R4, R125 ;  /* 0x00000004fb7d7224 */ /* 0x000fe200078e027d */
[----:B------:R1:W-:Y:S01]  /*4e80*/  STL [R1+0x10e4], R0 ;  /* 0x0010e40001007387 */ /* 0x0003e20000100800 */
[----:B------:R-:W-:Y:S01]  /*4e90*/  IMAD.HI.U32 R133, R7, R145, RZ ;  /* 0x0000009107857227 */ /* 0x000fe200078e00ff */
[----:B------:R-:W-:-:S02]  /*4ea0*/  IABS R171, R0 ;  /* 0x0000000000ab7213 */ /* 0x000fc40000000000 */
[----:B------:R-:W-:Y:S01]  /*4eb0*/  STL [R1+0x10c0], R10 ;  /* 0x0010c00a01007387 */ /* 0x000fe20000100800 */
[----:B------:R-:W-:Y:S01]  /*4ec0*/  IMAD.HI.U32 R4, R7, R130, RZ ;  /* 0x0000008207047227 */ /* 0x000fe200078e00ff */
[----:B------:R-:W-:Y:S02]  /*4ed0*/  IADD3 R133, PT, PT, -R133, RZ, RZ ;  /* 0x000000ff85857210 */ /* 0x000fe40007ffe1ff */
[----:B------:R-:W-:Y:S01]  /*4ee0*/  STL [R1+0x10bc], R9 ;  /* 0x0010bc0901007387 */ /* 0x000fe20000100800 */
[----:B------:R-:W-:Y:S01]  /*4ef0*/  IMAD.MOV R174, RZ, RZ, -R174 ;  /* 0x000000ffffae7224 */ /* 0x000fe200078e0aae */
[C---:B-1----:R-:W-:Y:S01]  /*4f00*/  IADD3 R0, PT, PT, R3.reuse, 0xb5, RZ ;  /* 0x000000b503007810 */ /* 0x042fe20007ffe0ff */
[----:B------:R-:W-:Y:S02]  /*4f10*/  VIADD R8, R3, 0xb3 ;  /* 0x000000b303087836 */ /* 0x000fe40000000000 */
[----:B------:R-:W-:Y:S01]  /*4f20*/  IMAD.HI.U32 R178, R7, R173, RZ ;  /* 0x000000ad07b27227 */ /* 0x000fe200078e00ff */
[----:B------:R-:W-:-:S02]  /*4f30*/  IABS R176, R0 ;  /* 0x0000000000b07213 */ /* 0x000fc40000000000 */
[----:B------:R1:W-:Y:S01]  /*4f40*/  STL [R1+0x10b8], R8 ;  /* 0x0010b80801007387 */ /* 0x0003e20000100800 */
[----:B------:R-:W-:Y:S02]  /*4f50*/  IMAD.MOV R4, RZ, RZ, -R4 ;  /* 0x000000ffff047224 */ /* 0x000fe400078e0a04 */
[----:B------:R-:W-:-:S04]  /*4f60*/  IMAD.HI.U32 R179, R7, R172, RZ ;  /* 0x000000ac07b37227 */ /* 0x000fc800078e00ff */
[----:B------:R-:W-:Y:S01]  /*4f70*/  IMAD R167, R251, R174, R167 ;  /* 0x000000aefba77224 */ /* 0x000fe200078e02a7 */
[----:B------:R-:W-:Y:S01]  /*4f80*/  IABS R174, R8 ;  /* 0x0000000800ae7213 */ /* 0x000fe20000000000 */
[----:B------:R-:W-:Y:S01]  /*4f90*/  IMAD.MOV R178, RZ, RZ, -R178 ;  /* 0x000000ffffb27224 */ /* 0x000fe200078e0ab2 */
[C---:B-1----:R-:W-:Y:S01]  /*4fa0*/  IADD3 R8, PT, PT, R3.reuse, 0xb8, RZ ;  /* 0x000000b803087810 */ /* 0x042fe20007ffe0ff */
[----:B------:R-:W-:Y:S02]  /*4fb0*/  VIADD R9, R3, 0xb7 ;  /* 0x000000b703097836 */ /* 0x000fe40000000000 */
[----:B------:R-:W-:Y:S02]  /*4fc0*/  IMAD R130, R251, R4, R130 ;  /* 0x00000004fb827224 */ /* 0x000fe400078e0282 */
[----:B------:R-:W-:Y:S02]  /*4fd0*/  IMAD.MOV R179, RZ, RZ, -R179 ;  /* 0x000000ffffb37224 */ /* 0x000fe400078e0ab3 */
[----:B------:R-:W-:-:S04]  /*4fe0*/  IMAD.HI.U32 R4, R7, R136, RZ ;  /* 0x0000008807047227 */ /* 0x000fc800078e00ff */
[----:B------:R-:W-:Y:S02]  /*4ff0*/  IMAD R145, R251, R133, R145 ;  /* 0x00000085fb917224 */ /* 0x000fe400078e0291 */
[----:B------:R-:W-:-:S04]  /*5000*/  IMAD.HI.U32 R133, R7, R150, RZ ;  /* 0x0000009607857227 */ /* 0x000fc800078e00ff */
[----:B------:R-:W-:Y:S01]  /*5010*/  IMAD R173, R251, R178, R173 ;  /* 0x000000b2fbad7224 */ /* 0x000fe200078e02ad */
[----:B------:R-:W-:Y:S01]  /*5020*/  IABS R178, R9 ;  /* 0x0000000900b27213 */ /* 0x000fe20000000000 */
[----:B------:R-:W-:-:S04]  /*5030*/  IMAD.HI.U32 R177, R7, R174, RZ ;  /* 0x000000ae07b17227 */ /* 0x000fc800078e00ff */
[----:B------:R-:W-:Y:S01]  /*5040*/  IMAD R172, R251, R179, R172 ;  /* 0x000000b3fbac7224 */ /* 0x000fe200078e02ac */
[----:B------:R-:W-:Y:S01]  /*5050*/  IABS R179, R8 ;  /* 0x0000000800b37213 */ /* 0x000fe20000000000 */
[----:B------:R-:W-:Y:S02]  /*5060*/  IMAD.MOV R4, RZ, RZ, -R4 ;  /* 0x000000ffff047224 */ /* 0x000fe400078e0a04 */
[C---:B------:R-:W-:Y:S02]  /*5070*/  VIADD R2, R3.reuse, 0xb4 ;  /* 0x000000b403027836 */ /* 0x040fe40000000000 */
[----:B------:R-:W-:Y:S02]  /*5080*/  IMAD.MOV R133, RZ, RZ, -R133 ;  /* 0x000000ffff857224 */ /* 0x000fe400078e0a85 */
[----:B------:R-:W-:Y:S01]  /*5090*/  IMAD.MOV R177, RZ, RZ, -R177 ;  /* 0x000000ffffb17224 */ /* 0x000fe200078e0ab1 */
[----:B------:R-:W-:Y:S01]  /*50a0*/  STL [R1+0x10b4], R2 ;  /* 0x0010b40201007387 */ /* 0x000fe20000100800 */
[----:B------:R-:W-:Y:S01]  /*50b0*/  VIADD R10, R3, 0xb6 ;  /* 0x000000b6030a7836 */ /* 0x000fe20000000000 */
[----:B------:R-:W-:Y:S01]  /*50c0*/  IABS R175, R2 ;  /* 0x0000000200af7213 */ /* 0x000fe20000000000 */
[----:B------:R-:W-:Y:S01]  /*50d0*/  IMAD.HI.U32 R183, R7, R178, RZ ;  /* 0x000000b207b77227 */ /* 0x000fe200078e00ff */
[----:B------:R-:W-:Y:S03]  /*50e0*/  STL [R1+0x10b0], R0 ;  /* 0x0010b00001007387 */ /* 0x000fe60000100800 */
[----:B------:R-:W-:Y:S01]  /*50f0*/  IMAD R136, R251, R4, R136 ;  /* 0x00000004fb887224 */ /* 0x000fe200078e0288 */
[----:B------:R1:W-:Y:S01]  /*5100*/  STL [R1+0x1098], R10 ;  /* 0x0010980a01007387 */ /* 0x0003e20000100800 */
[----:B------:R-:W-:Y:S01]  /*5110*/  IMAD.HI.U32 R4, R7, R141, RZ ;  /* 0x0000008d07047227 */ /* 0x000fe200078e00ff */
[----:B------:R-:W-:-:S02]  /*5120*/  IADD3 R183, PT, PT, -R183, RZ, RZ ;  /* 0x000000ffb7b77210 */ /* 0x000fc40007ffe1ff */
[----:B------:R2:W-:Y:S01]  /*5130*/  STL [R1+0x1094], R9 ;  /* 0x0010940901007387 */ /* 0x0005e20000100800 */
[----:B------:R-:W-:Y:S02]  /*5140*/  IMAD R150, R251, R133, R150 ;  /* 0x00000085fb967224 */ /* 0x000fe400078e0296 */
[C---:B------:R-:W-:Y:S01]  /*5150*/  IMAD.HI.U32 R182, R7.reuse, R179, RZ ;  /* 0x000000b307b67227 */ /* 0x040fe200078e00ff */
[----:B------:R3:W-:Y:S03]  /*5160*/  STL [R1+0x1090], R8 ;  /* 0x0010900801007387 */ /* 0x0007e60000100800 */
[----:B------:R-:W-:-:S04]  /*5170*/  IMAD.HI.U32 R133, R7, R155, RZ ;  /* 0x0000009b07857227 */ /* 0x000fc800078e00ff */
[----:B------:R-:W-:Y:S01]  /*5180*/  IMAD R174, R251, R177, R174 ;  /* 0x000000b1fbae7224 */ /* 0x000fe200078e02ae */
[----:B------:R-:W-:Y:S01]  /*5190*/  IABS R177, R10 ;  /* 0x0000000a00b17213 */ /* 0x000fe20000000000 */
[----:B------:R-:W-:Y:S01]  /*51a0*/  IMAD.MOV R4, RZ, RZ, -R4 ;  /* 0x000000ffff047224 */ /* 0x000fe200078e0a04 */
[----:B-1----:R-:W-:Y:S01]  /*51b0*/  IADD3 R10, PT, PT, R3, 0xbb, RZ ;  /* 0x000000bb030a7810 */ /* 0x002fe20007ffe0ff */
[----:B------:R-:W-:Y:S01]  /*51c0*/  IMAD.MOV R182, RZ, RZ, -R182 ;  /* 0x000000ffffb67224 */ /* 0x000fe200078e0ab6 */
[----:B------:R-:W-:Y:S01]  /*51d0*/  IADD3 R133, PT, PT, -R133, RZ, RZ ;  /* 0x000000ff85857210 */ /* 0x000fe20007ffe1ff */
[----:B--2---:R-:W-:Y:S02]  /*51e0*/  VIADD R9, R3, 0xbc ;  /* 0x000000bc03097836 */ /* 0x004fe40000000000 */
[----:B------:R-:W-:-:S04]  /*51f0*/  IMAD.HI.U32 R184, R7, R177, RZ ;  /* 0x000000b107b87227 */ /* 0x000fc800078e00ff */
[C---:B------:R-:W-:Y:S02]  /*5200*/  IMAD R141, R251.reuse, R4, R141 ;  /* 0x00000004fb8d7224 */ /* 0x040fe400078e028d */
[C---:B------:R-:W-:Y:S01]  /*5210*/  IMAD R178, R251.reuse, R183, R178 ;  /* 0x000000b7fbb27224 */ /* 0x040fe200078e02b2 */
[----:B------:R-:W-:Y:S01]  /*5220*/  IABS R183, R9 ;  /* 0x0000000900b77213 */ /* 0x000fe20000000000 */
[----:B------:R-:W-:Y:S01]  /*5230*/  IMAD R179, R251, R182, R179 ;  /* 0x000000b6fbb37224 */ /* 0x000fe200078e02b3 */
[----:B------:R-:W-:Y:S01]  /*5240*/  IABS R182, R10 ;  /* 0x0000000a00b67213 */ /* 0x000fe20000000000 */
[----:B------:R-:W-:-:S04]  /*5250*/  IMAD.HI.U32 R4, R7, R146, RZ ;  /* 0x0000009207047227 */ /* 0x000fc800078e00ff */
[C---:B------:R-:W-:Y:S02]  /*5260*/  VIADD R2, R3.reuse, 0xb9 ;  /* 0x000000b903027836 */ /* 0x040fe40000000000 */
[----:B------:R-:W-:Y:S02]  /*5270*/  VIADD R0, R3, 0xba ;  /* 0x000000ba03007836 */ /* 0x000fe40000000000 */
[----:B------:R-:W-:Y:S01]  /*5280*/  IMAD R155, R251, R133, R155 ;  /* 0x00000085fb9b7224 */ /* 0x000fe200078e029b */
[----:B------:R-:W-:Y:S01]  /*5290*/  STL [R1+0x1088], R2 ;  /* 0x0010880201007387 */ /* 0x000fe20000100800 */
[----:B------:R-:W-:Y:S01]  /*52a0*/  IMAD.MOV R184, RZ, RZ, -R184 ;  /* 0x000000ffffb87224 */ /* 0x000fe200078e0ab8 */
[----:B------:R-:W-:Y:S01]  /*52b0*/  IABS R180, R2 ;  /* 0x0000000200b47213 */ /* 0x000fe20000000000 */
[----:B---3--:R-:W-:Y:S01]  /*52c0*/  VIADD R8, R3, 0xbd ;  /* 0x000000bd03087836 */ /* 0x008fe20000000000 */
[----:B------:R1:W-:Y:S01]  /*52d0*/  STL [R1+0x107c], R0 ;  /* 0x00107c0001007387 */ /* 0x0003e20000100800 */
[----:B------:R-:W-:Y:S01]  /*52e0*/  IMAD.HI.U32 R133, R7, R160, RZ ;  /* 0x000000a007857227 */ /* 0x000fe200078e00ff */
[----:B------:R-:W-:-:S02]  /*52f0*/  IABS R181, R0 ;  /* 0x0000000000b57213 */ /* 0x000fc40000000000 */
[----:B------:R-:W-:Y:S01]  /*5300*/  STL [R1+0x1070], R10 ;  /* 0x0010700a01007387 */ /* 0x000fe20000100800 */
[----:B------:R-:W-:Y:S02]  /*5310*/  IMAD.MOV R4, RZ, RZ, -R4 ;  /* 0x000000ffff047224 */ /* 0x000fe400078e0a04 */
[----:B------:R-:W-:Y:S01]  /*5320*/  IMAD.HI.U32 R189, R7, R182, RZ ;  /* 0x000000b607bd7227 */ /* 0x000fe200078e00ff */
[----:B------:R-:W-:Y:S01]  /*5330*/  STL [R1+0x1064], R9 ;  /* 0x0010640901007387 */ /* 0x000fe20000100800 */
[----:B-1----:R-:W-:Y:S02]  /*5340*/  IADD3 R0, PT, PT, R3, 0xbf, RZ ;  /* 0x000000bf03007810 */ /* 0x002fe40007ffe0ff */
[----:B------:R-:W-:Y:S01]  /*5350*/  IMAD.HI.U32 R188, R7, R183, RZ ;  /* 0x000000b707bc7227 */ /* 0x000fe200078e00ff */
[----:B------:R1:W-:Y:S01]  /*5360*/  STL [R1+0x1058], R8 ;  /* 0x0010580801007387 */ /* 0x0003e20000100800 */
[----:B------:R-:W-:Y:S02]  /*5370*/  IABS R186, R0 ;  /* 0x0000000000ba7213 */ /* 0x000fe40000000000 */
[----:B------:R-:W-:Y:S01]  /*5380*/  IMAD R177, R251, R184, R177 ;  /* 0x000000b8fbb17224 */ /* 0x000fe200078e02b1 */
[----:B------:R-:W-:Y:S01]  /*5390*/  IABS R184, R8 ;  /* 0x0000000800b87213 */ /* 0x000fe20000000000 */
[----:B------:R-:W-:-:S02]  /*53a0*/  IMAD.MOV R133, RZ, RZ, -R133 ;  /* 0x000000ffff857224 */ /* 0x000fc400078e0a85 */
[----:B------:R-:W-:Y:S02]  /*53b0*/  IMAD R146, R251, R4, R146 ;  /* 0x00000004fb927224 */ /* 0x000fe400078e0292 */
[----:B------:R-:W-:Y:S01]  /*53c0*/  IMAD.HI.U32 R4, R7, R151, RZ ;  /* 0x0000009707047227 */ /* 0x000fe200078e00ff */
[----:B-1----:R-:W-:-:S03]  /*53d0*/  IADD3 R8, PT, PT, R3, 0xc2, RZ ;  /* 0x000000c203087810 */ /* 0x002fc60007ffe0ff */
[----:B------:R-:W-:Y:S02]  /*53e0*/  IMAD.MOV R189, RZ, RZ, -R189 ;  /* 0x000000ffffbd7224 */ /* 0x000fe400078e0abd */
[----:B------:R-:W-:Y:S02]  /*53f0*/  IMAD.MOV R188, RZ, RZ, -R188 ;  /* 0x000000ffffbc7224 */ /* 0x000fe400078e0abc */
[----:B------:R-:W-:Y:S02]  /*5400*/  VIADD R9, R3, 0xc1 ;  /* 0x000000c103097836 */ /* 0x000fe40000000000 */
[----:B------:R-:W-:Y:S02]  /*5410*/  IMAD R160, R251, R133, R160 ;  /* 0x00000085fba07224 */ /* 0x000fe400078e02a0 */
[----:B------:R-:W-:-:S04]  /*5420*/  IMAD.HI.U32 R133, R7, R165, RZ ;  /* 0x000000a507857227 */ /* 0x000fc800078e00ff */
[----:B------:R-:W-:Y:S01]  /*5430*/  IMAD.HI.U32 R187, R7, R184, RZ ;  /* 0x000000b807bb7227 */ /* 0x000fe200078e00ff */
[----:B------:R-:W-:-:S03]  /*5440*/  IADD3 R133, PT, PT, -R133, RZ, RZ ;  /* 0x000000ff85857210 */ /* 0x000fc60007ffe1ff */
[----:B------:R-:W-:Y:S02]  /*5450*/  IMAD.MOV R4, RZ, RZ, -R4 ;  /* 0x000000ffff047224 */ /* 0x000fe400078e0a04 */
[C---:B------:R-:W-:Y:S01]  /*5460*/  IMAD R182, R251.reuse, R189, R182 ;  /* 0x000000bdfbb67224 */ /* 0x040fe200078e02b6 */
[----:B------:R-:W-:Y:S01]  /*5470*/  IABS R189, R8 ;  /* 0x0000000800bd7213 */ /* 0x000fe20000000000 */
[----:B------:R-:W-:Y:S01]  /*5480*/  IMAD R183, R251, R188, R183 ;  /* 0x000000bcfbb77224 */ /* 0x000fe200078e02b7 */
[----:B------:R-:W-:Y:S01]  /*5490*/  IABS R188, R9 ;  /* 0x0000000900bc7213 */ /* 0x000fe20000000000 */
[C---:B------:R-:W-:Y:S02]  /*54a0*/  VIADD R2, R3.reuse, 0xbe ;  /* 0x000000be03027836 */ /* 0x040fe40000000000 */
[----:B------:R-:W-:Y:S02]  /*54b0*/  IMAD.MOV R187, RZ, RZ, -R187 ;  /* 0x000000ffffbb7224 */ /* 0x000fe400078e0abb */
[----:B------:R-:W-:Y:S01]  /*54c0*/  VIADD R10, R3, 0xc0 ;  /* 0x000000c0030a7836 */ /* 0x000fe20000000000 */
[----:B------:R-:W-:Y:S01]  /*54d0*/  STL [R1+0x1050], R2 ;  /* 0x0010500201007387 */ /* 0x000fe20000100800 */
[----:B------:R-:W-:Y:S01]  /*54e0*/  IMAD R151, R251, R4, R151 ;  /* 0x00000004fb977224 */ /* 0x000fe200078e0297 */
[----:B------:R-:W-:Y:S01]  /*54f0*/  IABS R185, R2 ;  /* 0x0000000200b97213 */ /* 0x000fe20000000000 */
[C---:B------:R-:W-:Y:S01]  /*5500*/  IMAD.HI.U32 R4, R7.reuse, R156, RZ ;  /* 0x0000009c07047227 */ /* 0x040fe200078e00ff */
[----:B------:R-:W-:Y:S03]  /*5510*/  STL [R1+0x104c], R0 ;  /* 0x00104c0001007387 */ /* 0x000fe60000100800 */
[C---:B------:R-:W-:Y:S01]  /*5520*/  IMAD.HI.U32 R193, R7.reuse, R188, RZ ;  /* 0x000000bc07c17227 */ /* 0x040fe200078e00ff */
[----:B------:R1:W-:Y:S03]  /*5530*/  STL [R1+0x1038], R10 ;  /* 0x0010380a01007387 */ /* 0x0003e60000100800 */
[----:B------:R-:W-:Y:S01]  /*5540*/  IMAD.HI.U32 R192, R7, R189, RZ ;  /* 0x000000bd07c07227 */ /* 0x000fe200078e00ff */
[----:B------:R2:W-:Y:S01]  /*5550*/  STL [R1+0x1030], R9 ;  /* 0x0010300901007387 */ /* 0x0005e20000100800 */
[----:B------:R-:W-:-:S02]  /*5560*/  IADD3 R193, PT, PT, -R193, RZ, RZ ;  /* 0x000000ffc1c17210 */ /* 0x000fc40007ffe1ff */
[----:B------:R-:W-:Y:S01]  /*5570*/  IMAD R184, R251, R187, R184 ;  /* 0x000000bbfbb87224 */ /* 0x000fe200078e02b8 */
[----:B------:R-:W-:Y:S01]  /*5580*/  IABS R187, R10 ;  /* 0x0000000a00bb7213 */ /* 0x000fe20000000000 */
[----:B------:R-:W-:Y:S01]  /*5590*/  IMAD.MOV R4, RZ, RZ, -R4 ;  /* 0x000000ffff047224 */ /* 0x000fe200078e0a04 */
[----:B-1----:R-:W-:Y:S01]  /*55a0*/  IADD3 R10, PT, PT, R3, 0xc5, RZ ;  /* 0x000000c5030a7810 */ /* 0x002fe20007ffe0ff */
[----:B------:R-:W-:Y:S01]  /*55b0*/  IMAD R165, R251, R133, R165 ;  /* 0x00000085fba57224 */ /* 0x000fe200078e02a5 */
[----:B------:R1:W-:Y:S01]  /*55c0*/  STL [R1+0x102c], R8 ;  /* 0x00102c0801007387 */ /* 0x0003e20000100800 */
[----:B------:R-:W-:-:S04]  /*55d0*/  IMAD.HI.U32 R133, R7, R170, RZ ;  /* 0x000000aa07857227 */ /* 0x000fc800078e00ff */
[----:B------:R-:W-:Y:S02]  /*55e0*/  IMAD.MOV R192, RZ, RZ, -R192 ;  /* 0x000000ffffc07224 */ /* 0x000fe400078e0ac0 */
[----:B--2---:R-:W-:Y:S02]  /*55f0*/  VIADD R9, R3, 0xc6 ;  /* 0x000000c603097836 */ /* 0x004fe40000000000 */
[----:B------:R-:W-:Y:S02]  /*5600*/  IMAD R156, R251, R4, R156 ;  /* 0x00000004fb9c7224 */ /* 0x000fe400078e029c */
[----:B------:R-:W-:-:S04]  /*5610*/  IMAD.HI.U32 R194, R7, R187, RZ ;  /* 0x000000bb07c27227 */ /* 0x000fc800078e00ff */
[----:B------:R-:W-:-:S04]  /*5620*/  IMAD.HI.U32 R4, R7, R161, RZ ;  /* 0x000000a107047227 */ /* 0x000fc800078e00ff */
[----:B------:R-:W-:Y:S02]  /*5630*/  IMAD.MOV R133, RZ, RZ, -R133 ;  /* 0x000000ffff857224 */ /* 0x000fe400078e0a85 */
[----:B------:R-:W-:Y:S01]  /*5640*/  IMAD R189, R251, R192, R189 ;  /* 0x000000c0fbbd7224 */ /* 0x000fe200078e02bd */
[----:B------:R-:W-:Y:S01]  /*5650*/  IABS R192, R10 ;  /* 0x0000000a00c07213 */ /* 0x000fe20000000000 */
[C---:B------:R-:W-:Y:S02]  /*5660*/  VIADD R2, R3.reuse, 0xc3 ;  /* 0x000000c303027836 */ /* 0x040fe40000000000 */
[----:B------:R-:W-:Y:S02]  /*5670*/  VIADD R0, R3, 0xc4 ;  /* 0x000000c403007836 */ /* 0x000fe40000000000 */
[----:B------:R-:W-:Y:S01]  /*5680*/  IMAD R188, R251, R193, R188 ;  /* 0x000000c1fbbc7224 */ /* 0x000fe200078e02bc */
[----:B------:R-:W-:Y:S01]  /*5690*/  IABS R193, R9 ;  /* 0x0000000900c17213 */ /* 0x000fe20000000000 */
[----:B------:R-:W-:Y:S01]  /*56a0*/  IMAD.MOV R194, RZ, RZ, -R194 ;  /* 0x000000ffffc27224 */ /* 0x000fe200078e0ac2 */
[----:B------:R-:W-:Y:S01]  /*56b0*/  STL [R1+0x1028], R2 ;  /* 0x0010280201007387 */ /* 0x000fe20000100800 */
[----:B-1----:R-:W-:Y:S01]  /*56c0*/  VIADD R8, R3, 0xc7 ;  /* 0x000000c703087836 */ /* 0x002fe20000000000 */
[----:B------:R-:W-:Y:S01]  /*56d0*/  IABS R190, R2 ;  /* 0x0000000200be7213 */ /* 0x000fe20000000000 */
[----:B------:R-:W-:Y:S01]  /*56e0*/  IMAD.MOV R4, RZ, RZ, -R4 ;  /* 0x000000ffff047224 */ /* 0x000fe200078e0a04 */
[----:B------:R1:W-:Y:S01]  /*56f0*/  STL [R1+0x1024], R0 ;  /* 0x0010240001007387 */ /* 0x0003e20000100800 */
[----:B------:R-:W-:Y:S01]  /*5700*/  IMAD R170, R251, R133, R170 ;  /* 0x00000085fbaa7224 */ /* 0x000fe200078e02aa */
[----:B------:R-:W-:Y:S01]  /*5710*/  IABS R191, R0 ;  /* 0x0000000000bf7213 */ /* 0x000fe20000000000 */
[C---:B------:R-:W-:Y:S01]  /*5720*/  IMAD.HI.U32 R133, R7.reuse, R175, RZ ;  /* 0x000000af07857227 */ /* 0x040fe200078e00ff */
[----:B------:R-:W-:Y:S03]  /*5730*/  STL [R1+0x100c], R10 ;  /* 0x00100c0a01007387 */ /* 0x000fe60000100800 */
[----:B------:R-:W-:Y:S01]  /*5740*/  IMAD.HI.U32 R199, R7, R192, RZ ;  /* 0x000000c007c77227 */ /* 0x000fe200078e00ff */
[----:B------:R-:W-:Y:S01]  /*5750*/  STL [R1+0x1008], R9 ;  /* 0x0010080901007387 */ /* 0x000fe20000100800 */
[----:B------:R-:W-:-:S02]  /*5760*/  IADD3 R133, PT, PT, -R133, RZ, RZ ;  /* 0x000000ff85857210 */ /* 0x000fc40007ffe1ff */
[C---:B------:R-:W-:Y:S01]  /*5770*/  IMAD R187, R251.reuse, R194, R187 ;  /* 0x000000c2fbbb7224 */ /* 0x040fe200078e02bb */
[----:B------:R-:W-:Y:S01]  /*5780*/  IABS R194, R8 ;  /* 0x0000000800c27213 */ /* 0x000fe20000000000 */
[----:B------:R-:W-:Y:S01]  /*5790*/  IMAD R161, R251, R4, R161 ;  /* 0x00000004fba17224 */ /* 0x000fe200078e02a1 */
[----:B------:R2:W-:Y:S01]  /*57a0*/  STL [R1+0x1004], R8 ;  /* 0x0010040801007387 */ /* 0x0005e20000100800 */
[----:B------:R-:W-:Y:S01]  /*57b0*/  IMAD.HI.U32 R198, R7, R193, RZ ;  /* 0x000000c107c67227 */ /* 0x000fe200078e00ff */
[----:B-1----:R-:W-:-:S03]  /*57c0*/  IADD3 R0, PT, PT, R3, 0xc9, RZ ;  /* 0x000000c903007810 */ /* 0x002fc60007ffe0ff */
[----:B------:R-:W-:Y:S01]  /*57d0*/  IMAD.HI.U32 R4, R7, R166, RZ ;  /* 0x000000a607047227 */ /* 0x000fe200078e00ff */
[----:B------:R-:W-:-:S03]  /*57e0*/  IABS R196, R0 ;  /* 0x0000000000c47213 */ /* 0x000fc60000000000 */
[----:B------:R-:W-:Y:S01]  /*57f0*/  IMAD.MOV R199, RZ, RZ, -R199 ;  /* 0x000000ffffc77224 */ /* 0x000fe200078e0ac7 */
[C---:B--2---:R-:W-:Y:S01]  /*5800*/  IADD3 R8, PT, PT, R3.reuse, 0xcc, RZ ;  /* 0x000000cc03087810 */ /* 0x044fe20007ffe0ff */
[----:B------:R-:W-:Y:S02]  /*5810*/  IMAD.MOV R198, RZ, RZ, -R198 ;  /* 0x000000ffffc67224 */ /* 0x000fe400078e0ac6 */
[----:B------:R-:W-:Y:S02]  /*5820*/  VIADD R9, R3, 0xcb ;  /* 0x000000cb03097836 */ /* 0x000fe40000000000 */
[----:B------:R-:W-:Y:S02]  /*5830*/  IMAD.MOV R4, RZ, RZ, -R4 ;  /* 0x000000ffff047224 */ /* 0x000fe400078e0a04 */
[----:B------:R-:W-:-:S04]  /*5840*/  IMAD.HI.U32 R197, R7, R194, RZ ;  /* 0x000000c207c57227 */ /* 0x000fc800078e00ff */
[C---:B------:R-:W-:Y:S01]  /*5850*/  IMAD R192, R251.reuse, R199, R192 ;  /* 0x000000c7fbc07224 */ /* 0x040fe200078e02c0 */
[----:B------:R-:W-:Y:S01]  /*5860*/  IABS R199, R8 ;  /* 0x0000000800c77213 */ /* 0x000fe20000000000 */
[----:B------:R-:W-:Y:S02]  /*5870*/  IMAD R175, R251, R133, R175 ;  /* 0x00000085fbaf7224 */ /* 0x000fe400078e02af */
[----:B------:R-:W-:-:S04]  /*5880*/  IMAD.HI.U32 R133, R7, R180, RZ ;  /* 0x000000b407857227 */ /* 0x000fc800078e00ff */
[C---:B------:R-:W-:Y:S01]  /*5890*/  IMAD R193, R251.reuse, R198, R193 ;  /* 0x000000c6fbc17224 */ /* 0x040fe200078e02c1 */
[----:B------:R-:W-:Y:S01]  /*58a0*/  IABS R198, R9 ;  /* 0x0000000900c67213 */ /* 0x000fe20000000000 */
[----:B------:R-:W-:Y:S02]  /*58b0*/  IMAD R166, R251, R4, R166 ;  /* 0x00000004fba67224 */ /* 0x000fe400078e02a6 */
[C---:B------:R-:W-:Y:S02]  /*58c0*/  VIADD R2, R3.reuse, 0xc8 ;  /* 0x000000c803027836 */ /* 0x040fe40000000000 */
[----:B------:R-:W-:Y:S02]  /*58d0*/  IMAD.MOV R197, RZ, RZ, -R197 ;  /* 0x000000ffffc57224 */ /* 0x000fe400078e0ac5 */
[----:B------:R-:W-:Y:S01]  /*58e0*/  VIADD R10, R3, 0xca ;  /* 0x000000ca030a7836 */ /* 0x000fe20000000000 */
[----:B------:R-:W-:Y:S01]  /*58f0*/  STL [R1+0xffc], R2 ;  /* 0x000ffc0201007387 */ /* 0x000fe20000100800 */
[----:B------:R-:W-:Y:S01]  /*5900*/  IMAD.HI.U32 R4, R7, R171, RZ ;  /* 0x000000ab07047227 */ /* 0x000fe200078e00ff */
[----:B------:R-:W-:-:S02]  /*5910*/  IABS R195, R2 ;  /* 0x0000000200c37213 */ /* 0x000fc40000000000 */
[----:B------:R-:W-:Y:S01]  /*5920*/  STL [R1+0xff4], R0 ;  /* 0x000ff40001007387 */ /* 0x000fe20000100800 */
[----:B------:R-:W-:Y:S02]  /*5930*/  IMAD.MOV R133, RZ, RZ, -R133 ;  /* 0x000000ffff857224 */ /* 0x000fe400078e0a85 */
[----:B------:R-:W-:Y:S01]  /*5940*/  IMAD.HI.U32 R202, R7, R199, RZ ;  /* 0x000000c707ca7227 */ /* 0x000fe200078e00ff */
[----:B------:R1:W-:Y:S03]  /*5950*/  STL [R1+0xfe4], R10 ;  /* 0x000fe40a01007387 */ /* 0x0003e60000100800 */
        /* <DEDUP_REMOVED lines=8> */
[----:B------:R-:W-:Y:S01]  /*59e0*/  IMAD.MOV R202, RZ, RZ, -R202 ;  /* 0x000000ffffca7224 */ /* 0x000fe200078e0aca */
[----:B------:R1:W-:Y:S01]  /*59f0*/  STL [R1+0xfc8], R8 ;  /* 0x000fc80801007387 */ /* 0x0003e20000100800 */
[----:B------:R-:W-:-:S04]  /*5a00*/  IMAD.HI.U32 R133, R7, R185, RZ ;  /* 0x000000b907857227 */ /* 0x000fc800078e00ff */
[----:B------:R-:W-:Y:S01]  /*5a10*/  IMAD R171, R251, R4, R171 ;  /* 0x00000004fbab7224 */ /* 0x000fe200078e02ab */
[----:B------:R-:W-:Y:S01]  /*5a20*/  IADD3 R133, PT, PT, -R133, RZ, RZ ;  /* 0x000000ff85857210 */ /* 0x000fe20007ffe1ff */
[----:B------:R-:W-:-:S04]  /*5a30*/  IMAD.HI.U32 R4, R7, R176, RZ ;  /* 0x000000b007047227 */ /* 0x000fc800078e00ff */
[----:B------:R-:W-:-:S04]  /*5a40*/  IMAD.HI.U32 R204, R7, R197, RZ ;  /* 0x000000c507cc7227 */ /* 0x000fc800078e00ff */
[----:B------:R-:W-:Y:S01]  /*5a50*/  IMAD R199, R251, R202, R199 ;  /* 0x000000cafbc77224 */ /* 0x000fe200078e02c7 */
[----:B------:R-:W-:Y:S01]  /*5a60*/  IABS R202, R10 ;  /* 0x0000000a00ca7213 */ /* 0x000fe20000000000 */
[C---:B--2---:R-:W-:Y:S02]  /*5a70*/  VIADD R9, R3.reuse, 0xd0 ;  /* 0x000000d003097836 */ /* 0x044fe40000000000 */
[C---:B------:R-:W-:Y:S02]  /*5a80*/  VIADD R2, R3.reuse, 0xcd ;  /* 0x000000cd03027836 */ /* 0x040fe40000000000 */
[C---:B------:R-:W-:Y:S02]  /*5a90*/  VIADD R0, R3.reuse, 0xce ;  /* 0x000000ce03007836 */ /* 0x040fe40000000000 */
[----:B------:R-:W-:Y:S01]  /*5aa0*/  IMAD.MOV R4, RZ, RZ, -R4 ;  /* 0x000000ffff047224 */ /* 0x000fe200078e0a04 */
[----:B------:R-:W-:Y:S01]  /*5ab0*/  STL [R1+0xfc4], R2 ;  /* 0x000fc40201007387 */ /* 0x000fe20000100800 */
[----:B------:R-:W-:Y:S01]  /*5ac0*/  IMAD.MOV R204, RZ, RZ, -R204 ;  /* 0x000000ffffcc7224 */ /* 0x000fe200078e0acc */
[----:B------:R-:W-:Y:S01]  /*5ad0*/  IABS R200, R2 ;  /* 0x0000000200c87213 */ /* 0x000fe20000000000 */
[----:B-1----:R-:W-:Y:S01]  /*5ae0*/  VIADD R8, R3, 0xd1 ;  /* 0x000000d103087836 */ /* 0x002fe20000000000 */
[----:B------:R1:W-:Y:S01]  /*5af0*/  STL [R1+0xfc0], R0 ;  /* 0x000fc00001007387 */ /* 0x0003e20000100800 */
[----:B------:R-:W-:Y:S01]  /*5b00*/  IMAD R198, R251, R203, R198 ;  /* 0x000000cbfbc67224 */ /* 0x000fe200078e02c6 */
[----:B------:R-:W-:Y:S01]  /*5b10*/  IABS R203, R9 ;  /* 0x0000000900cb7213 */ /* 0x000fe20000000000 */
[----:B------:R-:W-:Y:S01]  /*5b20*/  IMAD.HI.U32 R209, R7, R202, RZ ;  /* 0x000000ca07d17227 */ /* 0x000fe200078e00ff */
[----:B------:R-:W-:Y:S01]  /*5b30*/  STL [R1+0xf94], R10 ;  /* 0x000f940a01007387 */ /* 0x000fe20000100800 */
[----:B------:R-:W-:-:S02]  /*5b40*/  IABS R201, R0 ;  /* 0x0000000000c97213 */ /* 0x000fc40000000000 */
[C---:B------:R-:W-:Y:S01]  /*5b50*/  IMAD R176, R251.reuse, R4, R176 ;  /* 0x00000004fbb07224 */ /* 0x040fe200078e02b0 */
[----:B------:R-:W-:Y:S01]  /*5b60*/  STL [R1+0xf90], R9 ;  /* 0x000f900901007387 */ /* 0x000fe20000100800 */
[----:B------:R-:W-:Y:S01]  /*5b70*/  IMAD R185, R251, R133, R185 ;  /* 0x00000085fbb97224 */ /* 0x000fe200078e02b9 */
[----:B-1----:R-:W-:Y:S01]  /*5b80*/  IADD3 R0, PT, PT, R3, 0xd3, RZ ;  /* 0x000000d303007810 */ /* 0x002fe20007ffe0ff */
[----:B------:R-:W-:Y:S01]  /*5b90*/  IMAD R197, R251, R204, R197 ;  /* 0x000000ccfbc57224 */ /* 0x000fe200078e02c5 */
[----:B------:R-:W-:Y:S01]  /*5ba0*/  IABS R204, R8 ;  /* 0x0000000800cc7213 */ /* 0x000fe20000000000 */
[C---:B------:R-:W-:Y:S01]  /*5bb0*/  IMAD.HI.U32 R4, R7.reuse, R181, RZ ;  /* 0x000000b507047227 */ /* 0x040fe200078e00ff */
[----:B------:R1:W-:Y:S01]  /*5bc0*/  STL [R1+0xf8c], R8 ;  /* 0x000f8c0801007387 */ /* 0x0003e20000100800 */
[----:B------:R-:W-:Y:S02]  /*5bd0*/  IABS R206, R0 ;  /* 0x0000000000ce7213 */ /* 0x000fe40000000000 */
[----:B------:R-:W-:-:S04]  /*5be0*/  IMAD.HI.U32 R133, R7, R190, RZ ;  /* 0x000000be07857227 */ /* 0x000fc800078e00ff */
[----:B------:R-:W-:Y:S01]  /*5bf0*/  IMAD.HI.U32 R208, R7, R203, RZ ;  /* 0x000000cb07d07227 */ /* 0x000fe200078e00ff */
[----:B-1----:R-:W-:-:S03]  /*5c00*/  IADD3 R8, PT, PT, R3, 0xd6, RZ ;  /* 0x000000d603087810 */ /* 0x002fc60007ffe0ff */
[----:B------:R-:W-:Y:S02]  /*5c10*/  IMAD.MOV R209, RZ, RZ, -R209 ;  /* 0x000000ffffd17224 */ /* 0x000fe400078e0ad1 */
[----:B------:R-:W-:Y:S02]  /*5c20*/  IMAD.MOV R4, RZ, RZ, -R4 ;  /* 0x000000ffff047224 */ /* 0x000fe400078e0a04 */
[----:B------:R-:W-:Y:S02]  /*5c30*/  IMAD.MOV R133, RZ, RZ, -R133 ;  /* 0x000000ffff857224 */ /* 0x000fe400078e0a85 */
[----:B------:R-:W-:-:S04]  /*5c40*/  IMAD.HI.U32 R207, R7, R204, RZ ;  /* 0x000000cc07cf7227 */ /* 0x000fc800078e00ff */
[----:B------:R-:W-:Y:S02]  /*5c50*/  IMAD.MOV R208, RZ, RZ, -R208 ;  /* 0x000000ffffd07224 */ /* 0x000fe400078e0ad0 */
[----:B------:R-:W-:Y:S01]  /*5c60*/  IMAD R202, R251, R209, R202 ;  /* 0x000000d1fbca7224 */ /* 0x000fe200078e02ca */
[----:B------:R-:W-:Y:S01]  /*5c70*/  IABS R209, R8 ;  /* 0x0000000800d17213 */ /* 0x000fe20000000000 */
[----:B------:R-:W-:Y:S02]  /*5c80*/  VIADD R9, R3, 0xd5 ;  /* 0x000000d503097836 */ /* 0x000fe40000000000 */
[C---:B------:R-:W-:Y:S02]  /*5c90*/  IMAD R181, R251.reuse, R4, R181 ;  /* 0x00000004fbb57224 */ /* 0x040fe400078e02b5 */
[----:B------:R-:W-:Y:S02]  /*5ca0*/  IMAD R190, R251, R133, R190 ;  /* 0x00000085fbbe7224 */ /* 0x000fe400078e02be */
[----:B------:R-:W-:-:S04]  /*5cb0*/  IMAD.HI.U32 R4, R7, R186, RZ ;  /* 0x000000ba07047227 */ /* 0x000fc800078e00ff */
[----:B------:R-:W-:-:S04]  /*5cc0*/  IMAD.HI.U32 R133, R7, R195, RZ ;  /* 0x000000c307857227 */ /* 0x000fc800078e00ff */
[----:B------:R-:W-:Y:S01]  /*5cd0*/  VIADD R2, R3, 0xd2 ;  /* 0x000000d203027836 */ /* 0x000fe20000000000 */
[----:B------:R-:W-:Y:S01]  /*5ce0*/  IADD3 R133, PT, PT, -R133, RZ, RZ ;  /* 0x000000ff85857210 */ /* 0x000fe20007ffe1ff */
[----:B------:R-:W-:Y:S02]  /*5cf0*/  IMAD.MOV R207, RZ, RZ, -R207 ;  /* 0x000000ffffcf7224 */ /* 0x000fe400078e0acf */
[----:B------:R-:W-:Y:S01]  /*5d00*/  VIADD R10, R3, 0xd4 ;  /* 0x000000d4030a7836 */ /* 0x000fe20000000000 */
[----:B------:R-:W-:Y:S01]  /*5d10*/  STL [R1+0xf88], R2 ;  /* 0x000f880201007387 */ /* 0x000fe20000100800 */
[----:B------:R-:W-:Y:S01]  /*5d20*/  IMAD R203, R251, R208, R203 ;  /* 0x000000d0fbcb7224 */ /* 0x000fe200078e02cb */
[----:B------:R-:W-:Y:S01]  /*5d30*/  IABS R208, R9 ;  /* 0x0000000900d07213 */ /* 0x000fe20000000000 */
[----:B------:R-:W-:Y:S01]  /*5d40*/  IMAD.HI.U32 R212, R7, R209, RZ ;  /* 0x000000d107d47227 */ /* 0x000fe200078e00ff */
[----:B------:R-:W-:Y:S01]  /*5d50*/  STL [R1+0xf84], R0 ;  /* 0x000f840001007387 */ /* 0x000fe20000100800 */
[----:B------:R-:W-:-:S02]  /*5d60*/  IABS R205, R2 ;  /* 0x0000000200cd7213 */ /* 0x000fc40000000000 */
[----:B------:R-:W-:Y:S01]  /*5d70*/  IMAD.MOV R4, RZ, RZ, -R4 ;  /* 0x000000ffff047224 */ /* 0x000fe200078e0a04 */
[----:B------:R1:W-:Y:S01]  /*5d80*/  STL [R1+0xf58], R10 ;  /* 0x000f580a01007387 */ /* 0x0003e20000100800 */
[----:B------:R-:W-:Y:S01]  /*5d90*/  IMAD R204, R251, R207, R204 ;  /* 0x000000cffbcc7224 */ /* 0x000fe200078e02cc */
[----:B------:R-:W-:Y:S01]  /*5da0*/  IABS R207, R10 ;  /* 0x0000000a00cf7213 */ /* 0x000fe20000000000 */
[----:B------:R-:W-:Y:S01]  /*5db0*/  IMAD.HI.U32 R213, R7, R208, RZ ;  /* 0x000000d007d57227 */ /* 0x000fe200078e00ff */
[----:B------:R2:W-:Y:S03]  /*5dc0*/  STL [R1+0xf54], R9 ;  /* 0x000f540901007387 */ /* 0x0005e60000100800 */
[----:B------:R-:W-:Y:S01]  /*5dd0*/  IMAD.MOV R212, RZ, RZ, -R212 ;  /* 0x000000ffffd47224 */ /* 0x000fe200078e0ad4 */
[----:B------:R-:W-:Y:S01]  /*5de0*/  IADD3 R213, PT, PT, -R213, RZ, RZ ;  /* 0x000000ffd5d57210 */ /* 0x000fe20007ffe1ff */
[----:B------:R-:W-:Y:S01]  /*5df0*/  IMAD R186, R251, R4, R186 ;  /* 0x00000004fbba7224 */ /* 0x000fe200078e02ba */
[----:B-1----:R-:W-:Y:S01]  /*5e00*/  IADD3 R10, PT, PT, R3, 0xd9, RZ ;  /* 0x000000d9030a7810 */ /* 0x002fe20007ffe0ff */
[----:B------:R-:W-:Y:S01]  /*5e10*/  IMAD.HI.U32 R4, R7, R191, RZ ;  /* 0x000000bf07047227 */ /* 0x000fe200078e00ff */
[----:B------:R1:W-:Y:S03]  /*5e20*/  STL [R1+0xf50], R8 ;  /* 0x000f500801007387 */ /* 0x0003e60000100800 */
[----:B------:R-:W-:-:S02]  /*5e30*/  IMAD R195, R251, R133, R195 ;  /* 0x00000085fbc37224 */ /* 0x000fc400078e02c3 */
[----:B------:R-:W-:-:S04]  /*5e40*/  IMAD.HI.U32 R214, R7, R207, RZ ;  /* 0x000000cf07d67227 */ /* 0x000fc800078e00ff */
[----:B------:R-:W-:-:S04]  /*5e50*/  IMAD.HI.U32 R133, R7, R200, RZ ;  /* 0x000000c807857227 */ /* 0x000fc800078e00ff */
[----:B------:R-:W-:Y:S01]  /*5e60*/  IMAD R209, R251, R212, R209 ;  /* 0x000000d4fbd17224 */ /* 0x000fe200078e02d1 */
[----:B------:R-:W-:Y:S01]  /*5e70*/  IABS R212, R10 ;  /* 0x0000000a00d47213 */ /* 0x000fe20000000000 */
[C---:B------:R-:W-:Y:S02]  /*5e80*/  VIADD R2, R3.reuse, 0xd7 ;  /* 0x000000d703027836 */ /* 0x040fe40000000000 */
[----:B------:R-:W-:Y:S02]  /*5e90*/  IMAD.MOV R4, RZ, RZ, -R4 ;  /* 0x000000ffff047224 */ /* 0x000fe400078e0a04 */
[C---:B------:R-:W-:Y:S01]  /*5ea0*/  VIADD R0, R3.reuse, 0xd8 ;  /* 0x000000d803007836 */ /* 0x040fe20000000000 */
[----:B------:R-:W-:Y:S01]  /*5eb0*/  STL [R1+0xf4c], R2 ;  /* 0x000f4c0201007387 */ /* 0x000fe20000100800 */
[C---:B--2---:R-:W-:Y:S01]  /*5ec0*/  VIADD R9, R3.reuse, 0xda ;  /* 0x000000da03097836 */ /* 0x044fe20000000000 */
[----:B------:R-:W-:Y:S01]  /*5ed0*/  IABS R210, R2 ;  /* 0x0000000200d27213 */ /* 0x000fe20000000000 */
[----:B------:R-:W-:Y:S01]  /*5ee0*/  IMAD.MOV R214, RZ, RZ, -R214 ;  /* 0x000000ffffd67224 */ /* 0x000fe200078e0ad6 */
[----:B------:R2:W-:Y:S01]  /*5ef0*/  STL [R1+0xf48], R0 ;  /* 0x000f480001007387 */ /* 0x0005e20000100800 */
[----:B-1----:R-:W-:Y:S01]  /*5f00*/  VIADD R8, R3, 0xdb ;  /* 0x000000db03087836 */ /* 0x002fe20000000000 */
[----:B------:R-:W-:Y:S01]  /*5f10*/  IABS R211, R0 ;  /* 0x0000000000d37213 */ /* 0x000fe20000000000 */
[----:B------:R-:W-:Y:S01]  /*5f20*/  IMAD.MOV R133, RZ, RZ, -R133 ;  /* 0x000000ffff857224 */ /* 0x000fe200078e0a85 */
[----:B------:R-:W-:Y:S01]  /*5f30*/  STL [R1+0xf1c], R10 ;  /* 0x000f1c0a01007387 */ /* 0x000fe20000100800 */
[----:B------:R-:W-:-:S02]  /*5f40*/  IMAD R191, R251, R4, R191 ;  /* 0x00000004fbbf7224 */ /* 0x000fc400078e02bf */
[----:B------:R-:W-:Y:S01]  /*5f50*/  IMAD R208, R251, R213, R208 ;  /* 0x000000d5fbd07224 */ /* 0x000fe200078e02d0 */
[----:B------:R-:W-:Y:S01]  /*5f60*/  IABS R213, R9 ;  /* 0x0000000900d57213 */ /* 0x000fe20000000000 */
[----:B------:R-:W-:Y:S01]  /*5f70*/  IMAD.HI.U32 R219, R7, R212, RZ ;  /* 0x000000d407db7227 */ /* 0x000fe200078e00ff */
[----:B------:R-:W-:Y:S01]  /*5f80*/  STL [R1+0xf18], R9 ;  /* 0x000f180901007387 */ /* 0x000fe20000100800 */
[----:B--2---:R-:W-:Y:S02]  /*5f90*/  IADD3 R0, PT, PT, R3, 0xdd, RZ ;  /* 0x000000dd03007810 */ /* 0x004fe40007ffe0ff */
[----:B------:R-:W-:Y:S01]  /*5fa0*/  IMAD.HI.U32 R4, R7, R196, RZ ;  /* 0x000000c407047227 */ /* 0x000fe200078e00ff */
[----:B------:R1:W-:Y:S01]  /*5fb0*/  STL [R1+0xf14], R8 ;  /* 0x000f140801007387 */ /* 0x0003e20000100800 */
[----:B------:R-:W-:Y:S02]  /*5fc0*/  IABS R216, R0 ;  /* 0x0000000000d87213 */ /* 0x000fe40000000000 */
[C---:B------:R-:W-:Y:S01]  /*5fd0*/  IMAD R207, R251.reuse, R214, R207 ;  /* 0x000000d6fbcf7224 */ /* 0x040fe200078e02cf */
[----:B------:R-:W-:Y:S01]  /*5fe0*/  IABS R214, R8 ;  /* 0x0000000800d67213 */ /* 0x000fe20000000000 */
[----:B------:R-:W-:-:S02]  /*5ff0*/  IMAD R200, R251, R133, R200 ;  /* 0x00000085fbc87224 */ /* 0x000fc400078e02c8 */
[----:B------:R-:W-:Y:S01]  /*6000*/  IMAD.HI.U32 R133, R7, R205, RZ ;  /* 0x000000cd07857227 */ /* 0x000fe200078e00ff */
[----:B-1----:R-:W-:-:S03]  /*6010*/  IADD3 R8, PT, PT, R3, 0xe0, RZ ;  /* 0x000000e003087810 */ /* 0x002fc60007ffe0ff */
[----:B------:R-:W-:Y:S01]  /*6020*/  IMAD.MOV R219, RZ, RZ, -R219 ;  /* 0x000000ffffdb7224 */ /* 0x000fe200078e0adb */
[----:B------:R-:W-:Y:S01]  /*6030*/  IADD3 R133, PT, PT, -R133, RZ, RZ ;  /* 0x000000ff85857210 */ /* 0x000fe20007ffe1ff */
[----:B------:R-:W-:Y:S02]  /*6040*/  IMAD.MOV R4, RZ, RZ, -R4 ;  /* 0x000000ffff047224 */ /* 0x000fe400078e0a04 */
[----:B------:R-:W-:-:S04]  /*6050*/  IMAD.HI.U32 R218, R7, R213, RZ ;  /* 0x000000d507da7227 */ /* 0x000fc800078e00ff */
[----:B------:R-:W-:-:S04]  /*6060*/  IMAD.HI.U32 R217, R7, R214, RZ ;  /* 0x000000d607d97227 */ /* 0x000fc800078e00ff */
[C---:B------:R-:W-:Y:S01]  /*6070*/  IMAD R212, R251.reuse, R219, R212 ;  /* 0x000000dbfbd47224 */ /* 0x040fe200078e02d4 */
[----:B------:R-:W-:Y:S01]  /*6080*/  IABS R219, R8 ;  /* 0x0000000800db7213 */ /* 0x000fe20000000000 */
[----:B------:R-:W-:Y:S02]  /*6090*/  IMAD R196, R251, R4, R196 ;  /* 0x00000004fbc47224 */ /* 0x000fe400078e02c4 */
[----:B------:R-:W-:-:S04]  /*60a0*/  IMAD.HI.U32 R4, R7, R201, RZ ;  /* 0x000000c907047227 */ /* 0x000fc800078e00ff */
[----:B------:R-:W-:Y:S02]  /*60b0*/  IMAD.MOV R218, RZ, RZ, -R218 ;  /* 0x000000ffffda7224 */ /* 0x000fe400078e0ada */
[C---:B------:R-:W-:Y:S02]  /*60c0*/  VIADD R9, R3.reuse, 0xdf ;  /* 0x000000df03097836 */ /* 0x040fe40000000000 */
[C---:B------:R-:W-:Y:S02]  /*60d0*/  VIADD R2, R3.reuse, 0xdc ;  /* 0x000000dc03027836 */ /* 0x040fe40000000000 */
[----:B------:R-:W-:Y:S02]  /*60e0*/  IMAD.MOV R217, RZ, RZ, -R217 ;  /* 0x000000ffffd97224 */ /* 0x000fe400078e0ad9 */
[----:B------:R-:W-:Y:S01]  /*60f0*/  VIADD R10, R3, 0xde ;  /* 0x000000de030a7836 */ /* 0x000fe20000000000 */
[----:B------:R-:W-:Y:S01]  /*6100*/  STL [R1+0xf10], R2 ;  /* 0x000f100201007387 */ /* 0x000fe20000100800 */
[----:B------:R-:W-:Y:S01]  /*6110*/  IMAD R205, R251, R133, R205 ;  /* 0x00000085fbcd7224 */ /* 0x000fe200078e02cd */
[----:B------:R-:W-:Y:S01]  /*6120*/  IABS R215, R2 ;  /* 0x0000000200d77213 */ /* 0x000fe20000000000 */
[----:B------:R-:W-:Y:S01]  /*6130*/  IMAD.MOV R4, RZ, RZ, -R4 ;  /* 0x000000ffff047224 */ /* 0x000fe200078e0a04 */
[----:B------:R-:W-:Y:S01]  /*6140*/  STL [R1+0xf0c], R0 ;  /* 0x000f0c0001007387 */ /* 0x000fe20000100800 */
[----:B------:R-:W-:-:S03]  /*6150*/  IMAD.HI.U32 R133, R7, R210, RZ ;  /* 0x000000d207857227 */ /* 0x000fc600078e00ff */
[----:B------:R1:W-:Y:S01]  /*6160*/  STL [R1+0xee0], R10 ;  /* 0x000ee00a01007387 */ /* 0x0003e20000100800 */
[----:B------:R-:W-:Y:S01]  /*6170*/  IMAD R213, R251, R218, R213 ;  /* 0x000000dafbd57224 */ /* 0x000fe200078e02d5 */
[----:B------:R-:W-:Y:S01]  /*6180*/  IABS R218, R9 ;  /* 0x0000000900da7213 */ /* 0x000fe20000000000 */
[----:B------:R-:W-:Y:S01]  /*6190*/  IMAD.HI.U32 R222, R7, R219, RZ ;  /* 0x000000db07de7227 */ /* 0x000fe200078e00ff */
[----:B------:R-:W-:Y:S03]  /*61a0*/  STL [R1+0xedc], R9 ;  /* 0x000edc0901007387 */ /* 0x000fe60000100800 */
[C---:B------:R-:W-:Y:S01]  /*61b0*/  IMAD R214, R251.reuse, R217, R214 ;  /* 0x000000d9fbd67224 */ /* 0x040fe200078e02d6 */
[----:B------:R-:W-:Y:S01]  /*61c0*/  IABS R217, R10 ;  /* 0x0000000a00d97213 */ /* 0x000fe20000000000 */
[----:B------:R-:W-:Y:S01]  /*61d0*/  IMAD R201, R251, R4, R201 ;  /* 0x00000004fbc97224 */ /* 0x000fe200078e02c9 */
[----:B-1----:R-:W-:Y:S01]  /*61e0*/  IADD3 R10, PT, PT, R3, 0xe3, RZ ;  /* 0x000000e3030a7810 */ /* 0x002fe20007ffe0ff */
[----:B------:R-:W-:Y:S01]  /*61f0*/  IMAD.MOV R133, RZ, RZ, -R133 ;  /* 0x000000ffff857224 */ /* 0x000fe200078e0a85 */
[----:B------:R1:W-:Y:S01]  /*6200*/  STL [R1+0xed8], R8 ;  /* 0x000ed80801007387 */ /* 0x0003e20000100800 */
[----:B------:R-:W-:-:S02]  /*6210*/  IMAD.MOV R222, RZ, RZ, -R222 ;  /* 0x000000ffffde7224 */ /* 0x000fc400078e0ade */
[----:B------:R-:W-:-:S04]  /*6220*/  IMAD.HI.U32 R4, R7, R206, RZ ;  /* 0x000000ce07047227 */ /* 0x000fc800078e00ff */
[----:B------:R-:W-:-:S04]  /*6230*/  IMAD.HI.U32 R223, R7, R218, RZ ;  /* 0x000000da07df7227 */ /* 0x000fc800078e00ff */
[----:B------:R-:W-:Y:S01]  /*6240*/  IMAD.HI.U32 R224, R7, R217, RZ ;  /* 0x000000d907e07227 */ /* 0x000fe200078e00ff */
[----:B------:R-:W-:-:S03]  /*6250*/  IADD3 R223, PT, PT, -R223, RZ, RZ ;  /* 0x000000ffdfdf7210 */ /* 0x000fc60007ffe1ff */
[C---:B------:R-:W-:Y:S02]  /*6260*/  IMAD R210, R251.reuse, R133, R210 ;  /* 0x00000085fbd27224 */ /* 0x040fe400078e02d2 */
[----:B------:R-:W-:Y:S01]  /*6270*/  IMAD R219, R251, R222, R219 ;  /* 0x000000defbdb7224 */ /* 0x000fe200078e02db */
[----:B------:R-:W-:Y:S01]  /*6280*/  IABS R222, R10 ;  /* 0x0000000a00de7213 */ /* 0x000fe20000000000 */
[----:B------:R-:W-:Y:S02]  /*6290*/  IMAD.MOV R4, RZ, RZ, -R4 ;  /* 0x000000ffff047224 */ /* 0x000fe400078e0a04 */
[----:B------:R-:W-:-:S04]  /*62a0*/  IMAD.HI.U32 R133, R7, R215, RZ ;  /* 0x000000d707857227 */ /* 0x000fc800078e00ff */
[----:B------:R-:W-:Y:S01]  /*62b0*/  VIADD R2, R3, 0xe1 ;  /* 0x000000e103027836 */ /* 0x000fe20000000000 */
[----:B------:R-:W-:Y:S01]  /*62c0*/  IADD3 R133, PT, PT, -R133, RZ, RZ ;  /* 0x000000ff85857210 */ /* 0x000fe20007ffe1ff */
[C---:B------:R-:W-:Y:S02]  /*62d0*/  VIADD R0, R3.reuse, 0xe2 ;  /* 0x000000e203007836 */ /* 0x040fe40000000000 */
[----:B------:R-:W-:Y:S01]  /*62e0*/  IMAD.MOV R224, RZ, RZ, -R224 ;  /* 0x000000ffffe07224 */ /* 0x000fe200078e0ae0 */
[----:B------:R-:W-:Y:S01]  /*62f0*/  STL [R1+0xed4], R2 ;  /* 0x000ed40201007387 */ /* 0x000fe20000100800 */
[C---:B-1----:R-:W-:Y:S01]  /*6300*/  VIADD R8, R3.reuse, 0xe5 ;  /* 0x000000e503087836 */ /* 0x042fe20000000000 */
[----:B------:R-:W-:Y:S01]  /*6310*/  IABS R220, R2 ;  /* 0x0000000200dc7213 */ /* 0x000fe20000000000 */
[----:B------:R-:W-:Y:S01]  /*6320*/  VIADD R9, R3, 0xe4 ;  /* 0x000000e403097836 */ /* 0x000fe20000000000 */
[----:B------:R1:W-:Y:S01]  /*6330*/  STL [R1+0xed0], R0 ;  /* 0x000ed00001007387 */ /* 0x0003e20000100800 */
[----:B------:R-:W-:Y:S01]  /*6340*/  IMAD R206, R251, R4, R206 ;  /* 0x00000004fbce7224 */ /* 0x000fe200078e02ce */
[----:B------:R-:W-:Y:S01]  /*6350*/  IABS R221, R0 ;  /* 0x0000000000dd7213 */ /* 0x000fe20000000000 */
[C---:B------:R-:W-:Y:S01]  /*6360*/  IMAD.HI.U32 R4, R7.reuse, R211, RZ ;  /* 0x000000d307047227 */ /* 0x040fe200078e00ff */
[----:B------:R-:W-:Y:S03]  /*6370*/  STL [R1+0xeb8], R10 ;  /* 0x000eb80a01007387 */ /* 0x000fe60000100800 */
[----:B------:R-:W-:Y:S01]  /*6380*/  IMAD.HI.U32 R229, R7, R222, RZ ;  /* 0x000000de07e57227 */ /* 0x000fe200078e00ff */
[----:B------:R-:W-:Y:S01]  /*6390*/  STL [R1+0xeb4], R9 ;  /* 0x000eb40901007387 */ /* 0x000fe20000100800 */
[----:B-1----:R-:W-:-:S02]  /*63a0*/  IADD3 R0, PT, PT, R3, 0xe7, RZ ;  /* 0x000000e703007810 */ /* 0x002fc40007ffe0ff */
[C---:B------:R-:W-:Y:S01]  /*63b0*/  IMAD R217, R251.reuse, R224, R217 ;  /* 0x000000e0fbd97224 */ /* 0x040fe200078e02d9 */
[----:B------:R-:W-:Y:S01]  /*63c0*/  IABS R224, R8 ;  /* 0x0000000800e07213 */ /* 0x000fe20000000000 */
[C---:B------:R-:W-:Y:S01]  /*63d0*/  IMAD R218, R251.reuse, R223, R218 ;  /* 0x000000dffbda7224 */ /* 0x040fe200078e02da */
[----:B------:R-:W-:Y:S01]  /*63e0*/  IABS R223, R9 ;  /* 0x0000000900df7213 */ /* 0x000fe20000000000 */
[----:B------:R-:W-:Y:S01]  /*63f0*/  IMAD.MOV R4, RZ, RZ, -R4 ;  /* 0x000000ffff047224 */ /* 0x000fe200078e0a04 */
[----:B------:R1:W-:Y:S01]  /*6400*/  STL [R1+0xeb0], R8 ;  /* 0x000eb00801007387 */ /* 0x0003e20000100800 */
[----:B------:R-:W-:Y:S01]  /*6410*/  IMAD.MOV R229, RZ, RZ, -R229 ;  /* 0x000000ffffe57224 */ /* 0x000fe200078e0ae5 */
[----:B------:R-:W-:Y:S01]  /*6420*/  IABS R226, R0 ;  /* 0x0000000000e27213 */ /* 0x000fe20000000000 */
[----:B------:R-:W-:Y:S02]  /*6430*/  IMAD R215, R251, R133, R215 ;  /* 0x00000085fbd77224 */ /* 0x000fe400078e02d7 */
[----:B------:R-:W-:-:S02]  /*6440*/  VIADD R2, R3, 0xe6 ;  /* 0x000000e603027836 */ /* 0x000fc40000000000 */
[----:B------:R-:W-:Y:S01]  /*6450*/  IMAD.HI.U32 R133, R7, R220, RZ ;  /* 0x000000dc07857227 */ /* 0x000fe200078e00ff */
[----:B-1----:R-:W-:-:S03]  /*6460*/  IADD3 R8, PT, PT, R3, 0xea, RZ ;  /* 0x000000ea03087810 */ /* 0x002fc60007ffe0ff */
[----:B------:R-:W-:Y:S01]  /*6470*/  IMAD.HI.U32 R227, R7, R224, RZ ;  /* 0x000000e007e37227 */ /* 0x000fe200078e00ff */
[----:B------:R-:W-:Y:S01]  /*6480*/  IABS R225, R2 ;  /* 0x0000000200e17213 */ /* 0x000fe20000000000 */
[----:B------:R1:W-:Y:S02]  /*6490*/  STL [R1+0xeac], R2 ;  /* 0x000eac0201007387 */ /* 0x0003e40000100800 */
[----:B------:R-:W-:Y:S02]  /*64a0*/  IMAD R211, R251, R4, R211 ;  /* 0x00000004fbd37224 */ /* 0x000fe400078e02d3 */
[----:B------:R-:W-:Y:S01]  /*64b0*/  IMAD.HI.U32 R228, R7, R223, RZ ;  /* 0x000000df07e47227 */ /* 0x000fe200078e00ff */
[----:B------:R-:W-:Y:S03]  /*64c0*/  STL [R1+0xea8], R0 ;  /* 0x000ea80001007387 */ /* 0x000fe60000100800 */
[----:B------:R-:W-:Y:S01]  /*64d0*/  IMAD R222, R251, R229, R222 ;  /* 0x000000e5fbde7224 */ /* 0x000fe200078e02de */
[----:B------:R-:W-:Y:S01]  /*64e0*/  IABS R229, R8 ;  /* 0x0000000800e57213 */ /* 0x000fe20000000000 */
[----:B------:R-:W-:-:S04]  /*64f0*/  IMAD.HI.U32 R4, R7, R216, RZ ;  /* 0x000000d807047227 */ /* 0x000fc800078e00ff */
[----:B------:R-:W-:Y:S02]  /*6500*/  IMAD.MOV R133, RZ, RZ, -R133 ;  /* 0x000000ffff857224 */ /* 0x000fe400078e0a85 */
[----:B------:R-:W-:Y:S02]  /*6510*/  IMAD.MOV R227, RZ, RZ, -R227 ;  /* 0x000000ffffe37224 */ /* 0x000fe400078e0ae3 */
[C---:B------:R-:W-:Y:S02]  /*6520*/  VIADD R10, R3.reuse, 0xe8 ;  /* 0x000000e8030a7836 */ /* 0x040fe40000000000 */
[----:B------:R-:W-:Y:S02]  /*6530*/  IMAD.MOV R228, RZ, RZ, -R228 ;  /* 0x000000ffffe47224 */ /* 0x000fe400078e0ae4 */
[----:B------:R-:W-:Y:S01]  /*6540*/  VIADD R9, R3, 0xe9 ;  /* 0x000000e903097836 */ /* 0x000fe20000000000 */
[----:B------:R-:W-:Y:S01]  /*6550*/  STL [R1+0xe98], R10 ;  /* 0x000e980a01007387 */ /* 0x000fe20000100800 */
[----:B------:R-:W-:-:S02]  /*6560*/  IMAD.MOV R4, RZ, RZ, -R4 ;  /* 0x000000ffff047224 */ /* 0x000fc400078e0a04 */
[----:B------:R-:W-:Y:S01]  /*6570*/  IMAD R220, R251, R133, R220 ;  /* 0x00000085fbdc7224 */ /* 0x000fe200078e02dc */
[----:B------:R2:W-:Y:S01]  /*6580*/  STL [R1+0xe94], R9 ;  /* 0x000e940901007387 */ /* 0x0005e20000100800 */
[----:B------:R-:W-:-:S03]  /*6590*/  IMAD.HI.U32 R232, R7, R229, RZ ;  /* 0x000000e507e87227 */ /* 0x000fc600078e00ff */
[----:B------:R-:W-:Y:S01]  /*65a0*/  STL [R1+0xe90], R8 ;  /* 0x000e900801007387 */ /* 0x000fe20000100800 */
[----:B------:R-:W-:-:S04]  /*65b0*/  IMAD.HI.U32 R133, R7, R225, RZ ;  /* 0x000000e107857227 */ /* 0x000fc800078e00ff */
[C---:B------:R-:W-:Y:S01]  /*65c0*/  IMAD R224, R251.reuse, R227, R224 ;  /* 0x000000e3fbe07224 */ /* 0x040fe200078e02e0 */
[----:B------:R-:W-:Y:S01]  /*65d0*/  IABS R227, R10 ;  /* 0x0000000a00e37213 */ /* 0x000fe20000000000 */
[----:B------:R-:W-:Y:S01]  /*65e0*/  IMAD R223, R251, R228, R223 ;  /* 0x000000e4fbdf7224 */ /* 0x000fe200078e02df */
[----:B------:R-:W-:Y:S01]  /*65f0*/  IABS R228, R9 ;  /* 0x0000000900e47213 */ /* 0x000fe20000000000 */
[C---:B-1----:R-:W-:Y:S01]  /*6600*/  VIADD R2, R3.reuse, 0xeb ;  /* 0x000000eb03027836 */ /* 0x042fe20000000000 */
[----:B--2---:R-:W-:Y:S01]  /*6610*/  IADD3 R9, PT, PT, R3, 0xed, RZ ;  /* 0x000000ed03097810 */ /* 0x004fe20007ffe0ff */
[----:B------:R-:W-:Y:S01]  /*6620*/  IMAD R216, R251, R4, R216 ;  /* 0x00000004fbd87224 */ /* 0x000fe200078e02d8 */
[----:B------:R-:W-:Y:S01]  /*6630*/  IADD3 R133, PT, PT, -R133, RZ, RZ ;  /* 0x000000ff85857210 */ /* 0x000fe20007ffe1ff */
[----:B------:R-:W-:Y:S01]  /*6640*/  IMAD.HI.U32 R4, R7, R221, RZ ;  /* 0x000000dd07047227 */ /* 0x000fe200078e00ff */
[----:B------:R-:W-:Y:S01]  /*6650*/  IABS R230, R2 ;  /* 0x0000000200e67213 */ /* 0x000fe20000000000 */
[----:B------:R1:W-:Y:S02]  /*6660*/  STL [R1+0xe8c], R2 ;  /* 0x000e8c0201007387 */ /* 0x0003e40000100800 */
[----:B------:R-:W-:-:S02]  /*6670*/  IMAD.MOV R232, RZ, RZ, -R232 ;  /* 0x000000ffffe87224 */ /* 0x000fc400078e0ae8 */
[----:B------:R-:W-:-:S04]  /*6680*/  IMAD.HI.U32 R234, R7, R227, RZ ;  /* 0x000000e307ea7227 */ /* 0x000fc800078e00ff */
[----:B------:R-:W-:Y:S02]  /*6690*/  IMAD.MOV R4, RZ, RZ, -R4 ;  /* 0x000000ffff047224 */ /* 0x000fe400078e0a04 */
[----:B------:R-:W-:-:S04]  /*66a0*/  IMAD.HI.U32 R233, R7, R228, RZ ;  /* 0x000000e407e97227 */ /* 0x000fc800078e00ff */
[----:B------:R-:W-:Y:S01]  /*66b0*/  IMAD R229, R251, R232, R229 ;  /* 0x000000e8fbe57224 */ /* 0x000fe200078e02e5 */
[----:B------:R-:W-:Y:S01]  /*66c0*/  IABS R232, R9 ;  /* 0x0000000900e87213 */ /* 0x000fe20000000000 */
[----:B------:R-:W-:Y:S01]  /*66d0*/  VIADD R0, R3, 0xec ;  /* 0x000000ec03007836 */ /* 0x000fe20000000000 */
[----:B------:R-:W-:Y:S01]  /*66e0*/  IADD3 R233, PT, PT, -R233, RZ, RZ ;  /* 0x000000ffe9e97210 */ /* 0x000fe20007ffe1ff */
[----:B------:R-:W-:Y:S02]  /*66f0*/  IMAD R225, R251, R133, R225 ;  /* 0x00000085fbe17224 */ /* 0x000fe400078e02e1 */
[----:B------:R-:W-:Y:S01]  /*6700*/  IMAD.MOV R234, RZ, RZ, -R234 ;  /* 0x000000ffffea7224 */ /* 0x000fe200078e0aea */
[----:B------:R-:W-:Y:S01]  /*6710*/  STL [R1+0xe88], R0 ;  /* 0x000e880001007387 */ /* 0x000fe20000100800 */
[----:B-1----:R-:W-:Y:S01]  /*6720*/  VIADD R2, R3, 0xef ;  /* 0x000000ef03027836 */ /* 0x002fe20000000000 */
[----:B------:R-:W-:Y:S01]  /*6730*/  IABS R231, R0 ;  /* 0x0000000000e77213 */ /* 0x000fe20000000000 */
[----:B------:R-:W-:Y:S01]  /*6740*/  IMAD R221, R251, R4, R221 ;  /* 0x00000004fbdd7224 */ /* 0x000fe200078e02dd */
[----:B------:R1:W-:Y:S01]  /*6750*/  STL [R1+0xe7c], R9 ;  /* 0x000e7c0901007387 */ /* 0x0003e20000100800 */
[----:B------:R-:W-:-:S04]  /*6760*/  IMAD.HI.U32 R133, R7, R230, RZ ;  /* 0x000000e607857227 */ /* 0x000fc800078e00ff */
[----:B------:R-:W-:Y:S02]  /*6770*/  VIADD R8, R3, 0xee ;  /* 0x000000ee03087836 */ /* 0x000fe40000000000 */
[----:B------:R-:W-:-:S03]  /*6780*/  IMAD.HI.U32 R4, R7, R226, RZ ;  /* 0x000000e207047227 */ /* 0x000fc600078e00ff */
[----:B------:R-:W-:Y:S01]  /*6790*/  STL [R1+0xe78], R8 ;  /* 0x000e780801007387 */ /* 0x000fe20000100800 */
[----:B------:R-:W-:Y:S01]  /*67a0*/  IMAD.HI.U32 R237, R7, R232, RZ ;  /* 0x000000e807ed7227 */ /* 0x000fe200078e00ff */
[----:B-1----:R-:W-:Y:S02]  /*67b0*/  IADD3 R9, PT, PT, R3, 0xf1, RZ ;  /* 0x000000f103097810 */ /* 0x002fe40007ffe0ff */
[----:B------:R1:W-:Y:S01]  /*67c0*/  STL [R1+0xe74], R2 ;  /* 0x000e740201007387 */ /* 0x0003e20000100800 */
[----:B------:R-:W-:Y:S01]  /*67d0*/  IMAD R227, R251, R234, R227 ;  /* 0x000000eafbe37224 */ /* 0x000fe200078e02e3 */
[----:B------:R-:W-:Y:S01]  /*67e0*/  IABS R234, R2 ;  /* 0x0000000200ea7213 */ /* 0x000fe20000000000 */
[----:B------:R-:W-:Y:S01]  /*67f0*/  IMAD.MOV R133, RZ, RZ, -R133 ;  /* 0x000000ffff857224 */ /* 0x000fe200078e0a85 */
[----:B------:R-:W-:Y:S01]  /*6800*/  IADD3 R237, PT, PT, -R237, RZ, RZ ;  /* 0x000000ffeded7210 */ /* 0x000fe20007ffe1ff */
[----:B------:R-:W-:Y:S02]  /*6810*/  IMAD.MOV R4, RZ, RZ, -R4 ;  /* 0x000000ffff047224 */ /* 0x000fe400078e0a04 */
[----:B------:R-:W-:Y:S01]  /*6820*/  IMAD R228, R251, R233, R228 ;  /* 0x000000e9fbe47224 */ /* 0x000fe200078e02e4 */
[----:B------:R-:W-:Y:S01]  /*6830*/  IABS R233, R8 ;  /* 0x0000000800e97213 */ /* 0x000fe20000000000 */
[----:B------:R-:W-:-:S02]  /*6840*/  VIADD R0, R3, 0xf0 ;  /* 0x000000f003007836 */ /* 0x000fc40000000000 */
[----:B-1----:R-:W-:Y:S02]  /*6850*/  VIADD R2, R3, 0xf3 ;  /* 0x000000f303027836 */ /* 0x002fe40000000000 */
[----:B------:R-:W-:Y:S01]  /*6860*/  IMAD R230, R251, R133, R230 ;  /* 0x00000085fbe67224 */ /* 0x000fe200078e02e6 */
[----:B------:R1:W-:Y:S01]  /*6870*/  STL [R1+0xe70], R0 ;  /* 0x000e700001007387 */ /* 0x0003e20000100800 */
[----:B------:R-:W-:Y:S01]  /*6880*/  VIADD R8, R3, 0xf2 ;  /* 0x000000f203087836 */ /* 0x000fe20000000000 */
[----:B------:R-:W-:Y:S01]  /*6890*/  IABS R235, R0 ;  /* 0x0000000000eb7213 */ /* 0x000fe20000000000 */
[----:B------:R-:W-:Y:S01]  /*68a0*/  IMAD R226, R251, R4, R226 ;  /* 0x00000004fbe27224 */ /* 0x000fe200078e02e2 */
[----:B------:R-:W-:Y:S01]  /*68b0*/  IABS R238, R2 ;  /* 0x0000000200ee7213 */ /* 0x000fe20000000000 */
[C---:B------:R-:W-:Y:S01]  /*68c0*/  IMAD.HI.U32 R133, R7.reuse, R234, RZ ;  /* 0x000000ea07857227 */ /* 0x040fe200078e00ff */
[----:B------:R-:W-:Y:S03]  /*68d0*/  STL [R1+0xe68], R9 ;  /* 0x000e680901007387 */ /* 0x000fe60000100800 */
[----:B------:R-:W-:Y:S01]  /*68e0*/  IMAD.HI.U32 R4, R7, R231, RZ ;  /* 0x000000e707047227 */ /* 0x000fe200078e00ff */
[----:B------:R-:W-:Y:S03]  /*68f0*/  STL [R1+0xe64], R8 ;  /* 0x000e640801007387 */ /* 0x000fe60000100800 */
[----:B------:R-:W-:Y:S01]  /*6900*/  IMAD R232, R251, R237, R232 ;  /* 0x000000edfbe87224 */ /* 0x000fe200078e02e8 */
[----:B------:R-:W-:Y:S01]  /*6910*/  IABS R237, R8 ;  /* 0x0000000800ed7213 */ /* 0x000fe20000000000 */
[----:B-1----:R-:W-:Y:S01]  /*6920*/  VIADD R0, R3, 0xf4 ;  /* 0x000000f403007836 */ /* 0x002fe20000000000 */
[----:B------:R1:W-:Y:S01]  /*6930*/  STL [R1+0xe60], R2 ;  /* 0x000e600201007387 */ /* 0x0003e20000100800 */
[----:B------:R-:W-:-:S02]  /*6940*/  IMAD.MOV R133, RZ, RZ, -R133 ;  /* 0x000000ffff857224 */ /* 0x000fc400078e0a85 */
[----:B------:R-:W-:Y:S01]  /*6950*/  IMAD.MOV R4, RZ, RZ, -R4 ;  /* 0x000000ffff047224 */ /* 0x000fe200078e0a04 */
[----:B------:R-:W-:Y:S01]  /*6960*/  IABS R239, R0 ;  /* 0x0000000000ef7213 */ /* 0x000fe20000000000 */
[----:B------:R-:W-:Y:S01]  /*6970*/  IMAD.HI.U32 R236, R7, R233, RZ ;  /* 0x000000e907ec7227 */ /* 0x000fe200078e00ff */
[----:B------:R2:W-:Y:S03]  /*6980*/  STL [R1+0xe5c], R0 ;  /* 0x000e5c0001007387 */ /* 0x0005e60000100800 */
[----:B------:R-:W-:Y:S01]  /*6990*/  IMAD R234, R251, R133, R234 ;  /* 0x00000085fbea7224 */ /* 0x000fe200078e02ea */
[----:B-1----:R-:W-:Y:S01]  /*69a0*/  IADD3 R2, PT, PT, R3, 0xf5, RZ ;  /* 0x000000f503027810 */ /* 0x002fe20007ffe0ff */
[----:B------:R-:W-:-:S04]  /*69b0*/  IMAD.HI.U32 R240, R7, R238, RZ ;  /* 0x000000ee07f07227 */ /* 0x000fc800078e00ff */
[----:B------:R-:W-:Y:S01]  /*69c0*/  IMAD R231, R251, R4, R231 ;  /* 0x00000004fbe77224 */ /* 0x000fe200078e02e7 */
[----:B------:R1:W-:Y:S01]  /*69d0*/  STL [R1+0xe50], R2 ;  /* 0x000e500201007387 */ /* 0x0003e20000100800 */
[----:B------:R-:W-:Y:S02]  /*69e0*/  IMAD.MOV R236, RZ, RZ, -R236 ;  /* 0x000000ffffec7224 */ /* 0x000fe400078e0aec */
[----:B------:R-:W-:-:S04]  /*69f0*/  IMAD.HI.U32 R133, R7, R237, RZ ;  /* 0x000000ed07857227 */ /* 0x000fc800078e00ff */
[----:B------:R-:W-:-:S04]  /*6a00*/  IMAD.HI.U32 R4, R7, R235, RZ ;  /* 0x000000eb07047227 */ /* 0x000fc800078e00ff */
[----:B------:R-:W-:Y:S02]  /*6a10*/  IMAD.MOV R240, RZ, RZ, -R240 ;  /* 0x000000fffff07224 */ /* 0x000fe400078e0af0 */
[----:B------:R-:W-:Y:S01]  /*6a20*/  IMAD R233, R251, R236, R233 ;  /* 0x000000ecfbe97224 */ /* 0x000fe200078e02e9 */
[----:B------:R-:W-:Y:S01]  /*6a30*/  IABS R236, R9 ;  /* 0x0000000900ec7213 */ /* 0x000fe20000000000 */
[----:B------:R-:W-:-:S04]  /*6a40*/  IMAD.HI.U32 R241, R7, R239, RZ ;  /* 0x000000ef07f17227 */ /* 0x000fc800078e00ff */
[----:B------:R-:W-:Y:S02]  /*6a50*/  IMAD.MOV R133, RZ, RZ, -R133 ;  /* 0x000000ffff857224 */ /* 0x000fe400078e0a85 */
[----:B------:R-:W-:Y:S02]  /*6a60*/  IMAD.MOV R4, RZ, RZ, -R4 ;  /* 0x000000ffff047224 */ /* 0x000fe400078e0a04 */
[C---:B------:R-:W-:Y:S01]  /*6a70*/  IMAD R238, R251.reuse, R240, R238 ;  /* 0x000000f0fbee7224 */ /* 0x040fe200078e02ee */
[----:B------:R-:W-:Y:S01]  /*6a80*/  IABS R240, R2 ;  /* 0x0000000200f07213 */ /* 0x000fe20000000000 */
[----:B------:R-:W-:Y:S02]  /*6a90*/  IMAD.MOV R241, RZ, RZ, -R241 ;  /* 0x000000fffff17224 */ /* 0x000fe400078e0af1 */
[----:B------:R-:W-:Y:S01]  /*6aa0*/  IMAD R237, R251, R133, R237 ;  /* 0x00000085fbed7224 */ /* 0x000fe200078e02ed */
[----:B------:R-:W-:Y:S01]  /*6ab0*/  LOP3.LUT R133, R252, 0x7f, RZ, 0xc0, !PT ;  /* 0x0000007ffc857812 */ /* 0x000fe200078ec0ff */
[----:B--2---:R-:W-:-:S02]  /*6ac0*/  VIADD R0, R3, 0xf6 ;  /* 0x000000f603007836 */ /* 0x004fc40000000000 */
[----:B------:R-:W-:Y:S02]  /*6ad0*/  IMAD R235, R251, R4, R235 ;  /* 0x00000004fbeb7224 */ /* 0x000fe400078e02eb */
[----:B------:R-:W-:Y:S01]  /*6ae0*/  IMAD.HI.U32 R4, R7, R236, RZ ;  /* 0x000000ec07047227 */ /* 0x000fe200078e00ff */
[----:B------:R2:W-:Y:S03]  /*6af0*/  STL [R1+0xe4c], R0 ;  /* 0x000e4c0001007387 */ /* 0x0005e60000100800 */
[----:B-1----:R-:W-:Y:S01]  /*6b00*/  VIADD R2, R3, 0xf7 ;  /* 0x000000f703027836 */ /* 0x002fe20000000000 */
[----:B------:R-:W-:Y:S01]  /*6b10*/  IADD3 R4, PT, PT, -R4, RZ, RZ ;  /* 0x000000ff04047210 */ /* 0x000fe20007ffe1ff */
[----:B------:R-:W-:Y:S01]  /*6b20*/  IMAD R239, R251, R241, R239 ;  /* 0x000000f1fbef7224 */ /* 0x000fe200078e02ef */
[----:B------:R-:W-:Y:S01]  /*6b30*/  IABS R241, R0 ;  /* 0x0000000000f17213 */ /* 0x000fe20000000000 */
[----:B------:R-:W-:Y:S01]  /*6b40*/  IMAD.HI.U32 R243, R7, R240, RZ ;  /* 0x000000f007f37227 */ /* 0x000fe200078e00ff */
[----:B------:R1:W-:Y:S03]  /*6b50*/  STL [R1+0xe48], R2 ;  /* 0x000e480201007387 */ /* 0x0003e60000100800 */
[----:B--2---:R-:W-:Y:S01]  /*6b60*/  IMAD R0, R242, 0x80, R133 ;  /* 0x00000080f2007824 */ /* 0x004fe200078e0285 */
[----:B------:R-:W-:Y:S01]  /*6b70*/  IABS R242, R2 ;  /* 0x0000000200f27213 */ /* 0x000fe20000000000 */
[----:B------:R-:W-:Y:S01]  /*6b80*/  IMAD R236, R251, R4, R236 ;  /* 0x00000004fbec7224 */ /* 0x000fe200078e02ec */
[----:B------:R-:W-:Y:S01]  /*6b90*/  IADD3 R243, PT, PT, -R243, RZ, RZ ;  /* 0x000000fff3f37210 */ /* 0x000fe20007ffe1ff */
[----:B------:R-:W-:Y:S01]  /*6ba0*/  IMAD.HI.U32 R244, R7, R241, RZ ;  /* 0x000000f107f47227 */ /* 0x000fe200078e00ff */
[----:B------:R-:W-:Y:S01]  /*6bb0*/  IABS R4, R0 ;  /* 0x0000000000047213 */ /* 0x000fe20000000000 */
[----:B------:R-:W-:Y:S01]  /*6bc0*/  STL [R1+0xe08], R0 ;  /* 0x000e080001007387 */ /* 0x000fe20000100800 */
[----:B-1----:R-:W-:Y:S01]  /*6bd0*/  IADD3 R2, PT, PT, R3, 0xf8, RZ ;  /* 0x000000f803027810 */ /* 0x002fe20007ffe0ff */
[----:B------:R-:W-:-:S04]  /*6be0*/  IMAD.HI.U32 R245, R7, R242, RZ ;  /* 0x000000f207f57227 */ /* 0x000fc800078e00ff */
[----:B------:R-:W-:Y:S01]  /*6bf0*/  IMAD R240, R251, R243, R240 ;  /* 0x000000f3fbf07224 */ /* 0x000fe200078e02f0 */
[----:B------:R1:W-:Y:S01]  /*6c00*/  STL [R1+0xe3c], R2 ;  /* 0x000e3c0201007387 */ /* 0x0003e20000100800 */
[----:B------:R-:W-:Y:S02]  /*6c10*/  IMAD.MOV R243, RZ, RZ, -R245 ;  /* 0x000000fffff37224 */ /* 0x000fe400078e0af5 */
[----:B------:R-:W-:-:S04]  /*6c20*/  IMAD.HI.U32 R247, R247, R4, RZ ;  /* 0x00000004f7f77227 */ /* 0x000fc800078e00ff */
[----:B------:R-:W-:Y:S01]  /*6c30*/  IMAD R242, R251, R243, R242 ;  /* 0x000000f3fbf27224 */ /* 0x000fe200078e02f2 */
[----:B------:R-:W-:Y:S01]  /*6c40*/  IABS R243, R2 ;  /* 0x0000000200f37213 */ /* 0x000fe20000000000 */
[----:B------:R-:W-:Y:S02]  /*6c50*/  IMAD.MOV R246, RZ, RZ, -R244 ;  /* 0x000000fffff67224 */ /* 0x000fe400078e0af4 */
[----:B------:R-:W-:Y:S02]  /*6c60*/  IMAD.MOV R244, RZ, RZ, -R247 ;  /* 0x000000fffff47224 */ /* 0x000fe400078e0af7 */
[C---:B-1----:R-:W-:Y:S02]  /*6c70*/  VIADD R2, R3.reuse, 0xf9 ;  /* 0x000000f903027836 */ /* 0x042fe40000000000 */
[----:B------:R-:W-:Y:S02]  /*6c80*/  VIADD R8, R3, 0xfa ;  /* 0x000000fa03087836 */ /* 0x000fe40000000000 */
[----:B------:R-:W-:Y:S01]  /*6c90*/  IMAD R4, R6, R244, R4 ;  /* 0x000000f406047224 */ /* 0x000fe200078e0204 */
[----:B------:R1:W-:Y:S01]  /*6ca0*/  STL [R1+0xe38], R2 ;  /* 0x000e380201007387 */ /* 0x0003e20000100800 */
[----:B------:R-:W-:Y:S01]  /*6cb0*/  IABS R244, R2 ;  /* 0x0000000200f47213 */ /* 0x000fe20000000000 */
[----:B------:R-:W-:Y:S01]  /*6cc0*/  IMAD R241, R251, R246, R241 ;  /* 0x000000f6fbf17224 */ /* 0x000fe200078e02f1 */
[----:B------:R-:W-:Y:S01]  /*6cd0*/  IABS R245, R8 ;  /* 0x0000000800f57213 */ /* 0x000fe20000000000 */
[----:B------:R2:W-:Y:S01]  /*6ce0*/  STL [R1+0xe34], R8 ;  /* 0x000e340801007387 */ /* 0x0005e20000100800 */
[----:B------:R-:W-:Y:S01]  /*6cf0*/  IMAD.HI.U32 R247, R7, R243, RZ ;  /* 0x000000f307f77227 */ /* 0x000fe200078e00ff */
[----:B------:R-:W-:-:S02]  /*6d00*/  ISETP.GE.AND P2, PT, R0, RZ, PT ;  /* 0x000000ff0000720c */ /* 0x000fc40003f46270 */
[----:B------:R-:W-:Y:S01]  /*6d10*/  ISETP.GT.U32.AND P0, PT, R6, R4, PT ;  /* 0x000000040600720c */ /* 0x000fe20003f04070 */
[----:B-1----:R-:W-:Y:S02]  /*6d20*/  VIADD R2, R3, 0xfb ;  /* 0x000000fb03027836 */ /* 0x002fe40000000000 */
[----:B------:R-:W-:-:S03]  /*6d30*/  IMAD.HI.U32 R248, R7, R245, RZ ;  /* 0x000000f507f87227 */ /* 0x000fc600078e00ff */
[----:B------:R1:W-:Y:S01]  /*6d40*/  STL [R1+0xe30], R2 ;  /* 0x000e300201007387 */ /* 0x0003e20000100800 */
[----:B------:R-:W-:Y:S01]  /*6d50*/  IABS R246, R2 ;  /* 0x0000000200f67213 */ /* 0x000fe20000000000 */
[----:B--2---:R-:W-:Y:S02]  /*6d60*/  VIADD R8, R3, 0xfc ;  /* 0x000000fc03087836 */ /* 0x004fe40000000000 */
[----:B------:R-:W2:Y:S01]  /*6d70*/  LDL.LU R15, [R1+0x30] ;  /* 0x00003000010f7983 */ /* 0x000ea20000300800 */
[----:B------:R-:W-:Y:S01]  /*6d80*/  IMAD.MOV R248, RZ, RZ, -R248 ;  /* 0x000000fffff87224 */ /* 0x000fe200078e0af8 */
[----:B------:R-:W-:Y:S01]  /*6d90*/  IADD3 R247, PT, PT, -R247, RZ, RZ ;  /* 0x000000fff7f77210 */ /* 0x000fe20007ffe1ff */
[----:B------:R-:W-:Y:S01]  /*6da0*/  IMAD.HI.U32 R249, R7, R244, RZ ;  /* 0x000000f407f97227 */ /* 0x000fe200078e00ff */
[----:B------:R-:W-:Y:S03]  /*6db0*/  STL [R1+0xe2c], R8 ;  /* 0x000e2c0801007387 */ /* 0x000fe60000100800 */
[----:B-1----:R-:W-:-:S02]  /*6dc0*/  VIADD R2, R3, 0xfd ;  /* 0x000000fd03027836 */ /* 0x002fc40000000000 */
[C---:B------:R-:W-:Y:S02]  /*6dd0*/  IMAD R245, R251.reuse, R248, R245 ;  /* 0x000000f8fbf57224 */ /* 0x040fe400078e02f5 */
[----:B------:R-:W-:Y:S01]  /*6de0*/  IMAD R243, R251, R247, R243 ;  /* 0x000000f7fbf37224 */ /* 0x000fe200078e02f3 */
[----:B------:R1:W-:Y:S01]  /*6df0*/  STL [R1+0xe28], R2 ;  /* 0x000e280201007387 */ /* 0x0003e20000100800 */
[----:B------:R-:W-:Y:S01]  /*6e00*/  IABS R248, R2 ;  /* 0x0000000200f87213 */ /* 0x000fe20000000000 */
[----:B------:R-:W-:Y:S02]  /*6e10*/  IMAD.MOV R247, RZ, RZ, -R249 ;  /* 0x000000fffff77224 */ /* 0x000fe400078e0af9 */
[----:B------:R-:W3:Y:S01]  /*6e20*/  LDL.LU R13, [R1+0x2c] ;  /* 0x00002c00010d7983 */ /* 0x000ee20000300800 */
[----:B------:R-:W-:-:S04]  /*6e30*/  IMAD.HI.U32 R249, R7, R246, RZ ;  /* 0x000000f607f97227 */ /* 0x000fc800078e00ff */
[----:B------:R-:W-:Y:S01]  /*6e40*/  IMAD R244, R251, R247, R244 ;  /* 0x000000f7fbf47224 */ /* 0x000fe200078e02f4 */
[----:B------:R-:W-:Y:S01]  /*6e50*/  IADD3 R247, PT, PT, -R249, RZ, RZ ;  /* 0x000000fff9f77210 */ /* 0x000fe20007ffe1ff */
[----:B-1----:R-:W-:Y:S02]  /*6e60*/  VIADD R2, R3, 0xfe ;  /* 0x000000fe03027836 */ /* 0x002fe40000000000 */
[----:B------:R-:W-:Y:S02]  /*6e70*/  @!P0 IMAD.IADD R4, R4, 0x1, -R6 ;  /* 0x0000000104048824 */ /* 0x000fe400078e0a06 */
[----:B------:R-:W-:Y:S01]  /*6e80*/  IMAD R246, R251, R247, R246 ;  /* 0x000000f7fbf67224 */ /* 0x000fe200078e02f6 */
[----:B------:R1:W-:Y:S01]  /*6e90*/  STL [R1+0xe20], R2 ;  /* 0x000e200201007387 */ /* 0x0003e20000100800 */
[----:B------:R-:W-:Y:S02]  /*6ea0*/  IABS R249, R2 ;  /* 0x0000000200f97213 */ /* 0x000fe40000000000 */
[----:B------:R-:W-:Y:S01]  /*6eb0*/  IABS R247, R8 ;  /* 0x0000000800f77213 */ /* 0x000fe20000000000 */
[----:B------:R-:W4:Y:S01]  /*6ec0*/  LDL.LU R12, [R1+0x28] ;  /* 0x00002800010c7983 */ /* 0x000f220000300800 */
[----:B------:R-:W-:-:S03]  /*6ed0*/  ISETP.GT.U32.AND P0, PT, R6, R4, PT ;  /* 0x000000040600720c */ /* 0x000fc60003f04070 */
[----:B------:R-:W4:Y:S04]  /*6ee0*/  LDL.LU R11, [R1+0x24] ;  /* 0x00002400010b7983 */ /* 0x000f280000300800 */
[----:B------:R-:W4:Y:S04]  /*6ef0*/  LDL.LU R10, [R1+0x20] ;  /* 0x00002000010a7983 */ /* 0x000f280000300800 */
[----:B------:R-:W4:Y:S04]  /*6f00*/  LDL.LU R9, [R1+0x1c] ;  /* 0x00001c0001097983 */ /* 0x000f280000300800 */
[----:B------:R-:W4:Y:S04]  /*6f10*/  LDL.LU R0, [R1+0x18] ;  /* 0x0000180001007983 */ /* 0x000f280000300800 */
[----:B-1----:R-:W4:Y:S04]  /*6f20*/  LDL.LU R2, [R1+0x14] ;  /* 0x0000140001027983 */ /* 0x002f280000300800 */
[----:B------:R-:W4:Y:S01]  /*6f30*/  LDL.LU R8, [R1+0x10] ;  /* 0x0000100001087983 */ /* 0x000f220000300800 */
[----:B------:R-:W-:-:S04]  /*6f40*/  @!P0 IADD3 R4, PT, PT, R4, -R6, RZ ;  /* 0x8000000604048210 */ /* 0x000fc80007ffe0ff */
[----:B------:R-:W-:Y:S02]  /*6f50*/  @!P2 IADD3 R4, PT, PT, -R4, RZ, RZ ;  /* 0x000000ff0404a210 */ /* 0x000fe40007ffe1ff */
[----:B------:R-:W-:Y:S01]  /*6f60*/  ISETP.GT.U32.AND P2, PT, R251, R5, PT ;  /* 0x00000005fb00720c */ /* 0x000fe20003f44070 */
[----:B------:R-:W-:-:S12]  /*6f70*/  IMAD.HI.U32 R6, R7, R247, RZ ;  /* 0x000000f707067227 */ /* 0x000fd800078e00ff */
[----:B------:R-:W-:Y:S02]  /*6f80*/  @!P2 IMAD.IADD R5, R5, 0x1, -R251 ;  /* 0x000000010505a824 */ /* 0x000fe400078e0afb */
[----:B------:R-:W-:-:S04]  /*6f90*/  IMAD.HI.U32 R250, R7, R248, RZ ;  /* 0x000000f807fa7227 */ /* 0x000fc800078e00ff */
[----:B------:R-:W-:Y:S02]  /*6fa0*/  IMAD.MOV R6, RZ, RZ, -R6 ;  /* 0x000000ffff067224 */ /* 0x000fe400078e0a06 */
[----:B------:R-:W-:-:S04]  /*6fb0*/  IMAD.HI.U32 R7, R7, R249, RZ ;  /* 0x000000f907077227 */ /* 0x000fc800078e00ff */
[C---:B------:R-:W-:Y:S02]  /*6fc0*/  IMAD R247, R251.reuse, R6, R247 ;  /* 0x00000006fbf77224 */ /* 0x040fe400078e02f7 */
[----:B------:R-:W-:Y:S02]  /*6fd0*/  IMAD.MOV R6, RZ, RZ, -R7 ;  /* 0x000000ffff067224 */ /* 0x000fe400078e0a07 */
[----:B------:R-:W-:Y:S02]  /*6fe0*/  IMAD.MOV R250, RZ, RZ, -R250 ;  /* 0x000000fffffa7224 */ /* 0x000fe400078e0afa */
[C---:B------:R-:W-:Y:S02]  /*6ff0*/  IMAD R249, R251.reuse, R6, R249 ;  /* 0x00000006fbf97224 */ /* 0x040fe400078e02f9 */
[----:B------:R-:W-:Y:S01]  /*7000*/  IMAD R248, R251, R250, R248 ;  /* 0x000000fafbf87224 */ /* 0x000fe200078e02f8 */
[----:B--2---:R-:W-:Y:S02]  /*7010*/  ISETP.NE.AND P0, PT, R15, RZ, PT ;  /* 0x000000ff0f00720c */ /* 0x004fe40003f05270 */
[----:B---3--:R-:W-:-:S11]  /*7020*/  ISETP.GT.U32.AND P1, PT, R251, R13, PT ;  /* 0x0000000dfb00720c */ /* 0x008fd60003f24070 */
[----:B------:R-:W-:Y:S02]  /*7030*/  @!P0 LOP3.LUT R4, RZ, R15, RZ, 0x33, !PT ;  /* 0x0000000fff048212 */ /* 0x000fe400078e33ff */
[----:B------:R-:W2:Y:S04]  /*7040*/  LDL.LU R15, [R1+0xc] ;  /* 0x00000c00010f7983 */ /* 0x000ea80000300800 */
[----:B------:R-:W3:Y:S04]  /*7050*/  LDL.LU R6, [R1+0x8] ;  /* 0x0000080001067983 */ /* 0x000ee80000300800 */
[----:B------:R-:W3:Y:S01]  /*7060*/  LDL.LU R7, [R1+0x4] ;  /* 0x0000040001077983 */ /* 0x000ee20000300800 */
[----:B----4-:R-:W-:-:S02]  /*7070*/  ISETP.GT.U32.AND P0, PT, R251, R12, PT ;  /* 0x0000000cfb00720c */ /* 0x010fc40003f04070 */
[----:B------:R-:W-:Y:S01]  /*7080*/  ISETP.GT.U32.AND P5, PT, R251, R11, PT ;  /* 0x0000000bfb00720c */ /* 0x000fe20003fa4070 */
[----:B------:R-:W-:Y:S01]  /*7090*/  @!P1 IMAD.IADD R13, R13, 0x1, -R251 ;  /* 0x000000010d0d9824 */ /* 0x000fe200078e0afb */
[----:B------:R-:W4:Y:S01]  /*70a0*/  LDL.LU R250, [R1] ;  /* 0x0000000001fa7983 */ /* 0x000f220000300800 */
[C---:B------:R-:W-:Y:S02]  /*70b0*/  ISETP.GT.U32.AND P3, PT, R251.reuse, R10, PT ;  /* 0x0000000afb00720c */ /* 0x040fe40003f64070 */
[C---:B------:R-:W-:Y:S02]  /*70c0*/  ISETP.GT.U32.AND P6, PT, R251.reuse, R9, PT ;  /* 0x00000009fb00720c */ /* 0x040fe40003fc4070 */
[----:B------:R-:W-:-:S04]  /*70d0*/  ISETP.GT.U32.AND P1, PT, R251, R0, PT ;  /* 0x00000000fb00720c */ /* 0x000fc80003f24070 */
[--C-:B------:R-:W-:Y:S01]  /*70e0*/  @!P0 IMAD.IADD R12, R12, 0x1, -R251.reuse ;  /* 0x000000010c0c8824 */ /* 0x100fe200078e0afb */
[C---:B------:R-:W-:Y:S02]  /*70f0*/  ISETP.GT.U32.AND P2, PT, R251.reuse, R2, PT ;  /* 0x00000002fb00720c */ /* 0x040fe40003f44070 */
[C---:B------:R-:W-:Y:S02]  /*7100*/  ISETP.GT.U32.AND P0, PT, R251.reuse, R13, PT ;  /* 0x0000000dfb00720c */ /* 0x040fe40003f04070 */
[----:B------:R-:W-:Y:S02]  /*7110*/  ISETP.GT.U32.AND P4, PT, R251, R8, PT ;  /* 0x00000008fb00720c */ /* 0x000fe40003f84070 */
[----:B------:R-:W-:Y:S02]  /*7120*/  @!P5 IADD3 R11, PT, PT, R11, -R251, RZ ;  /* 0x800000fb0b0bd210 */ /* 0x000fe40007ffe0ff */
[C---:B------:R-:W-:Y:S01]  /*7130*/  ISETP.GT.U32.AND P5, PT, R251.reuse, R5, PT ;  /* 0x00000005fb00720c */ /* 0x040fe20003fa4070 */
[--C-:B------:R-:W-:Y:S01]  /*7140*/  @!P3 IMAD.IADD R10, R10, 0x1, -R251.reuse ;  /* 0x000000010a0ab824 */ /* 0x100fe200078e0afb */
[----:B------:R-:W-:Y:S01]  /*7150*/  ISETP.GT.U32.AND P3, PT, R251, R12, PT ;  /* 0x0000000cfb00720c */ /* 0x000fe20003f64070 */
[----:B------:R-:W-:-:S02]  /*7160*/  @!P6 IMAD.IADD R9, R9, 0x1, -R251 ;  /* 0x000000010909e824 */ /* 0x000fc400078e0afb */
[--C-:B------:R-:W-:Y:S01]  /*7170*/  @!P1 IMAD.IADD R0, R0, 0x1, -R251.reuse ;  /* 0x0000000100009824 */ /* 0x100fe200078e0afb */
[C---:B------:R-:W-:Y:S02]  /*7180*/  ISETP.GT.U32.AND P1, PT, R251.reuse, R11, PT ;  /* 0x0000000bfb00720c */ /* 0x040fe40003f24070 */
[----:B------:R-:W-:Y:S01]  /*7190*/  @!P2 IADD3 R2, PT, PT, R2, -R251, RZ ;  /* 0x800000fb0202a210 */ /* 0x000fe20007ffe0ff */
[--C-:B------:R-:W-:Y:S01]  /*71a0*/  @!P4 IMAD.IADD R8, R8, 0x1, -R251.reuse ;  /* 0x000000010808c824 */ /* 0x100fe200078e0afb */
[----:B------:R-:W-:Y:S01]  /*71b0*/  ISETP.GT.U32.AND P2, PT, R251, R10, PT ;  /* 0x0000000afb00720c */ /* 0x000fe20003f44070 */
[--C-:B------:R-:W-:Y:S01]  /*71c0*/  @!P0 IMAD.IADD R13, R13, 0x1, -R251.reuse ;  /* 0x000000010d0d8824 */ /* 0x100fe200078e0afb */
[----:B------:R-:W-:Y:S01]  /*71d0*/  ISETP.GT.U32.AND P4, PT, R251, R9, PT ;  /* 0x00000009fb00720c */ /* 0x000fe20003f84070 */
[----:B------:R-:W-:Y:S01]  /*71e0*/  @!P5 IMAD.IADD R5, R5, 0x1, -R251 ;  /* 0x000000010505d824 */ /* 0x000fe200078e0afb */
[C---:B------:R-:W-:Y:S02]  /*71f0*/  ISETP.GT.U32.AND P0, PT, R251.reuse, R0, PT ;  /* 0x00000000fb00720c */ /* 0x040fe40003f04070 */
[----:B------:R-:W-:-:S02]  /*7200*/  ISETP.GT.U32.AND P5, PT, R251, R2, PT ;  /* 0x00000002fb00720c */ /* 0x000fc40003fa4070 */
[----:B------:R-:W-:Y:S02]  /*7210*/  ISETP.GT.U32.AND P6, PT, R251, R8, PT ;  /* 0x00000008fb00720c */ /* 0x000fe40003fc4070 */
[-C--:B------:R-:W-:Y:S01]  /*7220*/  @!P3 IADD3 R12, PT, PT, R12, -R251.reuse, RZ ;  /* 0x800000fb0c0cb210 */ /* 0x080fe20007ffe0ff */
[--C-:B------:R-:W-:Y:S01]  /*7230*/  @!P1 IMAD.IADD R11, R11, 0x1, -R251.reuse ;  /* 0x000000010b0b9824 */ /* 0x100fe200078e0afb */
[----:B------:R1:W-:Y:S01]  /*7240*/  STL [R1+0x2c], R13 ;  /* 0x00002c0d01007387 */ /* 0x0003e20000100800 */
[--C-:B------:R-:W-:Y:S02]  /*7250*/  @!P2 IMAD.IADD R10, R10, 0x1, -R251.reuse ;  /* 0x000000010a0aa824 */ /* 0x100fe400078e0afb */
[--C-:B------:R-:W-:Y:S02]  /*7260*/  @!P4 IMAD.IADD R9, R9, 0x1, -R251.reuse ;  /* 0x000000010909c824 */ /* 0x100fe400078e0afb */
[----:B------:R-:W-:Y:S01]  /*7270*/  @!P0 IADD3 R0, PT, PT, R0, -R251, RZ ;  /* 0x800000fb00008210 */ /* 0x000fe20007ffe0ff */
[----:B-1----:R-:W3:Y:S04]  /*7280*/  LDL.LU R13, [R1+0x129c] ;  /* 0x00129c00010d7983 */ /* 0x002ee80000300800 */
[----:B------:R1:W-:Y:S01]  /*7290*/  STL [R1+0x28], R12 ;  /* 0x0000280c01007387 */ /* 0x0003e20000100800 */
[----:B------:R-:W-:-:S02]  /*72a0*/  @!P5 IMAD.IADD R2, R2, 0x1, -R251 ;  /* 0x000000010202d824 */ /* 0x000fc400078e0afb */
[----:B------:R-:W-:Y:S01]  /*72b0*/  @!P6 IMAD.IADD R8, R8, 0x1, -R251 ;  /* 0x000000010808e824 */ /* 0x000fe200078e0afb */
[----:B-1----:R-:W3:Y:S04]  /*72c0*/  LDL.LU R12, [R1+0x1298] ;  /* 0x00129800010c7983 */ /* 0x002ee80000300800 */
[----:B------:R1:W-:Y:S04]  /*72d0*/  STL [R1+0x24], R11 ;  /* 0x0000240b01007387 */ /* 0x0003e80000100800 */
        /* <DEDUP_REMOVED lines=10> */
[----:B-1----:R-:W3:Y:S01]  /*7380*/  LDL.LU R8, [R1+0x1280] ;  /* 0x0012800001087983 */ /* 0x002ee20000300800 */
[----:B--2---:R-:W-:-:S13]  /*7390*/  ISETP.GT.U32.AND P3, PT, R251, R15, PT ;  /* 0x0000000ffb00720c */ /* 0x004fda0003f64070 */
[----:B------:R-:W-:Y:S01]  /*73a0*/  @!P3 IMAD.IADD R15, R15, 0x1, -R251 ;  /* 0x000000010f0fb824 */ /* 0x000fe200078e0afb */
[----:B---3--:R-:W-:-:S13]  /*73b0*/  ISETP.GT.U32.AND P6, PT, R251, R8, PT ;  /* 0x00000008fb00720c */ /* 0x008fda0003fc4070 */
[----:B------:R-:W-:Y:S01]  /*73c0*/  @!P6 IMAD.IADD R8, R8, 0x1, -R251 ;  /* 0x000000010808e824 */ /* 0x000fe200078e0afb */
[----:B------:R-:W-:-:S13]  /*73d0*/  ISETP.GT.U32.AND P6, PT, R251, R15, PT ;  /* 0x0000000ffb00720c */ /* 0x000fda0003fc4070 */
[----:B------:R-:W-:-:S05]  /*73e0*/  @!P6 IADD3 R15, PT, PT, R15, -R251, RZ ;  /* 0x800000fb0f0fe210 */ /* 0x000fca0007ffe0ff */
[----:B------:R1:W-:Y:S04]  /*73f0*/  STL [R1+0xc], R15 ;  /* 0x00000c0f01007387 */ /* 0x0003e80000100800 */
[----:B-1----:R-:W2:Y:S01]  /*7400*/  LDL.LU R15, [R1+0x127c] ;  /* 0x00127c00010f7983 */ /* 0x002ea20000300800 */
[C---:B------:R-:W-:Y:S02]  /*7410*/  ISETP.GT.U32.AND P1, PT, R251.reuse, R6, PT ;  /* 0x00000006fb00720c */ /* 0x040fe40003f24070 */
[C---:B------:R-:W-:Y:S02]  /*7420*/  ISETP.GT.U32.AND P0, PT, R251.reuse, R0, PT ;  /* 0x00000000fb00720c */ /* 0x040fe40003f04070 */
[C---:B------:R-:W-:Y:S02]  /*7430*/  ISETP.GT.U32.AND P2, PT, R251.reuse, R7, PT ;  /* 0x00000007fb00720c */ /* 0x040fe40003f44070 */
[----:B----4-:R-:W-:-:S02]  /*7440*/  ISETP.GT.U32.AND P4, PT, R251, R250, PT ;  /* 0x000000fafb00720c */ /* 0x010fc40003f84070 */
[----:B------:R-:W-:-:S05]  /*7450*/  ISETP.GT.U32.AND P5, PT, R251, R2, PT ;  /* 0x00000002fb00720c */ /* 0x000fca0003fa4070 */
[----:B------:R-:W-:Y:S02]  /*7460*/  @!P1 IADD3 R6, PT, PT, R6, -R251, RZ ;  /* 0x800000fb06069210 */ /* 0x000fe40007ffe0ff */
[C---:B------:R-:W-:Y:S01]  /*7470*/  ISETP.GT.U32.AND P1, PT, R251.reuse, R10, PT ;  /* 0x0000000afb00720c */ /* 0x040fe20003f24070 */
[--C-:B------:R-:W-:Y:S01]  /*7480*/  @!P0 IMAD.IADD R0, R0, 0x1, -R251.reuse ;  /* 0x0000000100008824 */ /* 0x100fe200078e0afb */
[----:B------:R-:W-:Y:S01]  /*7490*/  ISETP.GT.U32.AND P0, PT, R251, R13, PT ;  /* 0x0000000dfb00720c */ /* 0x000fe20003f04070 */
[--C-:B------:R-:W-:Y:S01]  /*74a0*/  @!P2 IMAD.IADD R7, R7, 0x1, -R251.reuse ;  /* 0x000000010707a824 */ /* 0x100fe200078e0afb */
[C---:B------:R-:W-:Y:S02]  /*74b0*/  ISETP.GT.U32.AND P3, PT, R251.reuse, R9, PT ;  /* 0x00000009fb00720c */ /* 0x040fe40003f64070 */
[----:B------:R-:W-:Y:S01]  /*74c0*/  ISETP.GT.U32.AND P2, PT, R251, R11, PT ;  /* 0x0000000bfb00720c */ /* 0x000fe20003f44070 */
[----:B------:R-:W-:Y:S01]  /*74d0*/  @!P4 IMAD.IADD R250, R250, 0x1, -R251 ;  /* 0x00000001fafac824 */ /* 0x000fe200078e0afb */
[----:B------:R-:W-:-:S02]  /*74e0*/  @!P5 IADD3 R2, PT, PT, R2, -R251, RZ ;  /* 0x800000fb0202d210 */ /* 0x000fc40007ffe0ff */
[----:B------:R-:W-:-:S03]  /*74f0*/  ISETP.GT.U32.AND P4, PT, R251, R12, PT ;  /* 0x0000000cfb00720c */ /* 0x000fc60003f84070 */
[--C-:B------:R-:W-:Y:S01]  /*7500*/  @!P1 IMAD.IADD R10, R10, 0x1, -R251.reuse ;  /* 0x000000010a0a9824 */ /* 0x100fe200078e0afb */
[C---:B------:R-:W-:Y:S02]  /*7510*/  ISETP.GT.U32.AND P1, PT, R251.reuse, R7, PT ;  /* 0x00000007fb00720c */ /* 0x040fe40003f24070 */
[----:B------:R-:W-:Y:S01]  /*7520*/  ISETP.GT.U32.AND P5, PT, R251, R14, PT ;  /* 0x0000000efb00720c */ /* 0x000fe20003fa4070 */
[--C-:B------:R-:W-:Y:S01]  /*7530*/  @!P0 IMAD.IADD R13, R13, 0x1, -R251.reuse ;  /* 0x000000010d0d8824 */ /* 0x100fe200078e0afb */
[----:B------:R-:W-:Y:S01]  /*7540*/  ISETP.GT.U32.AND P0, PT, R251, R2, PT ;  /* 0x00000002fb00720c */ /* 0x000fe20003f04070 */
[--C-:B------:R-:W-:Y:S01]  /*7550*/  @!P3 IMAD.IADD R9, R9, 0x1, -R251.reuse ;  /* 0x000000010909b824 */ /* 0x100fe200078e0afb */
[----:B------:R-:W-:Y:S02]  /*7560*/  @!P2 IADD3 R11, PT, PT, R11, -R251, RZ ;  /* 0x800000fb0b0ba210 */ /* 0x000fe40007ffe0ff */
[C---:B------:R-:W-:Y:S02]  /*7570*/  ISETP.GT.U32.AND P3, PT, R251.reuse, R6, PT ;  /* 0x00000006fb00720c */ /* 0x040fe40003f64070 */
[----:B------:R-:W-:Y:S01]  /*7580*/  ISETP.GT.U32.AND P2, PT, R251, R250, PT ;  /* 0x000000fafb00720c */ /* 0x000fe20003f44070 */
[----:B------:R-:W-:-:S02]  /*7590*/  @!P4 IMAD.IADD R12, R12, 0x1, -R251 ;  /* 0x000000010c0cc824 */ /* 0x000fc400078e0afb */
[--C-:B------:R-:W-:Y:S01]  /*75a0*/  @!P1 IMAD.IADD R7, R7, 0x1, -R251.reuse ;  /* 0x0000000107079824 */ /* 0x100fe200078e0afb */
[C---:B------:R-:W-:Y:S01]  /*75b0*/  ISETP.GT.U32.AND P1, PT, R251.reuse, R10, PT ;  /* 0x0000000afb00720c */ /* 0x040fe20003f24070 */
[--C-:B------:R-:W-:Y:S01]  /*75c0*/  @!P5 IMAD.IADD R14, R14, 0x1, -R251.reuse ;  /* 0x000000010e0ed824 */ /* 0x100fe200078e0afb */
[C---:B------:R-:W-:Y:S02]  /*75d0*/  ISETP.GT.U32.AND P4, PT, R251.reuse, R0, PT ;  /* 0x00000000fb00720c */ /* 0x040fe40003f84070 */
[C---:B------:R-:W-:Y:S01]  /*75e0*/  ISETP.GT.U32.AND P5, PT, R251.reuse, R8, PT ;  /* 0x00000008fb00720c */ /* 0x040fe20003fa4070 */
[--C-:B------:R-:W-:Y:S01]  /*75f0*/  @!P0 IMAD.IADD R2, R2, 0x1, -R251.reuse ;  /* 0x0000000102028824 */ /* 0x100fe200078e0afb */
[C---:B------:R-:W-:Y:S01]  /*7600*/  ISETP.GT.U32.AND P0, PT, R251.reuse, R13, PT ;  /* 0x0000000dfb00720c */ /* 0x040fe20003f04070 */
[--C-:B------:R-:W-:Y:S01]  /*7610*/  @!P3 IMAD.IADD R6, R6, 0x1, -R251.reuse ;  /* 0x000000010606b824 */ /* 0x100fe200078e0afb */
[C---:B------:R-:W-:Y:S01]  /*7620*/  ISETP.GT.U32.AND P3, PT, R251.reuse, R9, PT ;  /* 0x00000009fb00720c */ /* 0x040fe20003f64070 */
[----:B------:R-:W-:Y:S01]  /*7630*/  @!P2 IMAD.IADD R250, R250, 0x1, -R251 ;  /* 0x00000001fafaa824 */ /* 0x000fe200078e0afb */
[----:B------:R-:W-:-:S03]  /*7640*/  ISETP.GT.U32.AND P2, PT, R251, R11, PT ;  /* 0x0000000bfb00720c */ /* 0x000fc60003f44070 */
[----:B------:R-:W-:Y:S02]  /*7650*/  @!P1 IADD3 R10, PT, PT, R10, -R251, RZ ;  /* 0x800000fb0a0a9210 */ /* 0x000fe40007ffe0ff */
[C---:B------:R-:W-:Y:S02]  /*7660*/  ISETP.GT.U32.AND P1, PT, R251.reuse, R17, PT ;  /* 0x00000011fb00720c */ /* 0x040fe40003f24070 */
[----:B------:R-:W-:Y:S01]  /*7670*/  @!P4 IADD3 R0, PT, PT, R0, -R251, RZ ;  /* 0x800000fb0000c210 */ /* 0x000fe20007ffe0ff */
[--C-:B------:R-:W-:Y:S01]  /*7680*/  @!P5 IMAD.IADD R8, R8, 0x1, -R251.reuse ;  /* 0x000000010808d824 */ /* 0x100fe200078e0afb */
[C---:B------:R-:W-:Y:S02]  /*7690*/  ISETP.GT.U32.AND P4, PT, R251.reuse, R12, PT ;  /* 0x0000000cfb00720c */ /* 0x040fe40003f84070 */
[----:B------:R-:W-:Y:S01]  /*76a0*/  ISETP.GT.U32.AND P6, PT, R251, R14, PT ;  /* 0x0000000efb00720c */ /* 0x000fe20003fc4070 */
[--C-:B------:R-:W-:Y:S01]  /*76b0*/  @!P0 IMAD.IADD R13, R13, 0x1, -R251.reuse ;  /* 0x000000010d0d8824 */ /* 0x100fe200078e0afb */
[----:B------:R-:W-:Y:S01]  /*76c0*/  ISETP.GT.U32.AND P0, PT, R251, R20, PT ;  /* 0x00000014fb00720c */ /* 0x000fe20003f04070 */
[--C-:B------:R-:W-:Y:S01]  /*76d0*/  @!P3 IMAD.IADD R9, R9, 0x1, -R251.reuse ;  /* 0x000000010909b824 */ /* 0x100fe200078e0afb */
[----:B------:R-:W-:Y:S01]  /*76e0*/  ISETP.GT.U32.AND P3, PT, R251, R16, PT ;  /* 0x00000010fb00720c */ /* 0x000fe20003f64070 */
[--C-:B------:R-:W-:Y:S01]  /*76f0*/  @!P2 IMAD.IADD R11, R11, 0x1, -R251.reuse ;  /* 0x000000010b0ba824 */ /* 0x100fe200078e0afb */
[----:B------:R-:W-:Y:S01]  /*7700*/  ISETP.GT.U32.AND P2, PT, R251, R18, PT ;  /* 0x00000012fb00720c */ /* 0x000fe20003f44070 */
[----:B------:R-:W-:Y:S01]  /*7710*/  @!P1 IMAD.IADD R17, R17, 0x1, -R251 ;  /* 0x0000000111119824 */ /* 0x000fe200078e0afb */
[----:B------:R-:W-:-:S03]  /*7720*/  ISETP.GT.U32.AND P1, PT, R251, R24, PT ;  /* 0x00000018fb00720c */ /* 0x000fc60003f24070 */
[--C-:B------:R-:W-:Y:S01]  /*7730*/  @!P4 IMAD.IADD R12, R12, 0x1, -R251.reuse ;  /* 0x000000010c0cc824 */ /* 0x100fe200078e0afb */
[C---:B------:R-:W-:Y:S02]  /*7740*/  ISETP.GT.U32.AND P4, PT, R251.reuse, R19, PT ;  /* 0x00000013fb00720c */ /* 0x040fe40003f84070 */
[----:B------:R-:W-:Y:S02]  /*7750*/  @!P6 IADD3 R14, PT, PT, R14, -R251, RZ ;  /* 0x800000fb0e0ee210 */ /* 0x000fe40007ffe0ff */
[C---:B------:R-:W-:Y:S01]  /*7760*/  ISETP.GT.U32.AND P6, PT, R251.reuse, R21, PT ;  /* 0x00000015fb00720c */ /* 0x040fe20003fc4070 */
[--C-:B------:R-:W-:Y:S01]  /*7770*/  @!P0 IMAD.IADD R20, R20, 0x1, -R251.reuse ;  /* 0x0000000114148824 */ /* 0x100fe200078e0afb */
[C---:B------:R-:W-:Y:S01]  /*7780*/  ISETP.GT.U32.AND P0, PT, R251.reuse, R27, PT ;  /* 0x0000001bfb00720c */ /* 0x040fe20003f04070 */
[----:B------:R-:W-:Y:S01]  /*7790*/  @!P3 IMAD.IADD R16, R16, 0x1, -R251 ;  /* 0x000000011010b824 */ /* 0x000fe200078e0afb */
[----:B------:R-:W-:Y:S02]  /*77a0*/  @!P2 IADD3 R18, PT, PT, R18, -R251, RZ ;  /* 0x800000fb1212a210 */ /* 0x000fe40007ffe0ff */
[----:B------:R-:W-:-:S02]  /*77b0*/  ISETP.GT.U32.AND P3, PT, R251, R23, PT ;  /* 0x00000017fb00720c */ /* 0x000fc40003f64070 */
[C---:B------:R-:W-:Y:S01]  /*77c0*/  ISETP.GT.U32.AND P2, PT, R251.reuse, R25, PT ;  /* 0x00000019fb00720c */ /* 0x040fe20003f44070 */
[--C-:B------:R-:W-:Y:S01]  /*77d0*/  @!P1 IMAD.IADD R24, R24, 0x1, -R251.reuse ;  /* 0x0000000118189824 */ /* 0x100fe200078e0afb */
[----:B------:R-:W-:Y:S01]  /*77e0*/  ISETP.GT.U32.AND P1, PT, R251, R18, PT ;  /* 0x00000012fb00720c */ /* 0x000fe20003f24070 */
[--C-:B------:R-:W-:Y:S01]  /*77f0*/  @!P4 IMAD.IADD R19, R19, 0x1, -R251.reuse ;  /* 0x000000011313c824 */ /* 0x100fe200078e0afb */
[----:B------:R-:W-:Y:S01]  /*7800*/  ISETP.GT.U32.AND P4, PT, R251, R26, PT ;  /* 0x0000001afb00720c */ /* 0x000fe20003f84070 */
[--C-:B------:R-:W-:Y:S02]  /*7810*/  @!P6 IMAD.IADD R21, R21, 0x1, -R251.reuse ;  /* 0x000000011515e824 */ /* 0x100fe400078e0afb */
[----:B------:R-:W-:-:S03]  /*7820*/  @!P0 IMAD.IADD R27, R27, 0x1, -R251 ;  /* 0x000000011b1b8824 */ /* 0x000fc600078e0afb */
[----:B------:R-:W-:Y:S01]  /*7830*/  ISETP.GT.U32.AND P0, PT, R251, R21, PT ;  /* 0x00000015fb00720c */ /* 0x000fe20003f04070 */
[--C-:B------:R-:W-:Y:S01]  /*7840*/  @!P3 IMAD.IADD R23, R23, 0x1, -R251.reuse ;  /* 0x000000011717b824 */ /* 0x100fe200078e0afb */
[----:B------:R-:W-:Y:S01]  /*7850*/  ISETP.GT.U32.AND P3, PT, R251, R17, PT ;  /* 0x00000011fb00720c */ /* 0x000fe20003f64070 */
[--C-:B------:R-:W-:Y:S01]  /*7860*/  @!P2 IMAD.IADD R25, R25, 0x1, -R251.reuse ;  /* 0x000000011919a824 */ /* 0x100fe200078e0afb */
[C---:B------:R-:W-:Y:S01]  /*7870*/  ISETP.GT.U32.AND P2, PT, R251.reuse, R19, PT ;  /* 0x00000013fb00720c */ /* 0x040fe20003f44070 */
[----:B------:R-:W-:Y:S01]  /*7880*/  @!P1 IMAD.IADD R18, R18, 0x1, -R251 ;  /* 0x0000000112129824 */ /* 0x000fe200078e0afb */
[C---:B------:R-:W-:Y:S02]  /*7890*/  ISETP.GT.U32.AND P1, PT, R251.reuse, R24, PT ;  /* 0x00000018fb00720c */ /* 0x040fe40003f24070 */
[----:B------:R-:W-:Y:S02]  /*78a0*/  @!P4 IADD3 R26, PT, PT, R26, -R251, RZ ;  /* 0x800000fb1a1ac210 */ /* 0x000fe40007ffe0ff */
[----:B------:R-:W-:-:S03]  /*78b0*/  ISETP.GT.U32.AND P4, PT, R251, R20, PT ;  /* 0x00000014fb00720c */ /* 0x000fc60003f84070 */
[-C--:B------:R-:W-:Y:S02]  /*78c0*/  @!P0 IADD3 R21, PT, PT, R21, -R251.reuse, RZ ;  /* 0x800000fb15158210 */ /* 0x080fe40007ffe0ff */
[----:B------:R-:W-:Y:S02]  /*78d0*/  ISETP.GT.U32.AND P0, PT, R251, R28, PT ;  /* 0x0000001cfb00720c */ /* 0x000fe40003f04070 */
[----:B------:R-:W-:Y:S01]  /*78e0*/  @!P3 IADD3 R17, PT, PT, R17, -R251, RZ ;  /* 0x800000fb1111b210 */ /* 0x000fe20007ffe0ff */
[--C-:B------:R-:W-:Y:S01]  /*78f0*/  @!P2 IMAD.IADD R19, R19, 0x1, -R251.reuse ;  /* 0x000000011313a824 */ /* 0x100fe200078e0afb */
[C---:B------:R-:W-:Y:S02]  /*7900*/  ISETP.GT.U32.AND P3, PT, R251.reuse, R23, PT ;  /* 0x00000017fb00720c */ /* 0x040fe40003f64070 */
[C---:B------:R-:W-:Y:S01]  /*7910*/  ISETP.GT.U32.AND P2, PT, R251.reuse, R25, PT ;  /* 0x00000019fb00720c */ /* 0x040fe20003f44070 */
[--C-:B------:R-:W-:Y:S01]  /*7920*/  @!P1 IMAD.IADD R24, R24, 0x1, -R251.reuse ;  /* 0x0000000118189824 */ /* 0x100fe200078e0afb */
[C---:B------:R-:W-:Y:S01]  /*7930*/  ISETP.GT.U32.AND P1, PT, R251.reuse, R31, PT ;  /* 0x0000001ffb00720c */ /* 0x040fe20003f24070 */
[----:B------:R-:W-:Y:S01]  /*7940*/  @!P4 IMAD.IADD R20, R20, 0x1, -R251 ;  /* 0x000000011414c824 */ /* 0x000fe200078e0afb */
[----:B------:R-:W-:-:S03]  /*7950*/  ISETP.GT.U32.AND P4, PT, R251, R26, PT ;  /* 0x0000001afb00720c */ /* 0x000fc60003f84070 */
[----:B------:R-:W-:Y:S01]  /*7960*/  @!P0 IMAD.IADD R28, R28, 0x1, -R251 ;  /* 0x000000011c1c8824 */ /* 0x000fe200078e0afb */
[----:B------:R-:W-:-:S03]  /*7970*/  ISETP.GT.U32.AND P0, PT, R251, R35, PT ;  /* 0x00000023fb00720c */ /* 0x000fc60003f04070 */
[--C-:B------:R-:W-:Y:S01]  /*7980*/  @!P3 IMAD.IADD R23, R23, 0x1, -R251.reuse ;  /* 0x000000011717b824 */ /* 0x100fe200078e0afb */
[----:B------:R-:W-:Y:S02]  /*7990*/  ISETP.GT.U32.AND P3, PT, R251, R30, PT ;  /* 0x0000001efb00720c */ /* 0x000fe40003f64070 */
[----:B------:R-:W-:Y:S02]  /*79a0*/  @!P2 IADD3 R25, PT, PT, R25, -R251, RZ ;  /* 0x800000fb1919a210 */ /* 0x000fe40007ffe0ff */
[----:B------:R-:W-:Y:S01]  /*79b0*/  ISETP.GT.U32.AND P2, PT, R251, R32, PT ;  /* 0x00000020fb00720c */ /* 0x000fe20003f44070 */
[--C-:B------:R-:W-:Y:S01]  /*79c0*/  @!P1 IMAD.IADD R31, R31, 0x1, -R251.reuse ;  /* 0x000000011f1f9824 */ /* 0x100fe200078e0afb */
[C---:B------:R-:W-:Y:S01]  /*79d0*/  ISETP.GT.U32.AND P1, PT, R251.reuse, R38, PT ;  /* 0x00000026fb00720c */ /* 0x040fe20003f24070 */
[--C-:B------:R-:W-:Y:S01]  /*79e0*/  @!P4 IMAD.IADD R26, R26, 0x1, -R251.reuse ;  /* 0x000000011a1ac824 */ /* 0x100fe200078e0afb */
[----:B------:R-:W-:Y:S01]  /*79f0*/  ISETP.GT.U32.AND P4, PT, R251, R33, PT ;  /* 0x00000021fb00720c */ /* 0x000fe20003f84070 */
[----:B------:R-:W-:-:S04]  /*7a00*/  @!P0 IMAD.IADD R35, R35, 0x1, -R251 ;  /* 0x0000000123238824 */ /* 0x000fc800078e0afb */
[----:B------:R-:W-:Y:S01]  /*7a10*/  @!P3 IMAD.IADD R30, R30, 0x1, -R251 ;  /* 0x000000011e1eb824 */ /* 0x000fe200078e0afb */
[----:B------:R-:W-:-:S03]  /*7a20*/  ISETP.GT.U32.AND P3, PT, R251, R37, PT ;  /* 0x00000025fb00720c */ /* 0x000fc60003f64070 */
[--C-:B------:R-:W-:Y:S01]  /*7a30*/  @!P2 IMAD.IADD R32, R32, 0x1, -R251.reuse ;  /* 0x000000012020a824 */ /* 0x100fe200078e0afb */
[----:B------:R-:W-:Y:S01]  /*7a40*/  ISETP.GT.U32.AND P2, PT, R251, R39, PT ;  /* 0x00000027fb00720c */ /* 0x000fe20003f44070 */
[----:B------:R-:W-:Y:S02]  /*7a50*/  @!P1 IMAD.IADD R38, R38, 0x1, -R251 ;  /* 0x0000000126269824 */ /* 0x000fe400078e0afb */
[-C--:B------:R-:W-:Y:S02]  /*7a60*/  @!P4 IADD3 R33, PT, PT, R33, -R251.reuse, RZ ;  /* 0x800000fb2121c210 */ /* 0x080fe40007ffe0ff */
[C---:B------:R-:W-:Y:S02]  /*7a70*/  ISETP.GT.U32.AND P1, PT, R251.reuse, R32, PT ;  /* 0x00000020fb00720c */ /* 0x040fe40003f24070 */
[----:B------:R-:W-:Y:S02]  /*7a80*/  ISETP.GT.U32.AND P4, PT, R251, R40, PT ;  /* 0x00000028fb00720c */ /* 0x000fe40003f84070 */
[----:B------:R-:W-:-:S02]  /*7a90*/  @!P3 IADD3 R37, PT, PT, R37, -R251, RZ ;  /* 0x800000fb2525b210 */ /* 0x000fc40007ffe0ff */
[----:B------:R-:W-:Y:S02]  /*7aa0*/  ISETP.GT.U32.AND P3, PT, R251, R31, PT ;  /* 0x0000001ffb00720c */ /* 0x000fe40003f64070 */
[----:B------:R-:W-:Y:S01]  /*7ab0*/  @!P2 IMAD.IADD R39, R39, 0x1, -R251 ;  /* 0x000000012727a824 */ /* 0x000fe200078e0afb */
[----:B------:R-:W-:-:S04]  /*7ac0*/  ISETP.GT.U32.AND P2, PT, R251, R33, PT ;  /* 0x00000021fb00720c */ /* 0x000fc80003f44070 */
[----:B------:R-:W-:Y:S02]  /*7ad0*/  @!P1 IADD3 R32, PT, PT, R32, -R251, RZ ;  /* 0x800000fb20209210 */ /* 0x000fe40007ffe0ff */
[----:B------:R-:W-:Y:S01]  /*7ae0*/  ISETP.GT.U32.AND P1, PT, R251, R38, PT ;  /* 0x00000026fb00720c */ /* 0x000fe20003f24070 */
[----:B------:R-:W-:-:S03]  /*7af0*/  @!P4 IMAD.IADD R40, R40, 0x1, -R251 ;  /* 0x000000012828c824 */ /* 0x000fc600078e0afb */
[--C-:B------:R-:W-:Y:S01]  /*7b00*/  @!P3 IMAD.IADD R31, R31, 0x1, -R251.reuse ;  /* 0x000000011f1fb824 */ /* 0x100fe200078e0afb */
[----:B------:R-:W-:Y:S02]  /*7b10*/  ISETP.GT.U32.AND P3, PT, R251, R37, PT ;  /* 0x00000025fb00720c */ /* 0x000fe40003f64070 */
[----:B------:R-:W-:Y:S01]  /*7b20*/  @!P2 IMAD.IADD R33, R33, 0x1, -R251 ;  /* 0x000000012121a824 */ /* 0x000fe200078e0afb */
[----:B------:R-:W-:-:S05]  /*7b30*/  ISETP.GT.U32.AND P2, PT, R251, R39, PT ;  /* 0x00000027fb00720c */ /* 0x000fca0003f44070 */
[----:B------:R-:W-:Y:S01]  /*7b40*/  @!P1 IMAD.IADD R38, R38, 0x1, -R251 ;  /* 0x0000000126269824 */ /* 0x000fe200078e0afb */
[C---:B------:R-:W-:Y:S02]  /*7b50*/  ISETP.GT.U32.AND P1, PT, R251.reuse, R45, PT ;  /* 0x0000002dfb00720c */ /* 0x040fe40003f24070 */
[----:B--2---:R-:W-:-:S13]  /*7b60*/  ISETP.GT.U32.AND P5, PT, R251, R15, PT ;  /* 0x0000000ffb00720c */ /* 0x004fda0003fa4070 */
[----:B------:R-:W-:Y:S01]  /*7b70*/  @!P5 IMAD.IADD R15, R15, 0x1, -R251 ;  /* 0x000000010f0fd824 */ /* 0x000fe200078e0afb */
[----:B------:R-:W-:-:S13]  /*7b80*/  ISETP.GT.U32.AND P5, PT, R251, R22, PT ;  /* 0x00000016fb00720c */ /* 0x000fda0003fa4070 */
[----:B------:R-:W-:Y:S02]  /*7b90*/  @!P5 IADD3 R22, PT, PT, R22, -R251, RZ ;  /* 0x800000fb1616d210 */ /* 0x000fe40007ffe0ff */
[C---:B------:R-:W-:Y:S02]  /*7ba0*/  ISETP.GT.U32.AND P5, PT, R251.reuse, R16, PT ;  /* 0x00000010fb00720c */ /* 0x040fe40003fa4070 */
[----:B------:R-:W-:-:S11]  /*7bb0*/  ISETP.GT.U32.AND P6, PT, R251, R15, PT ;  /* 0x0000000ffb00720c */ /* 0x000fd60003fc4070 */
[--C-:B------:R-:W-:Y:S01]  /*7bc0*/  @!P5 IMAD.IADD R16, R16, 0x1, -R251.reuse ;  /* 0x000000011010d824 */ /* 0x100fe200078e0afb */
[----:B------:R-:W-:Y:S01]  /*7bd0*/  ISETP.GT.U32.AND P5, PT, R251, R22, PT ;  /* 0x00000016fb00720c */ /* 0x000fe20003fa4070 */
[----:B------:R-:W-:Y:S01]  /*7be0*/  @!P6 IMAD.IADD R15, R15, 0x1, -R251 ;  /* 0x000000010f0fe824 */ /* 0x000fe200078e0afb */
[----:B------:R-:W-:-:S11]  /*7bf0*/  ISETP.GT.U32.AND P6, PT, R251, R27, PT ;  /* 0x0000001bfb00720c */ /* 0x000fd60003fc4070 */
[--C-:B------:R-:W-:Y:S01]  /*7c00*/  @!P5 IMAD.IADD R22, R22, 0x1, -R251.reuse ;  /* 0x000000011616d824 */ /* 0x100fe200078e0afb */
[----:B------:R-:W-:Y:S01]  /*7c10*/  ISETP.GT.U32.AND P5, PT, R251, R29, PT ;  /* 0x0000001dfb00720c */ /* 0x000fe20003fa4070 */
[----:B------:R-:W-:Y:S01]  /*7c20*/  @!P6 IMAD.IADD R27, R27, 0x1, -R251 ;  /* 0x000000011b1be824 */ /* 0x000fe200078e0afb */
[----:B------:R-:W-:-:S11]  /*7c30*/  ISETP.GT.U32.AND P6, PT, R251, R34, PT ;  /* 0x00000022fb00720c */ /* 0x000fd60003fc4070 */
[----:B------:R-:W-:Y:S02]  /*7c40*/  @!P5 IADD3 R29, PT, PT, R29, -R251, RZ ;  /* 0x800000fb1d1dd210 */ /* 0x000fe40007ffe0ff */
[C---:B------:R-:W-:Y:S02]  /*7c50*/  ISETP.GT.U32.AND P5, PT, R251.reuse, R36, PT ;  /* 0x00000024fb00720c */ /* 0x040fe40003fa4070 */
[----:B------:R-:W-:Y:S01]  /*7c60*/  ISETP.GT.U32.AND P0, PT, R251, R29, PT ;  /* 0x0000001dfb00720c */ /* 0x000fe20003f04070 */
[----:B------:R-:W-:-:S10]  /*7c70*/  @!P6 IMAD.IADD R34, R34, 0x1, -R251 ;  /* 0x000000012222e824 */ /* 0x000fd400078e0afb */
[--C-:B------:R-:W-:Y:S01]  /*7c80*/  @!P5 IMAD.IADD R36, R36, 0x1, -R251.reuse ;  /* 0x000000012424d824 */ /* 0x100fe200078e0afb */
[----:B------:R-:W-:Y:S01]  /*7c90*/  ISETP.GT.U32.AND P5, PT, R251, R30, PT ;  /* 0x0000001efb00720c */ /* 0x000fe20003fa4070 */
[----:B------:R-:W-:Y:S01]  /*7ca0*/  @!P0 IMAD.IADD R29, R29, 0x1, -R251 ;  /* 0x000000011d1d8824 */ /* 0x000fe200078e0afb */
[C---:B------:R-:W-:Y:S02]  /*7cb0*/  ISETP.GT.U32.AND P0, PT, R251.reuse, R35, PT ;  /* 0x00000023fb00720c */ /* 0x040fe40003f04070 */
[C---:B------:R-:W-:Y:S02]  /*7cc0*/  ISETP.GT.U32.AND P4, PT, R251.reuse, R34, PT ;  /* 0x00000022fb00720c */ /* 0x040fe40003f84070 */
[----:B------:R-:W-:-:S07]  /*7cd0*/  ISETP.GT.U32.AND P6, PT, R251, R28, PT ;  /* 0x0000001cfb00720c */ /* 0x000fce0003fc4070 */
[--C-:B------:R-:W-:Y:S01]  /*7ce0*/  @!P5 IMAD.IADD R30, R30, 0x1, -R251.reuse ;  /* 0x000000011e1ed824 */ /* 0x100fe200078e0afb */
[----:B------:R-:W-:Y:S01]  /*7cf0*/  ISETP.GT.U32.AND P5, PT, R251, R36, PT ;  /* 0x00000024fb00720c */ /* 0x000fe20003fa4070 */
[--C-:B------:R-:W-:Y:S01]  /*7d00*/  @!P0 IMAD.IADD R35, R35, 0x1, -R251.reuse ;  /* 0x0000000123238824 */ /* 0x100fe200078e0afb */
[C---:B------:R-:W-:Y:S01]  /*7d10*/  ISETP.GT.U32.AND P0, PT, R251.reuse, R42, PT ;  /* 0x0000002afb00720c */ /* 0x040fe20003f04070 */
[----:B------:R-:W-:Y:S01]  /*7d20*/  @!P4 IMAD.IADD R34, R34, 0x1, -R251 ;  /* 0x000000012222c824 */ /* 0x000fe200078e0afb */
[C---:B------:R-:W-:Y:S02]  /*7d30*/  ISETP.GT.U32.AND P4, PT, R251.reuse, R41, PT ;  /* 0x00000029fb00720c */ /* 0x040fe40003f84070 */
[----:B------:R-:W-:Y:S02]  /*7d40*/  @!P6 IADD3 R28, PT, PT, R28, -R251, RZ ;  /* 0x800000fb1c1ce210 */ /* 0x000fe40007ffe0ff */
[----:B------:R-:W-:-:S05]  /*7d50*/  ISETP.GT.U32.AND P6, PT, R251, R40, PT ;  /* 0x00000028fb00720c */ /* 0x000fca0003fc4070 */
[----:B------:R-:W-:Y:S02]  /*7d60*/  @!P5 IADD3 R36, PT, PT, R36, -R251, RZ ;  /* 0x800000fb2424d210 */ /* 0x000fe40007ffe0ff */
[C---:B------:R-:W-:Y:S01]  /*7d70*/  ISETP.GT.U32.AND P5, PT, R251.reuse, R43, PT ;  /* 0x0000002bfb00720c */ /* 0x040fe20003fa4070 */
[--C-:B------:R-:W-:Y:S01]  /*7d80*/  @!P0 IMAD.IADD R42, R42, 0x1, -R251.reuse ;  /* 0x000000012a2a8824 */ /* 0x100fe200078e0afb */
        /* <DEDUP_REMOVED lines=10> */
[----:B------:R-:W-:Y:S01]  /*7e30*/  ISETP.GT.U32.AND P5, PT, R251, R50, PT ;  /* 0x00000032fb00720c */ /* 0x000fe20003fa4070 */
[--C-:B------:R-:W-:Y:S01]  /*7e40*/  @!P0 IMAD.IADD R49, R49, 0x1, -R251.reuse ;  /* 0x0000000131318824 */ /* 0x100fe200078e0afb */
[----:B------:R-:W-:Y:S02]  /*7e50*/  @!P6 IADD3 R40, PT, PT, R40, -R251, RZ ;  /* 0x800000fb2828e210 */ /* 0x000fe40007ffe0ff */
[C---:B------:R-:W-:Y:S02]  /*7e60*/  ISETP.GT.U32.AND P6, PT, R251.reuse, R47, PT ;  /* 0x0000002ffb00720c */ /* 0x040fe40003fc4070 */
[C---:B------:R-:W-:Y:S01]  /*7e70*/  ISETP.GT.U32.AND P0, PT, R251.reuse, R43, PT ;  /* 0x0000002bfb00720c */ /* 0x040fe20003f04070 */
[----:B------:R-:W-:Y:S01]  /*7e80*/  @!P2 IMAD.IADD R46, R46, 0x1, -R251 ;  /* 0x000000012e2ea824 */ /* 0x000fe200078e0afb */
[----:B------:R-:W-:Y:S02]  /*7e90*/  @!P3 IADD3 R44, PT, PT, R44, -R251, RZ ;  /* 0x800000fb2c2cb210 */ /* 0x000fe40007ffe0ff */
[----:B------:R-:W-:-:S02]  /*7ea0*/  ISETP.GT.U32.AND P3, PT, R251, R51, PT ;  /* 0x00000033fb00720c */ /* 0x000fc40003f64070 */
[C---:B------:R-:W-:Y:S02]  /*7eb0*/  ISETP.GT.U32.AND P2, PT, R251.reuse, R53, PT ;  /* 0x00000035fb00720c */ /* 0x040fe40003f44070 */
[-C--:B------:R-:W-:Y:S01]  /*7ec0*/  @!P1 IADD3 R52, PT, PT, R52, -R251.reuse, RZ ;  /* 0x800000fb34349210 */ /* 0x080fe20007ffe0ff */
[--C-:B------:R-:W-:Y:S01]  /*7ed0*/  @!P5 IMAD.IADD R50, R50, 0x1, -R251.reuse ;  /* 0x000000013232d824 */ /* 0x100fe200078e0afb */
[C---:B------:R-:W-:Y:S02]  /*7ee0*/  ISETP.GT.U32.AND P1, PT, R251.reuse, R46, PT ;  /* 0x0000002efb00720c */ /* 0x040fe40003f24070 */
[-C--:B------:R-:W-:Y:S02]  /*7ef0*/  @!P4 IADD3 R48, PT, PT, R48, -R251.reuse, RZ ;  /* 0x800000fb3030c210 */ /* 0x080fe40007ffe0ff */
[C---:B------:R-:W-:Y:S02]  /*7f00*/  ISETP.GT.U32.AND P4, PT, R251.reuse, R42, PT ;  /* 0x0000002afb00720c */ /* 0x040fe40003f84070 */
[----:B------:R-:W-:Y:S01]  /*7f10*/  ISETP.GT.U32.AND P5, PT, R251, R44, PT ;  /* 0x0000002cfb00720c */ /* 0x000fe20003fa4070 */
[----:B------:R-:W-:Y:S01]  /*7f20*/  @!P6 IMAD.IADD R47, R47, 0x1, -R251 ;  /* 0x000000012f2fe824 */ /* 0x000fe200078e0afb */
[----:B------:R-:W-:-:S02]  /*7f30*/  @!P0 IADD3 R43, PT, PT, R43, -R251, RZ ;  /* 0x800000fb2b2b8210 */ /* 0x000fc40007ffe0ff */
[----:B------:R-:W-:Y:S01]  /*7f40*/  ISETP.GT.U32.AND P0, PT, R251, R49, PT ;  /* 0x00000031fb00720c */ /* 0x000fe20003f04070 */
[--C-:B------:R-:W-:Y:S01]  /*7f50*/  @!P3 IMAD.IADD R51, R51, 0x1, -R251.reuse ;  /* 0x000000013333b824 */ /* 0x100fe200078e0afb */
[----:B------:R-:W-:Y:S01]  /*7f60*/  ISETP.GT.U32.AND P6, PT, R251, R41, PT ;  /* 0x00000029fb00720c */ /* 0x000fe20003fc4070 */
[--C-:B------:R-:W-:Y:S01]  /*7f70*/  @!P2 IMAD.IADD R53, R53, 0x1, -R251.reuse ;  /* 0x000000013535a824 */ /* 0x100fe200078e0afb */
[C---:B------:R-:W-:Y:S02]  /*7f80*/  ISETP.GT.U32.AND P3, PT, R251.reuse, R45, PT ;  /* 0x0000002dfb00720c */ /* 0x040fe40003f64070 */
[C---:B------:R-:W-:Y:S01]  /*7f90*/  ISETP.GT.U32.AND P2, PT, R251.reuse, R47, PT ;  /* 0x0000002ffb00720c */ /* 0x040fe20003f44070 */
[--C-:B------:R-:W-:Y:S01]  /*7fa0*/  @!P1 IMAD.IADD R46, R46, 0x1, -R251.reuse ;  /* 0x000000012e2e9824 */ /* 0x100fe200078e0afb */
[C---:B------:R-:W-:Y:S01]  /*7fb0*/  ISETP.GT.U32.AND P1, PT, R251.reuse, R52, PT ;  /* 0x00000034fb00720c */ /* 0x040fe20003f24070 */
[--C-:B------:R-:W-:Y:S01]  /*7fc0*/  @!P4 IMAD.IADD R42, R42, 0x1, -R251.reuse ;  /* 0x000000012a2ac824 */ /* 0x100fe200078e0afb */
[C---:B------:R-:W-:Y:S01]  /*7fd0*/  ISETP.GT.U32.AND P4, PT, R251.reuse, R48, PT ;  /* 0x00000030fb00720c */ /* 0x040fe20003f84070 */
[--C-:B------:R-:W-:Y:S01]  /*7fe0*/  @!P5 IMAD.IADD R44, R44, 0x1, -R251.reuse ;  /* 0x000000012c2cd824 */ /* 0x100fe200078e0afb */
[----:B------:R-:W-:Y:S01]  /*7ff0*/  ISETP.GT.U32.AND P5, PT, R251, R50, PT ;  /* 0x00000032fb00720c */ /* 0x000fe20003fa4070 */
[--C-:B------:R-:W-:Y:S01]  /*8000*/  @!P0 IMAD.IADD R49, R49, 0x1, -R251.reuse ;  /* 0x0000000131318824 */ /* 0x100fe200078e0afb */
[----:B------:R-:W-:Y:S01]  /*8010*/  ISETP.GT.U32.AND P0, PT, R251, R56, PT ;  /* 0x00000038fb00720c */ /* 0x000fe20003f04070 */
[--C-:B------:R-:W-:Y:S01]  /*8020*/  @!P6 IMAD.IADD R41, R41, 0x1, -R251.reuse ;  /* 0x000000012929e824 */ /* 0x100fe200078e0afb */
[----:B------:R-:W-:Y:S01]  /*8030*/  ISETP.GT.U32.AND P6, PT, R251, R53, PT ;  /* 0x00000035fb00720c */ /* 0x000fe20003fc4070 */
[----:B------:R-:W-:Y:S01]  /*8040*/  @!P3 IMAD.IADD R45, R45, 0x1, -R251 ;  /* 0x000000012d2db824 */ /* 0x000fe200078e0afb */
[----:B------:R-:W-:-:S02]  /*8050*/  ISETP.GT.U32.AND P3, PT, R251, R51, PT ;  /* 0x00000033fb00720c */ /* 0x000fc40003f64070 */
[----:B------:R-:W-:Y:S02]  /*8060*/  @!P2 IADD3 R47, PT, PT, R47, -R251, RZ ;  /* 0x800000fb2f2fa210 */ /* 0x000fe40007ffe0ff */
[C---:B------:R-:W-:Y:S01]  /*8070*/  ISETP.GT.U32.AND P2, PT, R251.reuse, R54, PT ;  /* 0x00000036fb00720c */ /* 0x040fe20003f44070 */
[--C-:B------:R-:W-:Y:S01]  /*8080*/  @!P1 IMAD.IADD R52, R52, 0x1, -R251.reuse ;  /* 0x0000000134349824 */ /* 0x100fe200078e0afb */
[C---:B------:R-:W-:Y:S01]  /*8090*/  ISETP.GT.U32.AND P1, PT, R251.reuse, R59, PT ;  /* 0x0000003bfb00720c */ /* 0x040fe20003f24070 */
[--C-:B------:R-:W-:Y:S01]  /*80a0*/  @!P4 IMAD.IADD R48, R48, 0x1, -R251.reuse ;  /* 0x000000013030c824 */ /* 0x100fe200078e0afb */
[C---:B------:R-:W-:Y:S01]  /*80b0*/  ISETP.GT.U32.AND P4, PT, R251.reuse, R55, PT ;  /* 0x00000037fb00720c */ /* 0x040fe20003f84070 */
[--C-:B------:R-:W-:Y:S01]  /*80c0*/  @!P5 IMAD.IADD R50, R50, 0x1, -R251.reuse ;  /* 0x000000013232d824 */ /* 0x100fe200078e0afb */
[C---:B------:R-:W-:Y:S01]  /*80d0*/  ISETP.GT.U32.AND P5, PT, R251.reuse, R57, PT ;  /* 0x00000039fb00720c */ /* 0x040fe20003fa4070 */
[--C-:B------:R-:W-:Y:S01]  /*80e0*/  @!P0 IMAD.IADD R56, R56, 0x1, -R251.reuse ;  /* 0x0000000138388824 */ /* 0x100fe200078e0afb */
[----:B------:R-:W-:Y:S01]  /*80f0*/  ISETP.GT.U32.AND P0, PT, R251, R63, PT ;  /* 0x0000003ffb00720c */ /* 0x000fe20003f04070 */
[----:B------:R-:W-:Y:S01]  /*8100*/  @!P6 IMAD.IADD R53, R53, 0x1, -R251 ;  /* 0x000000013535e824 */ /* 0x000fe200078e0afb */
[----:B------:R-:W-:-:S02]  /*8110*/  @!P3 IADD3 R51, PT, PT, R51, -R251, RZ ;  /* 0x800000fb3333b210 */ /* 0x000fc40007ffe0ff */
[C---:B------:R-:W-:Y:S01]  /*8120*/  ISETP.GT.U32.AND P3, PT, R251.reuse, R58, PT ;  /* 0x0000003afb00720c */ /* 0x040fe20003f64070 */
[--C-:B------:R-:W-:Y:S01]  /*8130*/  @!P2 IMAD.IADD R54, R54, 0x1, -R251.reuse ;  /* 0x000000013636a824 */ /* 0x100fe200078e0afb */
[C---:B------:R-:W-:Y:S02]  /*8140*/  ISETP.GT.U32.AND P6, PT, R251.reuse, R60, PT ;  /* 0x0000003cfb00720c */ /* 0x040fe40003fc4070 */
[----:B------:R-:W-:Y:S02]  /*8150*/  ISETP.GT.U32.AND P2, PT, R251, R61, PT ;  /* 0x0000003dfb00720c */ /* 0x000fe40003f44070 */
[-C--:B------:R-:W-:Y:S01]  /*8160*/  @!P1 IADD3 R59, PT, PT, R59, -R251.reuse, RZ ;  /* 0x800000fb3b3b9210 */ /* 0x080fe20007ffe0ff */
[----:B------:R-:W-:Y:S01]  /*8170*/  @!P5 IMAD.IADD R57, R57, 0x1, -R251 ;  /* 0x000000013939d824 */ /* 0x000fe200078e0afb */
[----:B------:R-:W-:Y:S02]  /*8180*/  ISETP.GT.U32.AND P1, PT, R251, R66, PT ;  /* 0x00000042fb00720c */ /* 0x000fe40003f24070 */
[----:B------:R-:W-:-:S02]  /*8190*/  @!P4 IADD3 R55, PT, PT, R55, -R251, RZ ;  /* 0x800000fb3737c210 */ /* 0x000fc40007ffe0ff */
[C---:B------:R-:W-:Y:S02]  /*81a0*/  ISETP.GT.U32.AND P4, PT, R251.reuse, R62, PT ;  /* 0x0000003efb00720c */ /* 0x040fe40003f84070 */
[----:B------:R-:W-:Y:S02]  /*81b0*/  ISETP.GT.U32.AND P5, PT, R251, R64, PT ;  /* 0x00000040fb00720c */ /* 0x000fe40003fa4070 */
[----:B------:R-:W-:Y:S02]  /*81c0*/  @!P0 IADD3 R63, PT, PT, R63, -R251, RZ ;  /* 0x800000fb3f3f8210 */ /* 0x000fe40007ffe0ff */
[C---:B------:R-:W-:Y:S01]  /*81d0*/  ISETP.GT.U32.AND P0, PT, R251.reuse, R57, PT ;  /* 0x00000039fb00720c */ /* 0x040fe20003f04070 */
[--C-:B------:R-:W-:Y:S01]  /*81e0*/  @!P3 IMAD.IADD R58, R58, 0x1, -R251.reuse ;  /* 0x000000013a3ab824 */ /* 0x100fe200078e0afb */
[----:B------:R-:W-:Y:S01]  /*81f0*/  ISETP.GT.U32.AND P3, PT, R251, R65, PT ;  /* 0x00000041fb00720c */ /* 0x000fe20003f64070 */
[--C-:B------:R-:W-:Y:S02]  /*8200*/  @!P6 IMAD.IADD R60, R60, 0x1, -R251.reuse ;  /* 0x000000013c3ce824 */ /* 0x100fe400078e0afb */
        /* <DEDUP_REMOVED lines=10> */
[----:B------:R-:W-:Y:S01]  /*82b0*/  @!P3 IMAD.IADD R65, R65, 0x1, -R251 ;  /* 0x000000014141b824 */ /* 0x000fe200078e0afb */
[----:B------:R-:W-:-:S03]  /*82c0*/  ISETP.GT.U32.AND P3, PT, R251, R59, PT ;  /* 0x0000003bfb00720c */ /* 0x000fc60003f64070 */
[--C-:B------:R-:W-:Y:S01]  /*82d0*/  @!P2 IMAD.IADD R55, R55, 0x1, -R251.reuse ;  /* 0x000000013737a824 */ /* 0x100fe200078e0afb */
[C---:B------:R-:W-:Y:S01]  /*82e0*/  ISETP.GT.U32.AND P2, PT, R251.reuse, R61, PT ;  /* 0x0000003dfb00720c */ /* 0x040fe20003f44070 */
[--C-:B------:R-:W-:Y:S01]  /*82f0*/  @!P1 IMAD.IADD R60, R60, 0x1, -R251.reuse ;  /* 0x000000013c3c9824 */ /* 0x100fe200078e0afb */
[C---:B------:R-:W-:Y:S01]  /*8300*/  ISETP.GT.U32.AND P1, PT, R251.reuse, R67, PT ;  /* 0x00000043fb00720c */ /* 0x040fe20003f24070 */
[--C-:B------:R-:W-:Y:S01]  /*8310*/  @!P4 IMAD.IADD R56, R56, 0x1, -R251.reuse ;  /* 0x000000013838c824 */ /* 0x100fe200078e0afb */
[C---:B------:R-:W-:Y:S02]  /*8320*/  ISETP.GT.U32.AND P4, PT, R251.reuse, R62, PT ;  /* 0x0000003efb00720c */ /* 0x040fe40003f84070 */
[----:B------:R-:W-:Y:S02]  /*8330*/  @!P5 IADD3 R58, PT, PT, R58, -R251, RZ ;  /* 0x800000fb3a3ad210 */ /* 0x000fe40007ffe0ff */
[----:B------:R-:W-:Y:S01]  /*8340*/  ISETP.GT.U32.AND P5, PT, R251, R64, PT ;  /* 0x00000040fb00720c */ /* 0x000fe20003fa4070 */
[----:B------:R-:W-:Y:S01]  /*8350*/  @!P0 IMAD.IADD R63, R63, 0x1, -R251 ;  /* 0x000000013f3f8824 */ /* 0x000fe200078e0afb */
[----:B------:R-:W-:-:S02]  /*8360*/  ISETP.GT.U32.AND P6, PT, R251, R54, PT ;  /* 0x00000036fb00720c */ /* 0x000fc40003fc4070 */
[----:B------:R-:W-:Y:S01]  /*8370*/  ISETP.GT.U32.AND P0, PT, R251, R70, PT ;  /* 0x00000046fb00720c */ /* 0x000fe20003f04070 */
[--C-:B------:R-:W-:Y:S01]  /*8380*/  @!P3 IMAD.IADD R59, R59, 0x1, -R251.reuse ;  /* 0x000000013b3bb824 */ /* 0x100fe200078e0afb */
[----:B------:R-:W-:Y:S01]  /*8390*/  ISETP.GT.U32.AND P3, PT, R251, R65, PT ;  /* 0x00000041fb00720c */ /* 0x000fe20003f64070 */
[--C-:B------:R-:W-:Y:S01]  /*83a0*/  @!P2 IMAD.IADD R61, R61, 0x1, -R251.reuse ;  /* 0x000000013d3da824 */ /* 0x100fe200078e0afb */
[----:B------:R-:W-:Y:S01]  /*83b0*/  ISETP.GT.U32.AND P2, PT, R251, R68, PT ;  /* 0x00000044fb00720c */ /* 0x000fe20003f44070 */
[--C-:B------:R-:W-:Y:S01]  /*83c0*/  @!P1 IMAD.IADD R67, R67, 0x1, -R251.reuse ;  /* 0x0000000143439824 */ /* 0x100fe200078e0afb */
[C---:B------:R-:W-:Y:S02]  /*83d0*/  ISETP.GT.U32.AND P1, PT, R251.reuse, R74, PT ;  /* 0x0000004afb00720c */ /* 0x040fe40003f24070 */
[----:B------:R-:W-:Y:S01]  /*83e0*/  @!P4 IADD3 R62, PT, PT, R62, -R251, RZ ;  /* 0x800000fb3e3ec210 */ /* 0x000fe20007ffe0ff */
[----:B------:R-:W-:Y:S01]  /*83f0*/  @!P5 IMAD.IADD R64, R64, 0x1, -R251 ;  /* 0x000000014040d824 */ /* 0x000fe200078e0afb */
[----:B------:R-:W-:-:S02]  /*8400*/  ISETP.GT.U32.AND P4, PT, R251, R69, PT ;  /* 0x00000045fb00720c */ /* 0x000fc40003f84070 */
[C---:B------:R-:W-:Y:S02]  /*8410*/  ISETP.GT.U32.AND P5, PT, R251.reuse, R71, PT ;  /* 0x00000047fb00720c */ /* 0x040fe40003fa4070 */
[-C--:B------:R-:W-:Y:S02]  /*8420*/  @!P6 IADD3 R54, PT, PT, R54, -R251.reuse, RZ ;  /* 0x800000fb3636e210 */ /* 0x080fe40007ffe0ff */
[----:B------:R-:W-:Y:S02]  /*8430*/  @!P0 IADD3 R70, PT, PT, R70, -R251, RZ ;  /* 0x800000fb46468210 */ /* 0x000fe40007ffe0ff */
[C---:B------:R-:W-:Y:S02]  /*8440*/  ISETP.GT.U32.AND P6, PT, R251.reuse, R66, PT ;  /* 0x00000042fb00720c */ /* 0x040fe40003fc4070 */
[----:B------:R-:W-:Y:S01]  /*8450*/  ISETP.GT.U32.AND P0, PT, R251, R77, PT ;  /* 0x0000004dfb00720c */ /* 0x000fe20003f04070 */
[--C-:B------:R-:W-:Y:S01]  /*8460*/  @!P3 IMAD.IADD R65, R65, 0x1, -R251.reuse ;  /* 0x000000014141b824 */ /* 0x100fe200078e0afb */
[C---:B------:R-:W-:Y:S01]  /*8470*/  ISETP.GT.U32.AND P3, PT, R251.reuse, R72, PT ;  /* 0x00000048fb00720c */ /* 0x040fe20003f64070 */
[----:B------:R-:W-:Y:S01]  /*8480*/  @!P2 IMAD.IADD R68, R68, 0x1, -R251 ;  /* 0x000000014444a824 */ /* 0x000fe200078e0afb */
[----:B------:R-:W-:-:S02]  /*8490*/  ISETP.GT.U32.AND P2, PT, R251, R75, PT ;  /* 0x0000004bfb00720c */ /* 0x000fc40003f44070 */
[-C--:B------:R-:W-:Y:S01]  /*84a0*/  @!P1 IADD3 R74, PT, PT, R74, -R251.reuse, RZ ;  /* 0x800000fb4a4a9210 */ /* 0x080fe20007ffe0ff */
[--C-:B------:R-:W-:Y:S01]  /*84b0*/  @!P4 IMAD.IADD R69, R69, 0x1, -R251.reuse ;  /* 0x000000014545c824 */ /* 0x100fe200078e0afb */
[----:B------:R-:W-:Y:S01]  /*84c0*/  ISETP.GT.U32.AND P1, PT, R251, R68, PT ;  /* 0x00000044fb00720c */ /* 0x000fe20003f24070 */
[--C-:B------:R-:W-:Y:S01]  /*84d0*/  @!P5 IMAD.IADD R71, R71, 0x1, -R251.reuse ;  /* 0x000000014747d824 */ /* 0x100fe200078e0afb */
[C---:B------:R-:W-:Y:S02]  /*84e0*/  ISETP.GT.U32.AND P4, PT, R251.reuse, R76, PT ;  /* 0x0000004cfb00720c */ /* 0x040fe40003f84070 */
[----:B------:R-:W-:Y:S01]  /*84f0*/  ISETP.GT.U32.AND P5, PT, R251, R78, PT ;  /* 0x0000004efb00720c */ /* 0x000fe20003fa4070 */
[----:B------:R-:W-:Y:S01]  /*8500*/  @!P0 IMAD.IADD R77, R77, 0x1, -R251 ;  /* 0x000000014d4d8824 */ /* 0x000fe200078e0afb */
[----:B------:R-:W-:Y:S02]  /*8510*/  @!P6 IADD3 R66, PT, PT, R66, -R251, RZ ;  /* 0x800000fb4242e210 */ /* 0x000fe40007ffe0ff */
[----:B------:R-:W-:-:S02]  /*8520*/  ISETP.GT.U32.AND P6, PT, R251, R73, PT ;  /* 0x00000049fb00720c */ /* 0x000fc40003fc4070 */
[C---:B------:R-:W-:Y:S01]  /*8530*/  ISETP.GT.U32.AND P0, PT, R251.reuse, R71, PT ;  /* 0x00000047fb00720c */ /* 0x040fe20003f04070 */
[--C-:B------:R-:W-:Y:S01]  /*8540*/  @!P3 IMAD.IADD R72, R72, 0x1, -R251.reuse ;  /* 0x000000014848b824 */ /* 0x100fe200078e0afb */
[----:B------:R-:W-:Y:S01]  /*8550*/  ISETP.GT.U32.AND P3, PT, R251, R79, PT ;  /* 0x0000004ffb00720c */ /* 0x000fe20003f64070 */
[--C-:B------:R-:W-:Y:S01]  /*8560*/  @!P2 IMAD.IADD R75, R75, 0x1, -R251.reuse ;  /* 0x000000014b4ba824 */ /* 0x100fe200078e0afb */
[C---:B------:R-:W-:Y:S01]  /*8570*/  ISETP.GT.U32.AND P2, PT, R251.reuse, R69, PT ;  /* 0x00000045fb00720c */ /* 0x040fe20003f44070 */
[--C-:B------:R-:W-:Y:S01]  /*8580*/  @!P1 IMAD.IADD R68, R68, 0x1, -R251.reuse ;  /* 0x0000000144449824 */ /* 0x100fe200078e0afb */
[C---:B------:R-:W-:Y:S01]  /*8590*/  ISETP.GT.U32.AND P1, PT, R251.reuse, R74, PT ;  /* 0x0000004afb00720c */ /* 0x040fe20003f24070 */
[----:B------:R-:W-:Y:S01]  /*85a0*/  @!P4 IMAD.IADD R76, R76, 0x1, -R251 ;  /* 0x000000014c4cc824 */ /* 0x000fe200078e0afb */
[----:B------:R-:W-:Y:S02]  /*85b0*/  @!P5 IADD3 R78, PT, PT, R78, -R251, RZ ;  /* 0x800000fb4e4ed210 */ /* 0x000fe40007ffe0ff */
[----:B------:R-:W-:-:S02]  /*85c0*/  ISETP.GT.U32.AND P4, PT, R251, R70, PT ;  /* 0x00000046fb00720c */ /* 0x000fc40003f84070 */
[----:B------:R-:W-:Y:S01]  /*85d0*/  ISETP.GT.U32.AND P5, PT, R251, R72, PT ;  /* 0x00000048fb00720c */ /* 0x000fe20003fa4070 */
[--C-:B------:R-:W-:Y:S02]  /*85e0*/  @!P6 IMAD.IADD R73, R73, 0x1, -R251.reuse ;  /* 0x000000014949e824 */ /* 0x100fe400078e0afb */
[--C-:B------:R-:W-:Y:S01]  /*85f0*/  @!P0 IMAD.IADD R71, R71, 0x1, -R251.reuse ;  /* 0x0000000147478824 */ /* 0x100fe200078e0afb */
[----:B------:R-:W-:Y:S01]  /*8600*/  ISETP.GT.U32.AND P0, PT, R251, R77, PT ;  /* 0x0000004dfb00720c */ /* 0x000fe20003f04070 */
[--C-:B------:R-:W-:Y:S01]  /*8610*/  @!P3 IMAD.IADD R79, R79, 0x1, -R251.reuse ;  /* 0x000000014f4fb824 */ /* 0x100fe200078e0afb */
[----:B------:R-:W-:Y:S02]  /*8620*/  @!P2 IADD3 R69, PT, PT, R69, -R251, RZ ;  /* 0x800000fb4545a210 */ /* 0x000fe40007ffe0ff */
[C---:B------:R-:W-:Y:S02]  /*8630*/  ISETP.GT.U32.AND P3, PT, R251.reuse, R73, PT ;  /* 0x00000049fb00720c */ /* 0x040fe40003f64070 */
[C---:B------:R-:W-:Y:S01]  /*8640*/  ISETP.GT.U32.AND P2, PT, R251.reuse, R75, PT ;  /* 0x0000004bfb00720c */ /* 0x040fe20003f44070 */
[--C-:B------:R-:W-:Y:S01]  /*8650*/  @!P1 IMAD.IADD R74, R74, 0x1, -R251.reuse ;  /* 0x000000014a4a9824 */ /* 0x100fe200078e0afb */
[C---:B------:R-:W-:Y:S01]  /*8660*/  ISETP.GT.U32.AND P6, PT, R251.reuse, R67, PT ;  /* 0x00000043fb00720c */ /* 0x040fe20003fc4070 */
[--C-:B------:R-:W-:Y:S01]  /*8670*/  @!P4 IMAD.IADD R70, R70, 0x1, -R251.reuse ;  /* 0x000000014646c824 */ /* 0x100fe200078e0afb */
[C---:B------:R-:W-:Y:S01]  /*8680*/  ISETP.GT.U32.AND P1, PT, R251.reuse, R81, PT ;  /* 0x00000051fb00720c */ /* 0x040fe20003f24070 */
[----:B------:R-:W-:Y:S01]  /*8690*/  @!P5 IMAD.IADD R72, R72, 0x1, -R251 ;  /* 0x000000014848d824 */ /* 0x000fe200078e0afb */
[----:B------:R-:W-:-:S02]  /*86a0*/  ISETP.GT.U32.AND P4, PT, R251, R76, PT ;  /* 0x0000004cfb00720c */ /* 0x000fc40003f84070 */
[----:B------:R-:W-:Y:S02]  /*86b0*/  ISETP.GT.U32.AND P5, PT, R251, R78, PT ;  /* 0x0000004efb00720c */ /* 0x000fe40003fa4070 */
[-C--:B------:R-:W-:Y:S02]  /*86c0*/  @!P0 IADD3 R77, PT, PT, R77, -R251.reuse, RZ ;  /* 0x800000fb4d4d8210 */ /* 0x080fe40007ffe0ff */
[----:B------:R-:W-:Y:S01]  /*86d0*/  ISETP.GT.U32.AND P0, PT, R251, R84, PT ;  /* 0x00000054fb00720c */ /* 0x000fe20003f04070 */
[--C-:B------:R-:W-:Y:S01]  /*86e0*/  @!P2 IMAD.IADD R75, R75, 0x1, -R251.reuse ;  /* 0x000000014b4ba824 */ /* 0x100fe200078e0afb */
[----:B------:R-:W-:Y:S01]  /*86f0*/  @!P3 IADD3 R73, PT, PT, R73, -R251, RZ ;  /* 0x800000fb4949b210 */ /* 0x000fe20007ffe0ff */
[----:B------:R-:W-:Y:S01]  /*8700*/  @!P6 IMAD.IADD R67, R67, 0x1, -R251 ;  /* 0x000000014343e824 */ /* 0x000fe200078e0afb */
[C---:B------:R-:W-:Y:S02]  /*8710*/  ISETP.GT.U32.AND P3, PT, R251.reuse, R80, PT ;  /* 0x00000050fb00720c */ /* 0x040fe40003f64070 */
[----:B------:R-:W-:-:S02]  /*8720*/  ISETP.GT.U32.AND P2, PT, R251, R82, PT ;  /* 0x00000052fb00720c */ /* 0x000fc40003f44070 */
[----:B------:R-:W-:Y:S02]  /*8730*/  ISETP.GT.U32.AND P6, PT, R251, R79, PT ;  /* 0x0000004ffb00720c */ /* 0x000fe40003fc4070 */
[----:B------:R-:W-:Y:S01]  /*8740*/  @!P1 IADD3 R81, PT, PT, R81, -R251, RZ ;  /* 0x800000fb51519210 */ /* 0x000fe20007ffe0ff */
        /* <DEDUP_REMOVED lines=12> */
[C---:B------:R-:W-:Y:S01]  /*8810*/  ISETP.GT.U32.AND P6, PT, R251.reuse, R86, PT ;  /* 0x00000056fb00720c */ /* 0x040fe20003fc4070 */
[--C-:B------:R-:W-:Y:S01]  /*8820*/  @!P1 IMAD.IADD R88, R88, 0x1, -R251.reuse ;  /* 0x0000000158589824 */ /* 0x100fe200078e0afb */
[----:B------:R-:W-:Y:S01]  /*8830*/  ISETP.GT.U32.AND P1, PT, R251, R82, PT ;  /* 0x00000052fb00720c */ /* 0x000fe20003f24070 */
[----:B------:R-:W-:Y:S01]  /*8840*/  @!P4 IMAD.IADD R83, R83, 0x1, -R251 ;  /* 0x000000015353c824 */ /* 0x000fe200078e0afb */
[----:B------:R-:W-:-:S02]  /*8850*/  ISETP.GT.U32.AND P4, PT, R251, R90, PT ;  /* 0x0000005afb00720c */ /* 0x000fc40003f84070 */
[----:B------:R-:W-:Y:S02]  /*8860*/  @!P5 IADD3 R85, PT, PT, R85, -R251, RZ ;  /* 0x800000fb5555d210 */ /* 0x000fe40007ffe0ff */
[----:B------:R-:W-:Y:S01]  /*8870*/  ISETP.GT.U32.AND P5, PT, R251, R92, PT ;  /* 0x0000005cfb00720c */ /* 0x000fe20003fa4070 */
[--C-:B------:R-:W-:Y:S01]  /*8880*/  @!P0 IMAD.IADD R91, R91, 0x1, -R251.reuse ;  /* 0x000000015b5b8824 */ /* 0x100fe200078e0afb */
[----:B------:R-:W-:Y:S01]  /*8890*/  ISETP.GT.U32.AND P0, PT, R251, R85, PT ;  /* 0x00000055fb00720c */ /* 0x000fe20003f04070 */
[--C-:B------:R-:W-:Y:S01]  /*88a0*/  @!P3 IMAD.IADD R87, R87, 0x1, -R251.reuse ;  /* 0x000000015757b824 */ /* 0x100fe200078e0afb */
[----:B------:R-:W-:Y:S01]  /*88b0*/  @!P2 IADD3 R89, PT, PT, R89, -R251, RZ ;  /* 0x800000fb5959a210 */ /* 0x000fe20007ffe0ff */
        /* <DEDUP_REMOVED lines=9> */
[----:B------:R-:W-:Y:S01]  /*8950*/  ISETP.GT.U32.AND P5, PT, R251, R86, PT ;  /* 0x00000056fb00720c */ /* 0x000fe20003fa4070 */
[--C-:B------:R-:W-:Y:S01]  /*8960*/  @!P0 IMAD.IADD R85, R85, 0x1, -R251.reuse ;  /* 0x0000000155558824 */ /* 0x100fe200078e0afb */
[----:B------:R-:W-:Y:S01]  /*8970*/  ISETP.GT.U32.AND P0, PT, R251, R91, PT ;  /* 0x0000005bfb00720c */ /* 0x000fe20003f04070 */
[--C-:B------:R-:W-:Y:S01]  /*8980*/  @!P3 IMAD.IADD R81, R81, 0x1, -R251.reuse ;  /* 0x000000015151b824 */ /* 0x100fe200078e0afb */
[----:B------:R-:W-:Y:S01]  /*8990*/  ISETP.GT.U32.AND P3, PT, R251, R87, PT ;  /* 0x00000057fb00720c */ /* 0x000fe20003f64070 */
[----:B------:R-:W-:Y:S01]  /*89a0*/  @!P2 IMAD.IADD R83, R83, 0x1, -R251 ;  /* 0x000000015353a824 */ /* 0x000fe200078e0afb */
[C---:B------:R-:W-:Y:S02]  /*89b0*/  ISETP.GT.U32.AND P2, PT, R251.reuse, R89, PT ;  /* 0x00000059fb00720c */ /* 0x040fe40003f44070 */
[----:B------:R-:W-:Y:S02]  /*89c0*/  @!P1 IADD3 R88, PT, PT, R88, -R251, RZ ;  /* 0x800000fb58589210 */ /* 0x000fe40007ffe0ff */
[----:B------:R-:W-:-:S02]  /*89d0*/  ISETP.GT.U32.AND P1, PT, R251, R95, PT ;  /* 0x0000005ffb00720c */ /* 0x000fc40003f24070 */
[-C--:B------:R-:W-:Y:S01]  /*89e0*/  @!P6 IADD3 R80, PT, PT, R80, -R251.reuse, RZ ;  /* 0x800000fb5050e210 */ /* 0x080fe20007ffe0ff */
[--C-:B------:R-:W-:Y:S01]  /*89f0*/  @!P5 IMAD.IADD R86, R86, 0x1, -R251.reuse ;  /* 0x000000015656d824 */ /* 0x100fe200078e0afb */
[----:B------:R-:W-:Y:S02]  /*8a00*/  @!P4 IADD3 R84, PT, PT, R84, -R251, RZ ;  /* 0x800000fb5454c210 */ /* 0x000fe40007ffe0ff */
[C---:B------:R-:W-:Y:S02]  /*8a10*/  ISETP.GT.U32.AND P4, PT, R251.reuse, R90, PT ;  /* 0x0000005afb00720c */ /* 0x040fe40003f84070 */
        /* <DEDUP_REMOVED lines=8> */
[--C-:B------:R-:W-:Y:S01]  /*8aa0*/  @!P1 IMAD.IADD R95, R95, 0x1, -R251.reuse ;  /* 0x000000015f5f9824 */ /* 0x100fe200078e0afb */
[C---:B------:R-:W-:Y:S01]  /*8ab0*/  ISETP.GT.U32.AND P1, PT, R251.reuse, R102, PT ;  /* 0x00000066fb00720c */ /* 0x040fe20003f24070 */
[----:B------:R-:W-:Y:S01]  /*8ac0*/  @!P4 IMAD.IADD R90, R90, 0x1, -R251 ;  /* 0x000000015a5ac824 */ /* 0x000fe200078e0afb */
[----:B------:R-:W-:-:S02]  /*8ad0*/  ISETP.GT.U32.AND P4, PT, R251, R97, PT ;  /* 0x00000061fb00720c */ /* 0x000fc40003f84070 */
[----:B------:R-:W-:Y:S01]  /*8ae0*/  @!P6 IADD3 R92, PT, PT, R92, -R251, RZ ;  /* 0x800000fb5c5ce210 */ /* 0x000fe20007ffe0ff */
[--C-:B------:R-:W-:Y:S01]  /*8af0*/  @!P5 IMAD.IADD R93, R93, 0x1, -R251.reuse ;  /* 0x000000015d5dd824 */ /* 0x100fe200078e0afb */
[C---:B------:R-:W-:Y:S02]  /*8b00*/  ISETP.GT.U32.AND P6, PT, R251.reuse, R99, PT ;  /* 0x00000063fb00720c */ /* 0x040fe40003fc4070 */
        /* <DEDUP_REMOVED lines=11> */
[--C-:B------:R-:W-:Y:S01]  /*8bc0*/  @!P6 IMAD.IADD R99, R99, 0x1, -R251.reuse ;  /* 0x000000016363e824 */ /* 0x100fe200078e0afb */
[----:B------:R-:W-:Y:S02]  /*8bd0*/  @!P5 IADD3 R100, PT, PT, R100, -R251, RZ ;  /* 0x800000fb6464d210 */ /* 0x000fe40007ffe0ff */
        /* <DEDUP_REMOVED lines=9> */
[-C--:B------:R-:W-:Y:S02]  /*8c70*/  @!P4 IADD3 R104, PT, PT, R104, -R251.reuse, RZ ;  /* 0x800000fb6868c210 */ /* 0x080fe40007ffe0ff */
[C---:B------:R-:W-:Y:S01]  /*8c80*/  ISETP.GT.U32.AND P4, PT, R251.reuse, R98, PT ;  /* 0x00000062fb00720c */ /* 0x040fe20003f84070 */
[--C-:B------:R-:W-:Y:S01]  /*8c90*/  @!P5 IMAD.IADD R94, R94, 0x1, -R251.reuse ;  /* 0x000000015e5ed824 */ /* 0x100fe200078e0afb */
[----:B------:R-:W-:Y:S02]  /*8ca0*/  ISETP.GT.U32.AND P5, PT, R251, R100, PT ;  /* 0x00000064fb00720c */ /* 0x000fe40003fa4070 */
[-C--:B------:R-:W-:Y:S02]  /*8cb0*/  @!P0 IADD3 R99, PT, PT, R99, -R251.reuse, RZ ;  /* 0x800000fb63638210 */ /* 0x080fe40007ffe0ff */
[----:B------:R-:W-:Y:S01]  /*8cc0*/  ISETP.GT.U32.AND P0, PT, R251, R106, PT ;  /* 0x0000006afb00720c */ /* 0x000fe20003f04070 */
[----:B------:R-:W-:Y:S01]  /*8cd0*/  @!P2 IMAD.IADD R97, R97, 0x1, -R251 ;  /* 0x000000016161a824 */ /* 0x000fe200078e0afb */
[----:B------:R-:W-:-:S02]  /*8ce0*/  @!P3 IADD3 R95, PT, PT, R95, -R251, RZ ;  /* 0x800000fb5f5fb210 */ /* 0x000fc40007ffe0ff */
[C---:B------:R-:W-:Y:S02]  /*8cf0*/  ISETP.GT.U32.AND P3, PT, R251.reuse, R101, PT ;  /* 0x00000065fb00720c */ /* 0x040fe40003f64070 */
[C---:B------:R-:W-:Y:S01]  /*8d00*/  ISETP.GT.U32.AND P2, PT, R251.reuse, R103, PT ;  /* 0x00000067fb00720c */ /* 0x040fe20003f44070 */
[--C-:B------:R-:W-:Y:S01]  /*8d10*/  @!P1 IMAD.IADD R102, R102, 0x1, -R251.reuse ;  /* 0x0000000166669824 */ /* 0x100fe200078e0afb */
[C---:B------:R-:W-:Y:S01]  /*8d20*/  ISETP.GT.U32.AND P6, PT, R251.reuse, R93, PT ;  /* 0x0000005dfb00720c */ /* 0x040fe20003fc4070 */
[--C-:B------:R-:W-:Y:S01]  /*8d30*/  @!P4 IMAD.IADD R98, R98, 0x1, -R251.reuse ;  /* 0x000000016262c824 */ /* 0x100fe200078e0afb */
[C---:B------:R-:W-:Y:S01]  /*8d40*/  ISETP.GT.U32.AND P1, PT, R251.reuse, R109, PT ;  /* 0x0000006dfb00720c */ /* 0x040fe20003f24070 */
[--C-:B------:R-:W-:Y:S01]  /*8d50*/  @!P5 IMAD.IADD R100, R100, 0x1, -R251.reuse ;  /* 0x000000016464d824 */ /* 0x100fe200078e0afb */
[C---:B------:R-:W-:Y:S02]  /*8d60*/  ISETP.GT.U32.AND P4, PT, R251.reuse, R104, PT ;  /* 0x00000068fb00720c */ /* 0x040fe40003f84070 */
[C---:B------:R-:W-:Y:S01]  /*8d70*/  ISETP.GT.U32.AND P5, PT, R251.reuse, R107, PT ;  /* 0x0000006bfb00720c */ /* 0x040fe20003fa4070 */
[--C-:B------:R-:W-:Y:S01]  /*8d80*/  @!P0 IMAD.IADD R106, R106, 0x1, -R251.reuse ;  /* 0x000000016a6a8824 */ /* 0x100fe200078e0afb */
[----:B------:R-:W-:Y:S01]  /*8d90*/  ISETP.GT.U32.AND P0, PT, R251, R113, PT ;  /* 0x00000071fb00720c */ /* 0x000fe20003f04070 */
[----:B------:R-:W-:Y:S01]  /*8da0*/  @!P3 IMAD.IADD R101, R101, 0x1, -R251 ;  /* 0x000000016565b824 */ /* 0x000fe200078e0afb */
[----:B------:R-:W-:-:S02]  /*8db0*/  ISETP.GT.U32.AND P3, PT, R251, R108, PT ;  /* 0x0000006cfb00720c */ /* 0x000fc40003f64070 */
[----:B------:R-:W-:Y:S01]  /*8dc0*/  @!P2 IADD3 R103, PT, PT, R103, -R251, RZ ;  /* 0x800000fb6767a210 */ /* 0x000fe20007ffe0ff */
[--C-:B------:R-:W-:Y:S01]  /*8dd0*/  @!P6 IMAD.IADD R93, R93, 0x1, -R251.reuse ;  /* 0x000000015d5de824 */ /* 0x100fe200078e0afb */
[----:B------:R-:W-:Y:S01]  /*8de0*/  ISETP.GT.U32.AND P2, PT, R251, R110, PT ;  /* 0x0000006efb00720c */ /* 0x000fe20003f44070 */
[--C-:B------:R-:W-:Y:S01]  /*8df0*/  @!P1 IMAD.IADD R109, R109, 0x1, -R251.reuse ;  /* 0x000000016d6d9824 */ /* 0x100fe200078e0afb */
[C---:B------:R-:W-:Y:S01]  /*8e00*/  ISETP.GT.U32.AND P6, PT, R251.reuse, R105, PT ;  /* 0x00000069fb00720c */ /* 0x040fe20003fc4070 */
[----:B------:R-:W-:Y:S01]  /*8e10*/  @!P4 IMAD.IADD R104, R104, 0x1, -R251 ;  /* 0x000000016868c824 */ /* 0x000fe200078e0afb */
[----:B------:R-:W-:Y:S02]  /*8e20*/  ISETP.GT.U32.AND P1, PT, R251, R116, PT ;  /* 0x00000074fb00720c */ /* 0x000fe40003f24070 */
[----:B------:R-:W-:Y:S02]  /*8e30*/  @!P5 IADD3 R107, PT, PT, R107, -R251, RZ ;  /* 0x800000fb6b6bd210 */ /* 0x000fe40007ffe0ff */
[----:B------:R-:W-:-:S02]  /*8e40*/  ISETP.GT.U32.AND P4, PT, R251, R111, PT ;  /* 0x0000006ffb00720c */ /* 0x000fc40003f84070 */
[----:B------:R-:W-:Y:S01]  /*8e50*/  ISETP.GT.U32.AND P5, PT, R251, R114, PT ;  /* 0x00000072fb00720c */ /* 0x000fe20003fa4070 */
        /* <DEDUP_REMOVED lines=13> */
[----:B------:R-:W-:Y:S01]  /*8f30*/  ISETP.GT.U32.AND P5, PT, R251, R108, PT ;  /* 0x0000006cfb00720c */ /* 0x000fe20003fa4070 */
[--C-:B------:R-:W-:Y:S01]  /*8f40*/  @!P0 IMAD.IADD R107, R107, 0x1, -R251.reuse ;  /* 0x000000016b6b8824 */ /* 0x100fe200078e0afb */
[----:B------:R-:W-:Y:S01]  /*8f50*/  ISETP.GT.U32.AND P0, PT, R251, R113, PT ;  /* 0x00000071fb00720c */ /* 0x000fe20003f04070 */
[--C-:B------:R-:W-:Y:S01]  /*8f60*/  @!P2 IMAD.IADD R117, R117, 0x1, -R251.reuse ;  /* 0x000000017575a824 */ /* 0x100fe200078e0afb */
[----:B------:R-:W-:Y:S01]  /*8f70*/  @!P3 IADD3 R115, PT, PT, R115, -R251, RZ ;  /* 0x800000fb7373b210 */ /* 0x000fe20007ffe0ff */
[----:B------:R-:W-:Y:S01]  /*8f80*/  @!P6 IMAD.IADD R112, R112, 0x1, -R251 ;  /* 0x000000017070e824 */ /* 0x000fe200078e0afb */
[----:B------:R-:W-:-:S02]  /*8f90*/  ISETP.GT.U32.AND P3, PT, R251, R109, PT ;  /* 0x0000006dfb00720c */ /* 0x000fc40003f64070 */
[C---:B------:R-:W-:Y:S02]  /*8fa0*/  ISETP.GT.U32.AND P2, PT, R251.reuse, R111, PT ;  /* 0x0000006ffb00720c */ /* 0x040fe40003f44070 */
[----:B------:R-:W-:Y:S01]  /*8fb0*/  @!P1 IADD3 R110, PT, PT, R110, -R251, RZ ;  /* 0x800000fb6e6e9210 */ /* 0x000fe20007ffe0ff */
[--C-:B------:R-:W-:Y:S01]  /*8fc0*/  @!P4 IMAD.IADD R118, R118, 0x1, -R251.reuse ;  /* 0x000000017676c824 */ /* 0x100fe200078e0afb */
[C---:B------:R-:W-:Y:S01]  /*8fd0*/  ISETP.GT.U32.AND P1, PT, R251.reuse, R116, PT ;  /* 0x00000074fb00720c */ /* 0x040fe20003f24070 */
[--C-:B------:R-:W-:Y:S01]  /*8fe0*/  @!P5 IMAD.IADD R108, R108, 0x1, -R251.reuse ;  /* 0x000000016c6cd824 */ /* 0x100fe200078e0afb */
        /* <DEDUP_REMOVED lines=11> */
[-C--:B------:R-:W-:Y:S01]  /*90a0*/  @!P6 IADD3 R106, PT, PT, R106, -R251.reuse, RZ ;  /* 0x800000fb6a6ae210 */ /* 0x080fe20007ffe0ff */
[--C-:B------:R-:W-:Y:S01]  /*90b0*/  @!P4 IMAD.IADD R112, R112, 0x1, -R251.reuse ;  /* 0x000000017070c824 */ /* 0x100fe200078e0afb */
[C---:B------:R-:W-:Y:S02]  /*90c0*/  ISETP.GT.U32.AND P6, PT, R251.reuse, R118, PT ;  /* 0x00000076fb00720c */ /* 0x040fe40003fc4070 */
[----:B------:R-:W-:Y:S02]  /*90d0*/  @!P5 IADD3 R114, PT, PT, R114, -R251, RZ ;  /* 0x800000fb7272d210 */ /* 0x000fe40007ffe0ff */
[C---:B------:R-:W-:Y:S02]  /*90e0*/  ISETP.GT.U32.AND P4, PT, R251.reuse, R119, PT ;  /* 0x00000077fb00720c */ /* 0x040fe40003f84070 */
        /* <DEDUP_REMOVED lines=13> */
[----:B------:R-:W-:Y:S01]  /*91c0*/  ISETP.GT.U32.AND P4, PT, R251, R126, PT ;  /* 0x0000007efb00720c */ /* 0x000fe20003f84070 */
[----:B------:R-:W-:-:S03]  /*91d0*/  @!P0 IMAD.IADD R127, R127, 0x1, -R251 ;  /* 0x000000017f7f8824 */ /* 0x000fc600078e0afb */
[C---:B------:R-:W-:Y:S01]  /*91e0*/  ISETP.GT.U32.AND P0, PT, R251.reuse, R121, PT ;  /* 0x00000079fb00720c */ /* 0x040fe20003f04070 */
[--C-:B------:R-:W-:Y:S01]  /*91f0*/  @!P2 IMAD.IADD R124, R124, 0x1, -R251.reuse ;  /* 0x000000017c7ca824 */ /* 0x100fe200078e0afb */
[----:B------:R-:W-:Y:S02]  /*9200*/  @!P3 IADD3 R122, PT, PT, R122, -R251, RZ ;  /* 0x800000fb7a7ab210 */ /* 0x000fe40007ffe0ff */
[C---:B------:R-:W-:Y:S02]  /*9210*/  ISETP.GT.U32.AND P3, PT, R251.reuse, R129, PT ;  /* 0x00000081fb00720c */ /* 0x040fe40003f64070 */
[C---:B------:R-:W-:Y:S02]  /*9220*/  ISETP.GT.U32.AND P2, PT, R251.reuse, R131, PT ;  /* 0x00000083fb00720c */ /* 0x040fe40003f44070 */
[----:B------:R-:W-:Y:S02]  /*9230*/  ISETP.GT.U32.AND P5, PT, R251, R128, PT ;  /* 0x00000080fb00720c */ /* 0x000fe40003fa4070 */
[----:B------:R-:W-:Y:S01]  /*9240*/  @!P1 IADD3 R130, PT, PT, R130, -R251, RZ ;  /* 0x800000fb82829210 */ /* 0x000fe20007ffe0ff */
[----:B------:R-:W-:Y:S01]  /*9250*/  @!P6 IMAD.IADD R125, R125, 0x1, -R251 ;  /* 0x000000017d7de824 */ /* 0x000fe200078e0afb */
[----:B------:R-:W-:-:S02]  /*9260*/  ISETP.GT.U32.AND P1, PT, R251, R124, PT ;  /* 0x0000007cfb00720c */ /* 0x000fc40003f24070 */
[----:B------:R-:W-:Y:S02]  /*9270*/  @!P4 IADD3 R126, PT, PT, R126, -R251, RZ ;  /* 0x800000fb7e7ec210 */ /* 0x000fe40007ffe0ff */
[C---:B------:R-:W-:Y:S02]  /*9280*/  ISETP.GT.U32.AND P6, PT, R251.reuse, R119, PT ;  /* 0x00000077fb00720c */ /* 0x040fe40003fc4070 */
[----:B------:R-:W-:Y:S02]  /*9290*/  ISETP.GT.U32.AND P4, PT, R251, R120, PT ;  /* 0x00000078fb00720c */ /* 0x000fe40003f84070 */
[----:B------:R-:W-:Y:S02]  /*92a0*/  @!P0 IADD3 R121, PT, PT, R121, -R251, RZ ;  /* 0x800000fb79798210 */ /* 0x000fe40007ffe0ff */
[----:B------:R-:W-:Y:S01]  /*92b0*/  ISETP.GT.U32.AND P0, PT, R251, R127, PT ;  /* 0x0000007ffb00720c */ /* 0x000fe20003f04070 */
[--C-:B------:R-:W-:Y:S01]  /*92c0*/  @!P3 IMAD.IADD R129, R129, 0x1, -R251.reuse ;  /* 0x000000018181b824 */ /* 0x100fe200078e0afb */
        /* <DEDUP_REMOVED lines=17> */
[C---:B------:R-:W-:Y:S01]  /*93e0*/  ISETP.GT.U32.AND P2, PT, R251.reuse, R132, PT ;  /* 0x00000084fb00720c */ /* 0x040fe20003f44070 */
[--C-:B------:R-:W-:Y:S01]  /*93f0*/  @!P1 IMAD.IADD R130, R130, 0x1, -R251.reuse ;  /* 0x0000000182829824 */ /* 0x100fe200078e0afb */
[C---:B------:R-:W-:Y:S01]  /*9400*/  ISETP.GT.U32.AND P5, PT, R251.reuse, R129, PT ;  /* 0x00000081fb00720c */ /* 0x040fe20003fa4070 */
[--C-:B------:R-:W-:Y:S01]  /*9410*/  @!P6 IMAD.IADD R128, R128, 0x1, -R251.reuse ;  /* 0x000000018080e824 */ /* 0x100fe200078e0afb */
[C---:B------:R-:W-:Y:S01]  /*9420*/  ISETP.GT.U32.AND P1, PT, R251.reuse, R138, PT ;  /* 0x0000008afb00720c */ /* 0x040fe20003f24070 */
[--C-:B------:R-:W-:Y:S01]  /*9430*/  @!P4 IMAD.IADD R126, R126, 0x1, -R251.reuse ;  /* 0x000000017e7ec824 */ /* 0x100fe200078e0afb */
[C---:B------:R-:W-:Y:S02]  /*9440*/  ISETP.GT.U32.AND P4, PT, R251.reuse, R134, PT ;  /* 0x00000086fb00720c */ /* 0x040fe40003f84070 */
[----:B------:R-:W-:Y:S01]  /*9450*/  ISETP.GT.U32.AND P6, PT, R251, R136, PT ;  /* 0x00000088fb00720c */ /* 0x000fe20003fc4070 */
[--C-:B------:R-:W-:Y:S01]  /*9460*/  @!P0 IMAD.IADD R135, R135, 0x1, -R251.reuse ;  /* 0x0000000187878824 */ /* 0x100fe200078e0afb */
[----:B------:R-:W-:Y:S01]  /*9470*/  ISETP.GT.U32.AND P0, PT, R251, R142, PT ;  /* 0x0000008efb00720c */ /* 0x000fe20003f04070 */
[--C-:B------:R-:W-:Y:S01]  /*9480*/  @!P3 IMAD.IADD R131, R131, 0x1, -R251.reuse ;  /* 0x000000018383b824 */ /* 0x100fe200078e0afb */
[C---:B------:R-:W-:Y:S01]  /*9490*/  ISETP.GT.U32.AND P3, PT, R251.reuse, R139, PT ;  /* 0x0000008bfb00720c */ /* 0x040fe20003f64070 */
[----:B------:R-:W-:Y:S01]  /*94a0*/  @!P2 IMAD.IADD R132, R132, 0x1, -R251 ;  /* 0x000000018484a824 */ /* 0x000fe200078e0afb */
[----:B------:R-:W-:-:S02]  /*94b0*/  ISETP.GT.U32.AND P2, PT, R251, R140, PT ;  /* 0x0000008cfb00720c */ /* 0x000fc40003f44070 */
[----:B------:R-:W-:Y:S02]  /*94c0*/  @!P5 IADD3 R129, PT, PT, R129, -R251, RZ ;  /* 0x800000fb8181d210 */ /* 0x000fe40007ffe0ff */
[C---:B------:R-:W-:Y:S02]  /*94d0*/  ISETP.GT.U32.AND P5, PT, R251.reuse, R137, PT ;  /* 0x00000089fb00720c */ /* 0x040fe40003fa4070 */
[----:B------:R-:W-:Y:S01]  /*94e0*/  @!P1 IADD3 R138, PT, PT, R138, -R251, RZ ;  /* 0x800000fb8a8a9210 */ /* 0x000fe20007ffe0ff */
[----:B------:R-:W-:Y:S01]  /*94f0*/  @!P6 IMAD.IADD R136, R136, 0x1, -R251 ;  /* 0x000000018888e824 */ /* 0x000fe200078e0afb */
[C---:B------:R-:W-:Y:S02]  /*9500*/  ISETP.GT.U32.AND P1, PT, R251.reuse, R145, PT ;  /* 0x00000091fb00720c */ /* 0x040fe40003f24070 */
[----:B------:R-:W-:Y:S02]  /*9510*/  @!P4 IADD3 R134, PT, PT, R134, -R251, RZ ;  /* 0x800000fb8686c210 */ /* 0x000fe40007ffe0ff */
[----:B------:R-:W-:-:S02]  /*9520*/  ISETP.GT.U32.AND P4, PT, R251, R141, PT ;  /* 0x0000008dfb00720c */ /* 0x000fc40003f84070 */
[----:B------:R-:W-:Y:S02]  /*9530*/  @!P0 IADD3 R142, PT, PT, R142, -R251, RZ ;  /* 0x800000fb8e8e8210 */ /* 0x000fe40007ffe0ff */
[----:B------:R-:W-:Y:S01]  /*9540*/  ISETP.GT.U32.AND P0, PT, R251, R136, PT ;  /* 0x00000088fb00720c */ /* 0x000fe20003f04070 */
[--C-:B------:R-:W-:Y:S02]  /*9550*/  @!P3 IMAD.IADD R139, R139, 0x1, -R251.reuse ;  /* 0x000000018b8bb824 */ /* 0x100fe400078e0afb */
        /* <DEDUP_REMOVED lines=8> */
[C---:B------:R-:W-:Y:S01]  /*95e0*/  ISETP.GT.U32.AND P4, PT, R251.reuse, R135, PT ;  /* 0x00000087fb00720c */ /* 0x040fe20003f84070 */
[--C-:B------:R-:W-:Y:S01]  /*95f0*/  @!P0 IMAD.IADD R136, R136, 0x1, -R251.reuse ;  /* 0x0000000188888824 */ /* 0x100fe200078e0afb */
[C---:B------:R-:W-:Y:S02]  /*9600*/  ISETP.GT.U32.AND P3, PT, R251.reuse, R132, PT ;  /* 0x00000084fb00720c */ /* 0x040fe40003f64070 */
        /* <DEDUP_REMOVED lines=13> */
[C---:B------:R-:W-:Y:S02]  /*96e0*/  ISETP.GT.U32.AND P3, PT, R251.reuse, R141, PT ;  /* 0x0000008dfb00720c */ /* 0x040fe40003f64070 */
[C---:B------:R-:W-:Y:S01]  /*96f0*/  ISETP.GT.U32.AND P0, PT, R251.reuse, R149, PT ;  /* 0x00000095fb00720c */ /* 0x040fe20003f04070 */
[--C-:B------:R-:W-:Y:S01]  /*9700*/  @!P2 IMAD.IADD R140, R140, 0x1, -R251.reuse ;  /* 0x000000018c8ca824 */ /* 0x100fe200078e0afb */
[----:B------:R-:W-:Y:S01]  /*9710*/  ISETP.GT.U32.AND P2, PT, R251, R147, PT ;  /* 0x00000093fb00720c */ /* 0x000fe20003f44070 */
[--C-:B------:R-:W-:Y:S01]  /*9720*/  @!P5 IMAD.IADD R138, R138, 0x1, -R251.reuse ;  /* 0x000000018a8ad824 */ /* 0x100fe200078e0afb */
[----:B------:R-:W-:Y:S01]  /*9730*/  @!P6 IADD3 R137, PT, PT, R137, -R251, RZ ;  /* 0x800000fb8989e210 */ /* 0x000fe20007ffe0ff */
[----:B------:R-:W-:Y:S01]  /*9740*/  @!P1 IMAD.IADD R146, R146, 0x1, -R251 ;  /* 0x0000000192929824 */ /* 0x000fe200078e0afb */
[----:B------:R-:W-:-:S02]  /*9750*/  ISETP.GT.U32.AND P6, PT, R251, R144, PT ;  /* 0x00000090fb00720c */ /* 0x000fc40003fc4070 */
[----:B------:R-:W-:Y:S01]  /*9760*/  ISETP.GT.U32.AND P5, PT, R251, R145, PT ;  /* 0x00000091fb00720c */ /* 0x000fe20003fa4070 */
[----:B------:R-:W-:Y:S01]  /*9770*/  @!P4 IMAD.IADD R143, R143, 0x1, -R251 ;  /* 0x000000018f8fc824 */ /* 0x000fe200078e0afb */
[C---:B------:R-:W-:Y:S02]  /*9780*/  ISETP.GT.U32.AND P1, PT, R251.reuse, R153, PT ;  /* 0x00000099fb00720c */ /* 0x040fe40003f24070 */
[----:B------:R-:W-:Y:S02]  /*9790*/  ISETP.GT.U32.AND P4, PT, R251, R150, PT ;  /* 0x00000096fb00720c */ /* 0x000fe40003f84070 */
[-C--:B------:R-:W-:Y:S02]  /*97a0*/  @!P3 IADD3 R141, PT, PT, R141, -R251.reuse, RZ ;  /* 0x800000fb8d8db210 */ /* 0x080fe40007ffe0ff */
[----:B------:R-:W-:Y:S02]  /*97b0*/  @!P0 IADD3 R149, PT, PT, R149, -R251, RZ ;  /* 0x800000fb95958210 */ /* 0x000fe40007ffe0ff */
[----:B------:R-:W-:-:S02]  /*97c0*/  ISETP.GT.U32.AND P3, PT, R251, R148, PT ;  /* 0x00000094fb00720c */ /* 0x000fc40003f64070 */
[----:B------:R-:W-:Y:S01]  /*97d0*/  ISETP.GT.U32.AND P0, PT, R251, R156, PT ;  /* 0x0000009cfb00720c */ /* 0x000fe20003f04070 */
[--C-:B------:R-:W-:Y:S01]  /*97e0*/  @!P2 IMAD.IADD R147, R147, 0x1, -R251.reuse ;  /* 0x000000019393a824 */ /* 0x100fe200078e0afb */
[----:B------:R-:W-:Y:S01]  /*97f0*/  ISETP.GT.U32.AND P2, PT, R251, R154, PT ;  /* 0x0000009afb00720c */ /* 0x000fe20003f44070 */
[--C-:B------:R-:W-:Y:S01]  /*9800*/  @!P6 IMAD.IADD R144, R144, 0x1, -R251.reuse ;  /* 0x000000019090e824 */ /* 0x100fe200078e0afb */
[----:B------:R-:W-:Y:S02]  /*9810*/  @!P5 IADD3 R145, PT, PT, R145, -R251, RZ ;  /* 0x800000fb9191d210 */ /* 0x000fe40007ffe0ff */
[C---:B------:R-:W-:Y:S02]  /*9820*/  ISETP.GT.U32.AND P6, PT, R251.reuse, R151, PT ;  /* 0x00000097fb00720c */ /* 0x040fe40003fc4070 */
[----:B------:R-:W-:Y:S02]  /*9830*/  ISETP.GT.U32.AND P5, PT, R251, R152, PT ;  /* 0x00000098fb00720c */ /* 0x000fe40003fa4070 */
[----:B------:R-:W-:Y:S01]  /*9840*/  @!P1 IADD3 R153, PT, PT, R153, -R251, RZ ;  /* 0x800000fb99999210 */ /* 0x000fe20007ffe0ff */
[----:B------:R-:W-:Y:S01]  /*9850*/  @!P4 IMAD.IADD R150, R150, 0x1, -R251 ;  /* 0x000000019696c824 */ /* 0x000fe200078e0afb */
[----:B------:R-:W-:-:S02]  /*9860*/  ISETP.GT.U32.AND P1, PT, R251, R147, PT ;  /* 0x00000093fb00720c */ /* 0x000fc40003f24070 */
[C---:B------:R-:W-:Y:S01]  /*9870*/  ISETP.GT.U32.AND P4, PT, R251.reuse, R157, PT ;  /* 0x0000009dfb00720c */ /* 0x040fe20003f84070 */
[--C-:B------:R-:W-:Y:S01]  /*9880*/  @!P3 IMAD.IADD R148, R148, 0x1, -R251.reuse ;  /* 0x000000019494b824 */ /* 0x100fe200078e0afb */
[C---:B------:R-:W-:Y:S01]  /*9890*/  ISETP.GT.U32.AND P3, PT, R251.reuse, R155, PT ;  /* 0x0000009bfb00720c */ /* 0x040fe20003f64070 */
[--C-:B------:R-:W-:Y:S01]  /*98a0*/  @!P0 IMAD.IADD R156, R156, 0x1, -R251.reuse ;  /* 0x000000019c9c8824 */ /* 0x100fe200078e0afb */
[C---:B------:R-:W-:Y:S01]  /*98b0*/  ISETP.GT.U32.AND P0, PT, R251.reuse, R150, PT ;  /* 0x00000096fb00720c */ /* 0x040fe20003f04070 */
[--C-:B------:R-:W-:Y:S01]  /*98c0*/  @!P2 IMAD.IADD R154, R154, 0x1, -R251.reuse ;  /* 0x000000019a9aa824 */ /* 0x100fe200078e0afb */
[----:B------:R-:W-:Y:S01]  /*98d0*/  ISETP.GT.U32.AND P2, PT, R251, R148, PT ;  /* 0x00000094fb00720c */ /* 0x000fe20003f44070 */
[--C-:B------:R-:W-:Y:S02]  /*98e0*/  @!P6 IMAD.IADD R151, R151, 0x1, -R251.reuse ;  /* 0x000000019797e824 */ /* 0x100fe400078e0afb */
[--C-:B------:R-:W-:Y:S01]  /*98f0*/  @!P5 IMAD.IADD R152, R152, 0x1, -R251.reuse ;  /* 0x000000019898d824 */ /* 0x100fe200078e0afb */
[----:B------:R-:W-:Y:S01]  /*9900*/  ISETP.GT.U32.AND P5, PT, R251, R146, PT ;  /* 0x00000092fb00720c */ /* 0x000fe20003fa4070 */
[----:B------:R-:W-:Y:S01]  /*9910*/  @!P1 IMAD.IADD R147, R147, 0x1, -R251 ;  /* 0x0000000193939824 */ /* 0x000fe200078e0afb */
[----:B------:R-:W-:-:S02]  /*9920*/  ISETP.GT.U32.AND P1, PT, R251, R153, PT ;  /* 0x00000099fb00720c */ /* 0x000fc40003f24070 */
[----:B------:R-:W-:Y:S02]  /*9930*/  @!P4 IADD3 R157, PT, PT, R157, -R251, RZ ;  /* 0x800000fb9d9dc210 */ /* 0x000fe40007ffe0ff */
[----:B------:R-:W-:Y:S01]  /*9940*/  ISETP.GT.U32.AND P4, PT, R251, R151, PT ;  /* 0x00000097fb00720c */ /* 0x000fe20003f84070 */
[--C-:B------:R-:W-:Y:S01]  /*9950*/  @!P3 IMAD.IADD R155, R155, 0x1, -R251.reuse ;  /* 0x000000019b9bb824 */ /* 0x100fe200078e0afb */
[C---:B------:R-:W-:Y:S01]  /*9960*/  ISETP.GT.U32.AND P3, PT, R251.reuse, R149, PT ;  /* 0x00000095fb00720c */ /* 0x040fe20003f64070 */
[--C-:B------:R-:W-:Y:S01]  /*9970*/  @!P0 IMAD.IADD R150, R150, 0x1, -R251.reuse ;  /* 0x0000000196968824 */ /* 0x100fe200078e0afb */
[C---:B------:R-:W-:Y:S02]  /*9980*/  ISETP.GT.U32.AND P0, PT, R251.reuse, R156, PT ;  /* 0x0000009cfb00720c */ /* 0x040fe40003f04070 */
[C---:B------:R-:W-:Y:S02]  /*9990*/  ISETP.GT.U32.AND P6, PT, R251.reuse, R158, PT ;  /* 0x0000009efb00720c */ /* 0x040fe40003fc4070 */
[----:B------:R-:W-:Y:S01]  /*99a0*/  @!P2 IADD3 R148, PT, PT, R148, -R251, RZ ;  /* 0x800000fb9494a210 */ /* 0x000fe20007ffe0ff */
[--C-:B------:R-:W-:Y:S01]  /*99b0*/  @!P5 IMAD.IADD R146, R146, 0x1, -R251.reuse ;  /* 0x000000019292d824 */ /* 0x100fe200078e0afb */
[----:B------:R-:W-:Y:S01]  /*99c0*/  ISETP.GT.U32.AND P2, PT, R251, R154, PT ;  /* 0x0000009afb00720c */ /* 0x000fe20003f44070 */
[--C-:B------:R-:W-:Y:S01]  /*99d0*/  @!P1 IMAD.IADD R153, R153, 0x1, -R251.reuse ;  /* 0x0000000199999824 */ /* 0x100fe200078e0afb */
[----:B------:R-:W-:Y:S01]  /*99e0*/  ISETP.GT.U32.AND P5, PT, R251, R152, PT ;  /* 0x00000098fb00720c */ /* 0x000fe20003fa4070 */
[----:B------:R-:W-:Y:S01]  /*99f0*/  @!P4 IMAD.IADD R151, R151, 0x1, -R251 ;  /* 0x000000019797c824 */ /* 0x000fe200078e0afb */
[----:B------:R-:W-:-:S02]  /*9a00*/  ISETP.GT.U32.AND P1, PT, R251, R160, PT ;  /* 0x000000a0fb00720c */ /* 0x000fc40003f24070 */
[----:B------:R-:W-:Y:S01]  /*9a10*/  ISETP.GT.U32.AND P4, PT, R251, R157, PT ;  /* 0x0000009dfb00720c */ /* 0x000fe20003f84070 */
[--C-:B------:R-:W-:Y:S01]  /*9a20*/  @!P3 IMAD.IADD R149, R149, 0x1, -R251.reuse ;  /* 0x000000019595b824 */ /* 0x100fe200078e0afb */
[----:B------:R-:W-:Y:S01]  /*9a30*/  @!P0 IADD3 R156, PT, PT, R156, -R251, RZ ;  /* 0x800000fb9c9c8210 */ /* 0x000fe20007ffe0ff */
[--C-:B------:R-:W-:Y:S01]  /*9a40*/  @!P6 IMAD.IADD R158, R158, 0x1, -R251.reuse ;  /* 0x000000019e9ee824 */ /* 0x100fe200078e0afb */
[C---:B------:R-:W-:Y:S02]  /*9a50*/  ISETP.GT.U32.AND P3, PT, R251.reuse, R155, PT ;  /* 0x0000009bfb00720c */ /* 0x040fe40003f64070 */
[C---:B------:R-:W-:Y:S01]  /*9a60*/  ISETP.GT.U32.AND P0, PT, R251.reuse, R163, PT ;  /* 0x000000a3fb00720c */ /* 0x040fe20003f04070 */
[----:B------:R-:W-:Y:S01]  /*9a70*/  @!P2 IMAD.IADD R154, R154, 0x1, -R251 ;  /* 0x000000019a9aa824 */ /* 0x000fe200078e0afb */
[----:B------:R-:W-:Y:S02]  /*9a80*/  ISETP.GT.U32.AND P2, PT, R251, R161, PT ;  /* 0x000000a1fb00720c */ /* 0x000fe40003f44070 */
[----:B------:R-:W-:-:S02]  /*9a90*/  @!P5 IADD3 R152, PT, PT, R152, -R251, RZ ;  /* 0x800000fb9898d210 */ /* 0x000fc40007ffe0ff */
[C---:B------:R-:W-:Y:S02]  /*9aa0*/  ISETP.GT.U32.AND P6, PT, R251.reuse, R158, PT ;  /* 0x0000009efb00720c */ /* 0x040fe40003fc4070 */
[----:B------:R-:W-:Y:S02]  /*9ab0*/  ISETP.GT.U32.AND P5, PT, R251, R159, PT ;  /* 0x0000009ffb00720c */ /* 0x000fe40003fa4070 */
        /* <DEDUP_REMOVED lines=21> */
[----:B------:R-:W-:Y:S02]  /*9c10*/  ISETP.GT.U32.AND P0, PT, R251, R164, PT ;  /* 0x000000a4fb00720c */ /* 0x000fe40003f04070 */
[----:B------:R-:W-:Y:S01]  /*9c20*/  @!P2 IADD3 R168, PT, PT, R168, -R251, RZ ;  /* 0x800000fba8a8a210 */ /* 0x000fe20007ffe0ff */
        /* <DEDUP_REMOVED lines=11> */
[----:B------:R-:W-:-:S03]  /*9ce0*/  ISETP.GT.U32.AND P0, PT, R251, R171, PT ;  /* 0x000000abfb00720c */ /* 0x000fc60003f04070 */
[--C-:B------:R-:W-:Y:S01]  /*9cf0*/  @!P2 IMAD.IADD R162, R162, 0x1, -R251.reuse ;  /* 0x00000001a2a2a824 */ /* 0x100fe200078e0afb */
[C---:B------:R-:W-:Y:S01]  /*9d00*/  ISETP.GT.U32.AND P2, PT, R251.reuse, R168, PT ;  /* 0x000000a8fb00720c */ /* 0x040fe20003f44070 */
[--C-:B------:R-:W-:Y:S01]  /*9d10*/  @!P5 IMAD.IADD R160, R160, 0x1, -R251.reuse ;  /* 0x00000001a0a0d824 */ /* 0x100fe200078e0afb */
[----:B------:R-:W-:Y:S02]  /*9d20*/  ISETP.GT.U32.AND P5, PT, R251, R166, PT ;  /* 0x000000a6fb00720c */ /* 0x000fe40003fa4070 */
[----:B------:R-:W-:Y:S01]  /*9d30*/  @!P1 IADD3 R167, PT, PT, R167, -R251, RZ ;  /* 0x800000fba7a79210 */ /* 0x000fe20007ffe0ff */
[----:B------:R-:W-:Y:S01]  /*9d40*/  @!P4 IMAD.IADD R165, R165, 0x1, -R251 ;  /* 0x00000001a5a5c824 */ /* 0x000fe200078e0afb */
[C---:B------:R-:W-:Y:S02]  /*9d50*/  ISETP.GT.U32.AND P1, PT, R251.reuse, R174, PT ;  /* 0x000000aefb00720c */ /* 0x040fe40003f24070 */
[C---:B------:R-:W-:Y:S02]  /*9d60*/  ISETP.GT.U32.AND P6, PT, R251.reuse, R159, PT ;  /* 0x0000009ffb00720c */ /* 0x040fe40003fc4070 */
[----:B------:R-:W-:Y:S01]  /*9d70*/  ISETP.GT.U32.AND P4, PT, R251, R172, PT ;  /* 0x000000acfb00720c */ /* 0x000fe20003f84070 */
[----:B------:R-:W-:Y:S01]  /*9d80*/  STL [R1+0x8], R6 ;  /* 0x0000080601007387 */ /* 0x000fe20000100800 */
[----:B------:R-:W-:-:S02]  /*9d90*/  @!P3 IADD3 R163, PT, PT, R163, -R251, RZ ;  /* 0x800000fba3a3b210 */ /* 0x000fc40007ffe0ff */
[----:B------:R-:W-:Y:S01]  /*9da0*/  @!P0 IADD3 R171, PT, PT, R171, -R251, RZ ;  /* 0x800000fbabab8210 */ /* 0x000fe20007ffe0ff */
[----:B------:R1:W-:Y:S01]  /*9db0*/  STL [R1+0x4], R7 ;  /* 0x0000040701007387 */ /* 0x0003e20000100800 */
[C---:B------:R-:W-:Y:S02]  /*9dc0*/  ISETP.GT.U32.AND P3, PT, R251.reuse, R169, PT ;  /* 0x000000a9fb00720c */ /* 0x040fe40003f64070 */
[C---:B------:R-:W-:Y:S01]  /*9dd0*/  ISETP.GT.U32.AND P0, PT, R251.reuse, R178, PT ;  /* 0x000000b2fb00720c */ /* 0x040fe20003f04070 */
[----:B------:R-:W-:Y:S01]  /*9de0*/  STL [R1], R250 ;  /* 0x000000fa01007387 */ /* 0x000fe20000100800 */
[--C-:B------:R-:W-:Y:S01]  /*9df0*/  @!P2 IMAD.IADD R168, R168, 0x1, -R251.reuse ;  /* 0x00000001a8a8a824 */ /* 0x100fe200078e0afb */
[----:B------:R-:W-:Y:S02]  /*9e00*/  ISETP.GT.U32.AND P2, PT, R251, R175, PT ;  /* 0x000000affb00720c */ /* 0x000fe40003f44070 */
[----:B------:R2:W-:Y:S01]  /*9e10*/  STL [R1+0x1278], R124 ;  /* 0x0012787c01007387 */ /* 0x0005e20000100800 */
[----:B-1----:R-:W1:Y:S01]  /*9e20*/  LDC.64 R6, c[0x0][0x3a8] ;  /* 0x0000ea00ff067b82 */ /* 0x002e620000000a00 */
[----:B------:R-:W-:-:S02]  /*9e30*/  @!P5 IMAD.IADD R166, R166, 0x1, -R251 ;  /* 0x00000001a6a6d824 */ /* 0x000fc400078e0afb */
[----:B------:R-:W-:Y:S01]  /*9e40*/  STL [R1+0x1274], R125 ;  /* 0x0012747d01007387 */ /* 0x000fe20000100800 */
[C---:B------:R-:W-:Y:S01]  /*9e50*/  ISETP.GT.U32.AND P5, PT, R251.reuse, R173, PT ;  /* 0x000000adfb00720c */ /* 0x040fe20003fa4070 */
[----:B------:R-:W-:Y:S02]  /*9e60*/  @!P1 IMAD.IADD R174, R174, 0x1, -R251 ;  /* 0x00000001aeae9824 */ /* 0x000fe400078e0afb */
[----:B------:R-:W-:Y:S01]  /*9e70*/  STL [R1+0x1270], R126 ;  /* 0x0012707e01007387 */ /* 0x000fe20000100800 */
[----:B------:R-:W-:-:S03]  /*9e80*/  ISETP.GT.U32.AND P1, PT, R251, R181, PT ;  /* 0x000000b5fb00720c */ /* 0x000fc60003f24070 */
[----:B------:R3:W-:Y:S01]  /*9e90*/  STL [R1+0x126c], R127 ;  /* 0x00126c7f01007387 */ /* 0x0007e20000100800 */
[----:B------:R-:W-:Y:S01]  /*9ea0*/  @!P6 IADD3 R159, PT, PT, R159, -R251, RZ ;  /* 0x800000fb9f9fe210 */ /* 0x000fe20007ffe0ff */
[----:B------:R-:W-:Y:S02]  /*9eb0*/  @!P4 IMAD.IADD R172, R172, 0x1, -R251 ;  /* 0x00000001acacc824 */ /* 0x000fe400078e0afb */
[----:B------:R-:W-:Y:S01]  /*9ec0*/  STL [R1+0x1268], R128 ;  /* 0x0012688001007387 */ /* 0x000fe20000100800 */
[----:B------:R-:W-:-:S03]  /*9ed0*/  ISETP.GT.U32.AND P6, PT, R251, R170, PT ;  /* 0x000000aafb00720c */ /* 0x000fc60003fc4070 */
[----:B------:R-:W-:Y:S01]  /*9ee0*/  STL [R1+0x1264], R129 ;  /* 0x0012648101007387 */ /* 0x000fe20000100800 */
[----:B------:R-:W-:-:S03]  /*9ef0*/  ISETP.GT.U32.AND P4, PT, R251, R179, PT ;  /* 0x000000b3fb00720c */ /* 0x000fc60003f84070 */
[----:B------:R4:W-:Y:S01]  /*9f00*/  STL [R1+0x1260], R130 ;  /* 0x0012608201007387 */ /* 0x0009e20000100800 */
[----:B------:R-:W-:-:S03]  /*9f10*/  @!P3 IMAD.IADD R169, R169, 0x1, -R251 ;  /* 0x00000001a9a9b824 */ /* 0x000fc600078e0afb */
[----:B------:R-:W-:Y:S01]  /*9f20*/  STL [R1+0x125c], R131 ;  /* 0x00125c8301007387 */ /* 0x000fe20000100800 */
[----:B------:R-:W-:-:S03]  /*9f30*/  @!P0 IMAD.IADD R178, R178, 0x1, -R251 ;  /* 0x00000001b2b28824 */ /* 0x000fc600078e0afb */
[----:B------:R-:W-:Y:S01]  /*9f40*/  STL [R1+0x1254], R134 ;  /* 0x0012548601007387 */ /* 0x000fe20000100800 */
[----:B------:R-:W-:-:S03]  /*9f50*/  ISETP.GT.U32.AND P3, PT, R251, R176, PT ;  /* 0x000000b0fb00720c */ /* 0x000fc60003f64070 */
[----:B------:R-:W-:Y:S01]  /*9f60*/  STL [R1+0x1258], R135 ;  /* 0x0012588701007387 */ /* 0x000fe20000100800 */
[----:B------:R-:W-:-:S03]  /*9f70*/  ISETP.GT.U32.AND P0, PT, R251, R172, PT ;  /* 0x000000acfb00720c */ /* 0x000fc60003f04070 */
[----:B------:R-:W-:Y:S01]  /*9f80*/  STL [R1+0x1238], R137 ;  /* 0x0012388901007387 */ /* 0x000fe20000100800 */
[----:B------:R-:W-:-:S03]  /*9f90*/  @!P2 IADD3 R175, PT, PT, R175, -R251, RZ ;  /* 0x800000fbafafa210 */ /* 0x000fc60007ffe0ff */
[----:B------:R-:W-:Y:S01]  /*9fa0*/  STL [R1+0x123c], R138 ;  /* 0x00123c8a01007387 */ /* 0x000fe20000100800 */
[----:B------:R-:W-:-:S03]  /*9fb0*/  ISETP.GT.U32.AND P2, PT, R251, R182, PT ;  /* 0x000000b6fb00720c */ /* 0x000fc60003f44070 */
[----:B------:R-:W-:Y:S01]  /*9fc0*/  STL [R1+0x1240], R139 ;  /* 0x0012408b01007387 */ /* 0x000fe20000100800 */
[----:B------:R-:W-:-:S03]  /*9fd0*/  @!P5 IMAD.IADD R173, R173, 0x1, -R251 ;  /* 0x00000001adadd824 */ /* 0x000fc600078e0afb */
        /* <DEDUP_REMOVED lines=8> */
[----:B--2---:R-:W2:Y:S01]  /*a060*/  LDL R124, [R1+0xe0c] ;  /* 0x000e0c00017c7983 */ /* 0x004ea20000100800 */
[----:B------:R-:W-:-:S03]  /*a070*/  @!P4 IADD3 R179, PT, PT, R179, -R251, RZ ;  /* 0x800000fbb3b3c210 */ /* 0x000fc60007ffe0ff */
[----:B---3--:R-:W3:Y:S01]  /*a080*/  LDL.LU R127, [R1+0x34] ;  /* 0x00003400017f7983 */ /* 0x008ee20000300800 */
[C---:B------:R-:W-:Y:S02]  /*a090*/  ISETP.GT.U32.AND P6, PT, R251.reuse, R177, PT ;  /* 0x000000b1fb00720c */ /* 0x040fe40003fc4070 */
[C---:B------:R-:W-:Y:S01]  /*a0a0*/  ISETP.GT.U32.AND P4, PT, R251.reuse, R173, PT ;  /* 0x000000adfb00720c */ /* 0x040fe20003f84070 */
[----:B-1----:R1:W-:Y:S01]  /*a0b0*/  STL [R1+0x1208], R6 ;  /* 0x0012080601007387 */ /* 0x0023e20000100800 */
[--C-:B------:R-:W-:Y:S01]  /*a0c0*/  @!P3 IMAD.IADD R176, R176, 0x1, -R251.reuse ;  /* 0x00000001b0b0b824 */ /* 0x100fe200078e0afb */
[C---:B------:R-:W-:Y:S01]  /*a0d0*/  ISETP.GT.U32.AND P3, PT, R251.reuse, R183, PT ;  /* 0x000000b7fb00720c */ /* 0x040fe20003f64070 */
[--C-:B------:R-:W-:Y:S01]  /*a0e0*/  @!P0 IMAD.IADD R172, R172, 0x1, -R251.reuse ;  /* 0x00000001acac8824 */ /* 0x100fe200078e0afb */
[----:B----4-:R-:W4:Y:S01]  /*a0f0*/  LDL R130, [R1+0xe1c] ;  /* 0x000e1c0001827983 */ /* 0x010f220000100800 */
[C---:B------:R-:W-:Y:S01]  /*a100*/  ISETP.GT.U32.AND P0, PT, R251.reuse, R178, PT ;  /* 0x000000b2fb00720c */ /* 0x040fe20003f04070 */
[--C-:B------:R-:W-:Y:S01]  /*a110*/  @!P2 IMAD.IADD R182, R182, 0x1, -R251.reuse ;  /* 0x00000001b6b6a824 */ /* 0x100fe200078e0afb */
[C---:B------:R-:W-:Y:S01]  /*a120*/  ISETP.GT.U32.AND P2, PT, R251.reuse, R176, PT ;  /* 0x000000b0fb00720c */ /* 0x040fe20003f44070 */
[--C-:B------:R-:W-:Y:S01]  /*a130*/  @!P5 IMAD.IADD R180, R180, 0x1, -R251.reuse ;  /* 0x00000001b4b4d824 */ /* 0x100fe200078e0afb */
[----:B------:R-:W-:Y:S01]  /*a140*/  ISETP.GT.U32.AND P5, PT, R251, R174, PT ;  /* 0x000000aefb00720c */ /* 0x000fe20003fa4070 */
[--C-:B------:R-:W-:Y:S01]  /*a150*/  @!P1 IMAD.IADD R175, R175, 0x1, -R251.reuse ;  /* 0x00000001afaf9824 */ /* 0x100fe200078e0afb */
[----:B------:R-:W-:Y:S01]  /*a160*/  ISETP.GT.U32.AND P1, PT, R251, R181, PT ;  /* 0x000000b5fb00720c */ /* 0x000fe20003f24070 */
[----:B------:R-:W-:-:S02]  /*a170*/  @!P6 IMAD.IADD R177, R177, 0x1, -R251 ;  /* 0x00000001b1b1e824 */ /* 0x000fc400078e0afb */
[--C-:B------:R-:W-:Y:S01]  /*a180*/  @!P4 IMAD.IADD R173, R173, 0x1, -R251.reuse ;  /* 0x00000001adadc824 */ /* 0x100fe200078e0afb */
[----:B------:R-:W-:Y:S01]  /*a190*/  ISETP.GT.U32.AND P4, PT, R251, R179, PT ;  /* 0x000000b3fb00720c */ /* 0x000fe20003f84070 */
[----:B------:R-:W-:Y:S01]  /*a1a0*/  ULEA UR9, UR6, UR9, 0x18 ;  /* 0x0000000906097291 */ /* 0x000fe2000f8ec0ff */
[-C--:B------:R-:W-:Y:S01]  /*a1b0*/  @!P3 IADD3 R183, PT, PT, R183, -R251.reuse, RZ ;  /* 0x800000fbb7b7b210 */ /* 0x080fe20007ffe0ff */
[----:B------:R-:W-:Y:S01]  /*a1c0*/  IMAD R126, R4, UR29, RZ ;  /* 0x0000001d047e7c24 */ /* 0x000fe2000f8e02ff */
[----:B------:R-:W-:Y:S01]  /*a1d0*/  @!P0 IADD3 R178, PT, PT, R178, -R251, RZ ;  /* 0x800000fbb2b28210 */ /* 0x000fe20007ffe0ff */
[----:B------:R-:W-:Y:S01]  /*a1e0*/  @!P2 IMAD.IADD R176, R176, 0x1, -R251 ;  /* 0x00000001b0b0a824 */ /* 0x000fe200078e0afb */
[C---:B------:R-:W-:Y:S01]  /*a1f0*/  ISETP.GT.U32.AND P6, PT, R251.reuse, R184, PT ;  /* 0x000000b8fb00720c */ /* 0x040fe20003fc4070 */
[----:B-1----:R-:W-:Y:S01]  /*a200*/  IMAD.MOV.U32 R6, RZ, RZ, R5 ;  /* 0x000000ffff067224 */ /* 0x002fe200078e0005 */
[C---:B------:R-:W-:Y:S01]  /*a210*/  ISETP.GT.U32.AND P3, PT, R251.reuse, R177, PT ;  /* 0x000000b1fb00720c */ /* 0x040fe20003f64070 */
[----:B------:R-:W2:Y:S01]  /*a220*/  LDL R134, [R1+0xe18] ;  /* 0x000e180001867983 */ /* 0x000ea20000100800 */
[----:B------:R-:W-:-:S02]  /*a230*/  ISETP.GT.U32.AND P0, PT, R251, R185, PT ;  /* 0x000000b9fb00720c */ /* 0x000fc40003f04070 */
[----:B------:R-:W-:Y:S01]  /*a240*/  @!P5 IADD3 R174, PT, PT, R174, -R251, RZ ;  /* 0x800000fbaeaed210 */ /* 0x000fe20007ffe0ff */
[--C-:B------:R-:W-:Y:S01]  /*a250*/  @!P1 IMAD.IADD R181, R181, 0x1, -R251.reuse ;  /* 0x00000001b5b59824 */ /* 0x100fe200078e0afb */
[----:B------:R-:W-:Y:S01]  /*a260*/  ISETP.GT.U32.AND P2, PT, R251, R182, PT ;  /* 0x000000b6fb00720c */ /* 0x000fe20003f44070 */
[--C-:B------:R-:W-:Y:S01]  /*a270*/  @!P4 IMAD.IADD R179, R179, 0x1, -R251.reuse ;  /* 0x00000001b3b3c824 */ /* 0x100fe200078e0afb */
[C---:B------:R-:W-:Y:S01]  /*a280*/  ISETP.GT.U32.AND P5, PT, R251.reuse, R180, PT ;  /* 0x000000b4fb00720c */ /* 0x040fe20003fa4070 */
[----:B------:R-:W1:Y:S01]  /*a290*/  LDS R250, [UR9] ;  /* 0x00000009fffa7984 */ /* 0x000e620008000800 */
[C---:B------:R-:W-:Y:S01]  /*a2a0*/  ISETP.GT.U32.AND P1, PT, R251.reuse, R188, PT ;  /* 0x000000bcfb00720c */ /* 0x040fe20003f24070 */
[----:B------:R-:W1:Y:S01]  /*a2b0*/  LDCU UR29, c[0x0][0x3b0] ;  /* 0x00007600ff1d77ac */ /* 0x000e620008000800 */
[----:B------:R-:W-:Y:S01]  /*a2c0*/  ISETP.GT.U32.AND P4, PT, R251, R186, PT ;  /* 0x000000bafb00720c */ /* 0x000fe20003f84070 */
[--C-:B------:R-:W-:Y:S01]  /*a2d0*/  @!P6 IMAD.IADD R184, R184, 0x1, -R251.reuse ;  /* 0x00000001b8b8e824 */ /* 0x100fe200078e0afb */
[----:B------:R-:W2:Y:S01]  /*a2e0*/  LDL R128, [R1+0xe14] ;  /* 0x000e140001807983 */ /* 0x000ea20000100800 */
[--C-:B------:R-:W-:Y:S01]  /*a2f0*/  @!P3 IMAD.IADD R177, R177, 0x1, -R251.reuse ;  /* 0x00000001b1b1b824 */ /* 0x100fe200078e0afb */
[----:B------:R-:W-:Y:S01]  /*a300*/  ISETP.GT.U32.AND P3, PT, R251, R183, PT ;  /* 0x000000b7fb00720c */ /* 0x000fe20003f64070 */
[--C-:B------:R-:W-:Y:S01]  /*a310*/  @!P0 IMAD.IADD R185, R185, 0x1, -R251.reuse ;  /* 0x00000001b9b98824 */ /* 0x100fe200078e0afb */
[C---:B------:R-:W-:Y:S01]  /*a320*/  ISETP.GT.U32.AND P0, PT, R251.reuse, R192, PT ;  /* 0x000000c0fb00720c */ /* 0x040fe20003f04070 */
[----:B------:R-:W2:Y:S01]  /*a330*/  LDL R125, [R1+0xe10] ;  /* 0x000e1000017d7983 */ /* 0x000ea20000100800 */
[----:B------:R-:W-:Y:S01]  /*a340*/  @!P2 IADD3 R182, PT, PT, R182, -R251, RZ ;  /* 0x800000fbb6b6a210 */ /* 0x000fe20007ffe0ff */
[----:B------:R-:W-:Y:S01]  /*a350*/  @!P5 IMAD.IADD R180, R180, 0x1, -R251 ;  /* 0x00000001b4b4d824 */ /* 0x000fe200078e0afb */
[----:B------:R-:W-:-:S02]  /*a360*/  ISETP.GT.U32.AND P6, PT, R251, R184, PT ;  /* 0x000000b8fb00720c */ /* 0x000fc40003fc4070 */
[C---:B------:R-:W-:Y:S01]  /*a370*/  ISETP.GT.U32.AND P2, PT, R251.reuse, R189, PT ;  /* 0x000000bdfb00720c */ /* 0x040fe20003f44070 */
[--C-:B------:R-:W-:Y:S01]  /*a380*/  @!P1 IMAD.IADD R188, R188, 0x1, -R251.reuse ;  /* 0x00000001bcbc9824 */ /* 0x100fe200078e0afb */
[C---:B------:R-:W-:Y:S02]  /*a390*/  ISETP.GT.U32.AND P5, PT, R251.reuse, R187, PT ;  /* 0x000000bbfb00720c */ /* 0x040fe40003fa4070 */
[C---:B------:R-:W-:Y:S02]  /*a3a0*/  ISETP.GT.U32.AND P1, PT, R251.reuse, R195, PT ;  /* 0x000000c3fb00720c */ /* 0x040fe40003f24070 */
[----:B------:R-:W-:Y:S02]  /*a3b0*/  @!P4 IADD3 R186, PT, PT, R186, -R251, RZ ;  /* 0x800000fbbabac210 */ /* 0x000fe40007ffe0ff */
        /* <DEDUP_REMOVED lines=18> */
[----:B------:R-:W-:Y:S01]  /*a4e0*/  ISETP.GT.U32.AND P0, PT, R251, R192, PT ;  /* 0x000000c0fb00720c */ /* 0x000fe20003f04070 */
[--C-:B------:R-:W-:Y:S01]  /*a4f0*/  @!P6 IMAD.IADD R191, R191, 0x1, -R251.reuse ;  /* 0x00000001bfbfe824 */ /* 0x100fe200078e0afb */
[C---:B------:R-:W-:Y:S01]  /*a500*/  ISETP.GT.U32.AND P6, PT, R251.reuse, R185, PT ;  /* 0x000000b9fb00720c */ /* 0x040fe20003fc4070 */
[----:B------:R-:W-:Y:S01]  /*a510*/  @!P2 IMAD.IADD R196, R196, 0x1, -R251 ;  /* 0x00000001c4c4a824 */ /* 0x000fe200078e0afb */
[----:B------:R-:W-:Y:S02]  /*a520*/  ISETP.GT.U32.AND P2, PT, R251, R190, PT ;  /* 0x000000befb00720c */ /* 0x000fe40003f44070 */
[----:B------:R-:W-:-:S02]  /*a530*/  @!P5 IADD3 R194, PT, PT, R194, -R251, RZ ;  /* 0x800000fbc2c2d210 */ /* 0x000fc40007ffe0ff */
[----:B------:R-:W-:Y:S02]  /*a540*/  ISETP.GT.U32.AND P5, PT, R251, R188, PT ;  /* 0x000000bcfb00720c */ /* 0x000fe40003fa4070 */
[----:B------:R-:W-:Y:S01]  /*a550*/  @!P1 IADD3 R189, PT, PT, R189, -R251, RZ ;  /* 0x800000fbbdbd9210 */ /* 0x000fe20007ffe0ff */
[--C-:B------:R-:W-:Y:S01]  /*a560*/  @!P4 IMAD.IADD R187, R187, 0x1, -R251.reuse ;  /* 0x00000001bbbbc824 */ /* 0x100fe200078e0afb */
[C---:B------:R-:W-:Y:S02]  /*a570*/  ISETP.GT.U32.AND P1, PT, R251.reuse, R195, PT ;  /* 0x000000c3fb00720c */ /* 0x040fe40003f24070 */
[----:B------:R-:W-:Y:S01]  /*a580*/  ISETP.GT.U32.AND P4, PT, R251, R193, PT ;  /* 0x000000c1fb00720c */ /* 0x000fe20003f84070 */
[--C-:B------:R-:W-:Y:S01]  /*a590*/  @!P3 IMAD.IADD R197, R197, 0x1, -R251.reuse ;  /* 0x00000001c5c5b824 */ /* 0x100fe200078e0afb */
        /* <DEDUP_REMOVED lines=8> */
[--C-:B------:R-:W-:Y:S01]  /*a620*/  @!P1 IMAD.IADD R195, R195, 0x1, -R251.reuse ;  /* 0x00000001c3c39824 */ /* 0x100fe200078e0afb */
[C---:B------:R-:W-:Y:S02]  /*a630*/  ISETP.GT.U32.AND P5, PT, R251.reuse, R194, PT ;  /* 0x000000c2fb00720c */ /* 0x040fe40003fa4070 */
[----:B------:R-:W-:Y:S02]  /*a640*/  ISETP.GT.U32.AND P1, PT, R251, R202, PT ;  /* 0x000000cafb00720c */ /* 0x000fe40003f24070 */
[-C--:B------:R-:W-:Y:S02]  /*a650*/  @!P4 IADD3 R193, PT, PT, R193, -R251.reuse, RZ ;  /* 0x800000fbc1c1c210 */ /* 0x080fe40007ffe0ff */
[----:B------:R-:W-:Y:S01]  /*a660*/  ISETP.GT.U32.AND P4, PT, R251, R200, PT ;  /* 0x000000c8fb00720c */ /* 0x000fe20003f84070 */
[--C-:B------:R-:W-:Y:S01]  /*a670*/  @!P3 IMAD.IADD R191, R191, 0x1, -R251.reuse ;  /* 0x00000001bfbfb824 */ /* 0x100fe200078e0afb */
[----:B------:R-:W-:Y:S01]  /*a680*/  ISETP.GT.U32.AND P3, PT, R251, R198, PT ;  /* 0x000000c6fb00720c */ /* 0x000fe20003f64070 */
[--C-:B------:R-:W-:Y:S01]  /*a690*/  @!P0 IMAD.IADD R199, R199, 0x1, -R251.reuse ;  /* 0x00000001c7c78824 */ /* 0x100fe200078e0afb */
[----:B------:R-:W-:Y:S01]  /*a6a0*/  ISETP.GT.U32.AND P0, PT, R251, R206, PT ;  /* 0x000000cefb00720c */ /* 0x000fe20003f04070 */
[--C-:B------:R-:W-:Y:S01]  /*a6b0*/  @!P6 IMAD.IADD R196, R196, 0x1, -R251.reuse ;  /* 0x00000001c4c4e824 */ /* 0x100fe200078e0afb */
[----:B------:R-:W-:Y:S01]  /*a6c0*/  @!P2 IADD3 R197, PT, PT, R197, -R251, RZ ;  /* 0x800000fbc5c5a210 */ /* 0x000fe20007ffe0ff */
[----:B------:R-:W-:Y:S01]  /*a6d0*/  @!P5 IMAD.IADD R194, R194, 0x1, -R251 ;  /* 0x00000001c2c2d824 */ /* 0x000fe200078e0afb */
[----:B------:R-:W-:-:S02]  /*a6e0*/  ISETP.GT.U32.AND P6, PT, R251, R203, PT ;  /* 0x000000cbfb00720c */ /* 0x000fc40003fc4070 */
[C---:B------:R-:W-:Y:S01]  /*a6f0*/  ISETP.GT.U32.AND P2, PT, R251.reuse, R204, PT ;  /* 0x000000ccfb00720c */ /* 0x040fe20003f44070 */
        /* <DEDUP_REMOVED lines=8> */
[----:B------:R-:W-:Y:S01]  /*a780*/  ISETP.GT.U32.AND P0, PT, R251, R200, PT ;  /* 0x000000c8fb00720c */ /* 0x000fe20003f04070 */
[----:B------:R-:W-:-:S02]  /*a790*/  @!P6 IMAD.IADD R203, R203, 0x1, -R251 ;  /* 0x00000001cbcbe824 */ /* 0x000fc400078e0afb */
[--C-:B------:R-:W-:Y:S01]  /*a7a0*/  @!P2 IMAD.IADD R204, R204, 0x1, -R251.reuse ;  /* 0x00000001cccca824 */ /* 0x100fe200078e0afb */
[----:B------:R-:W-:Y:S02]  /*a7b0*/  ISETP.GT.U32.AND P2, PT, R251, R198, PT ;  /* 0x000000c6fb00720c */ /* 0x000fe40003f44070 */
[-C--:B------:R-:W-:Y:S02]  /*a7c0*/  @!P5 IADD3 R201, PT, PT, R201, -R251.reuse, RZ ;  /* 0x800000fbc9c9d210 */ /* 0x080fe40007ffe0ff */
[----:B------:R-:W-:Y:S02]  /*a7d0*/  ISETP.GT.U32.AND P5, PT, R251, R208, PT ;  /* 0x000000d0fb00720c */ /* 0x000fe40003fa4070 */
[----:B------:R-:W-:Y:S01]  /*a7e0*/  @!P1 IADD3 R209, PT, PT, R209, -R251, RZ ;  /* 0x800000fbd1d19210 */ /* 0x000fe20007ffe0ff */
[----:B------:R-:W-:Y:S01]  /*a7f0*/  @!P4 IMAD.IADD R207, R207, 0x1, -R251 ;  /* 0x00000001cfcfc824 */ /* 0x000fe200078e0afb */
[C---:B------:R-:W-:Y:S02]  /*a800*/  ISETP.GT.U32.AND P1, PT, R251.reuse, R203, PT ;  /* 0x000000cbfb00720c */ /* 0x040fe40003f24070 */
[----:B------:R-:W-:-:S02]  /*a810*/  ISETP.GT.U32.AND P4, PT, R251, R201, PT ;  /* 0x000000c9fb00720c */ /* 0x000fc40003f84070 */
[-C--:B------:R-:W-:Y:S02]  /*a820*/  @!P3 IADD3 R205, PT, PT, R205, -R251.reuse, RZ ;  /* 0x800000fbcdcdb210 */ /* 0x080fe40007ffe0ff */
[----:B------:R-:W-:Y:S02]  /*a830*/  @!P0 IADD3 R200, PT, PT, R200, -R251, RZ ;  /* 0x800000fbc8c88210 */ /* 0x000fe40007ffe0ff */
[C---:B------:R-:W-:Y:S02]  /*a840*/  ISETP.GT.U32.AND P6, PT, R251.reuse, R210, PT ;  /* 0x000000d2fb00720c */ /* 0x040fe40003fc4070 */
[C---:B------:R-:W-:Y:S02]  /*a850*/  ISETP.GT.U32.AND P3, PT, R251.reuse, R199, PT ;  /* 0x000000c7fb00720c */ /* 0x040fe40003f64070 */
        /* <DEDUP_REMOVED lines=9> */
[----:B------:R-:W-:-:S02]  /*a8f0*/  @!P6 IMAD.IADD R210, R210, 0x1, -R251 ;  /* 0x00000001d2d2e824 */ /* 0x000fc400078e0afb */
[--C-:B------:R-:W-:Y:S01]  /*a900*/  @!P3 IMAD.IADD R199, R199, 0x1, -R251.reuse ;  /* 0x00000001c7c7b824 */ /* 0x100fe200078e0afb */
[C---:B------:R-:W-:Y:S01]  /*a910*/  ISETP.GT.U32.AND P3, PT, R251.reuse, R205, PT ;  /* 0x000000cdfb00720c */ /* 0x040fe20003f64070 */
[--C-:B------:R-:W-:Y:S01]  /*a920*/  @!P0 IMAD.IADD R206, R206, 0x1, -R251.reuse ;  /* 0x00000001cece8824 */ /* 0x100fe200078e0afb */
[C---:B------:R-:W-:Y:S02]  /*a930*/  ISETP.GT.U32.AND P0, PT, R251.reuse, R213, PT ;  /* 0x000000d5fb00720c */ /* 0x040fe40003f04070 */
[----:B------:R-:W-:Y:S01]  /*a940*/  @!P2 IADD3 R204, PT, PT, R204, -R251, RZ ;  /* 0x800000fbcccca210 */ /* 0x000fe20007ffe0ff */
[--C-:B------:R-:W-:Y:S01]  /*a950*/  @!P5 IMAD.IADD R202, R202, 0x1, -R251.reuse ;  /* 0x00000001cacad824 */ /* 0x100fe200078e0afb */
[C---:B------:R-:W-:Y:S02]  /*a960*/  ISETP.GT.U32.AND P6, PT, R251.reuse, R210, PT ;  /* 0x000000d2fb00720c */ /* 0x040fe40003fc4070 */
[----:B------:R-:W-:Y:S01]  /*a970*/  ISETP.GT.U32.AND P2, PT, R251, R211, PT ;  /* 0x000000d3fb00720c */ /* 0x000fe20003f44070 */
[--C-:B------:R-:W-:Y:S01]  /*a980*/  @!P1 IMAD.IADD R209, R209, 0x1, -R251.reuse ;  /* 0x00000001d1d19824 */ /* 0x100fe200078e0afb */
[----:B------:R-:W-:Y:S01]  /*a990*/  ISETP.GT.U32.AND P5, PT, R251, R208, PT ;  /* 0x000000d0fb00720c */ /* 0x000fe20003fa4070 */
[----:B------:R-:W-:Y:S01]  /*a9a0*/  @!P4 IMAD.IADD R207, R207, 0x1, -R251 ;  /* 0x00000001cfcfc824 */ /* 0x000fe200078e0afb */
[----:B------:R-:W-:-:S02]  /*a9b0*/  ISETP.GT.U32.AND P1, PT, R251, R216, PT ;  /* 0x000000d8fb00720c */ /* 0x000fc40003f24070 */
[----:B------:R-:W-:Y:S01]  /*a9c0*/  ISETP.GT.U32.AND P4, PT, R251, R214, PT ;  /* 0x000000d6fb00720c */ /* 0x000fe20003f84070 */
[--C-:B------:R-:W-:Y:S01]  /*a9d0*/  @!P3 IMAD.IADD R205, R205, 0x1, -R251.reuse ;  /* 0x00000001cdcdb824 */ /* 0x100fe200078e0afb */
[----:B------:R-:W-:Y:S01]  /*a9e0*/  ISETP.GT.U32.AND P3, PT, R251, R212, PT ;  /* 0x000000d4fb00720c */ /* 0x000fe20003f64070 */
[--C-:B------:R-:W-:Y:S01]  /*a9f0*/  @!P0 IMAD.IADD R213, R213, 0x1, -R251.reuse ;  /* 0x00000001d5d58824 */ /* 0x100fe200078e0afb */
[C---:B------:R-:W-:Y:S01]  /*aa00*/  ISETP.GT.U32.AND P0, PT, R251.reuse, R220, PT ;  /* 0x000000dcfb00720c */ /* 0x040fe20003f04070 */
[--C-:B------:R-:W-:Y:S01]  /*aa10*/  @!P6 IMAD.IADD R210, R210, 0x1, -R251.reuse ;  /* 0x00000001d2d2e824 */ /* 0x100fe200078e0afb */
[----:B------:R-:W-:Y:S01]  /*aa20*/  ISETP.GT.U32.AND P6, PT, R251, R217, PT ;  /* 0x000000d9fb00720c */ /* 0x000fe20003fc4070 */
[----:B------:R-:W-:Y:S01]  /*aa30*/  @!P2 IMAD.IADD R211, R211, 0x1, -R251 ;  /* 0x00000001d3d3a824 */ /* 0x000fe200078e0afb */
[----:B------:R-:W-:Y:S02]  /*aa40*/  ISETP.GT.U32.AND P2, PT, R251, R218, PT ;  /* 0x000000dafb00720c */ /* 0x000fe40003f44070 */
[----:B------:R-:W-:-:S02]  /*aa50*/  @!P5 IADD3 R208, PT, PT, R208, -R251, RZ ;  /* 0x800000fbd0d0d210 */ /* 0x000fc40007ffe0ff */
[C---:B------:R-:W-:Y:S02]  /*aa60*/  ISETP.GT.U32.AND P5, PT, R251.reuse, R215, PT ;  /* 0x000000d7fb00720c */ /* 0x040fe40003fa4070 */
[----:B------:R-:W-:Y:S01]  /*aa70*/  @!P1 IADD3 R216, PT, PT, R216, -R251, RZ ;  /* 0x800000fbd8d89210 */ /* 0x000fe20007ffe0ff */
[----:B------:R-:W-:Y:S01]  /*aa80*/  @!P4 IMAD.IADD R214, R214, 0x1, -R251 ;  /* 0x00000001d6d6c824 */ /* 0x000fe200078e0afb */
[C---:B------:R-:W-:Y:S02]  /*aa90*/  ISETP.GT.U32.AND P1, PT, R251.reuse, R223, PT ;  /* 0x000000dffb00720c */ /* 0x040fe40003f24070 */
[----:B------:R-:W-:Y:S02]  /*aaa0*/  ISETP.GT.U32.AND P4, PT, R251, R221, PT ;  /* 0x000000ddfb00720c */ /* 0x000fe40003f84070 */
[-C--:B------:R-:W-:Y:S02]  /*aab0*/  @!P3 IADD3 R212, PT, PT, R212, -R251.reuse, RZ ;  /* 0x800000fbd4d4b210 */ /* 0x080fe40007ffe0ff */
[----:B------:R-:W-:-:S02]  /*aac0*/  @!P0 IADD3 R220, PT, PT, R220, -R251, RZ ;  /* 0x800000fbdcdc8210 */ /* 0x000fc40007ffe0ff */
[C---:B------:R-:W-:Y:S02]  /*aad0*/  ISETP.GT.U32.AND P3, PT, R251.reuse, R219, PT ;  /* 0x000000dbfb00720c */ /* 0x040fe40003f64070 */
[----:B------:R-:W-:Y:S01]  /*aae0*/  ISETP.GT.U32.AND P0, PT, R251, R214, PT ;  /* 0x000000d6fb00720c */ /* 0x000fe20003f04070 */
[--C-:B------:R-:W-:Y:S02]  /*aaf0*/  @!P6 IMAD.IADD R217, R217, 0x1, -R251.reuse ;  /* 0x00000001d9d9e824 */ /* 0x100fe400078e0afb */
[--C-:B------:R-:W-:Y:S01]  /*ab00*/  @!P2 IMAD.IADD R218, R218, 0x1, -R251.reuse ;  /* 0x00000001dadaa824 */ /* 0x100fe200078e0afb */
[----:B------:R-:W-:Y:S01]  /*ab10*/  ISETP.GT.U32.AND P2, PT, R251, R212, PT ;  /* 0x000000d4fb00720c */ /* 0x000fe20003f44070 */
[--C-:B------:R-:W-:Y:S02]  /*ab20*/  @!P5 IMAD.IADD R215, R215, 0x1, -R251.reuse ;  /* 0x00000001d7d7d824 */ /* 0x100fe400078e0afb */
        /* <DEDUP_REMOVED lines=8> */
[C---:B------:R-:W-:Y:S01]  /*abb0*/  ISETP.GT.U32.AND P0, PT, R251.reuse, R220, PT ;  /* 0x000000dcfb00720c */ /* 0x040fe20003f04070 */
[--C-:B------:R-:W-:Y:S01]  /*abc0*/  @!P2 IMAD.IADD R212, R212, 0x1, -R251.reuse ;  /* 0x00000001d4d4a824 */ /* 0x100fe200078e0afb */
[C---:B------:R-:W-:Y:S02]  /*abd0*/  ISETP.GT.U32.AND P2, PT, R251.reuse, R218, PT ;  /* 0x000000dafb00720c */ /* 0x040fe40003f44070 */
[----:B------:R-:W-:Y:S01]  /*abe0*/  ISETP.GT.U32.AND P6, PT, R251, R211, PT ;  /* 0x000000d3fb00720c */ /* 0x000fe20003fc4070 */
[--C-:B------:R-:W-:Y:S01]  /*abf0*/  @!P1 IMAD.IADD R217, R217, 0x1, -R251.reuse ;  /* 0x00000001d9d99824 */ /* 0x100fe200078e0afb */
[----:B------:R-:W-:Y:S02]  /*ac00*/  ISETP.GT.U32.AND P1, PT, R251, R224, PT ;  /* 0x000000e0fb00720c */ /* 0x000fe40003f24070 */
[----:B------:R-:W-:Y:S02]  /*ac10*/  @!P4 IADD3 R215, PT, PT, R215, -R251, RZ ;  /* 0x800000fbd7d7c210 */ /* 0x000fe40007ffe0ff */
        /* <DEDUP_REMOVED lines=8> */
[----:B------:R-:W-:-:S02]  /*aca0*/  ISETP.GT.U32.AND P2, PT, R251, R225, PT ;  /* 0x000000e1fb00720c */ /* 0x000fc40003f44070 */
[----:B------:R-:W-:Y:S01]  /*acb0*/  @!P6 IADD3 R211, PT, PT, R211, -R251, RZ ;  /* 0x800000fbd3d3e210 */ /* 0x000fe20007ffe0ff */
[--C-:B------:R-:W-:Y:S01]  /*acc0*/  @!P1 IMAD.IADD R224, R224, 0x1, -R251.reuse ;  /* 0x00000001e0e09824 */ /* 0x100fe200078e0afb */
[----:B------:R-:W-:Y:S01]  /*acd0*/  ISETP.GT.U32.AND P6, PT, R251, R222, PT ;  /* 0x000000defb00720c */ /* 0x000fe20003fc4070 */
[--C-:B------:R-:W-:Y:S01]  /*ace0*/  @!P4 IMAD.IADD R221, R221, 0x1, -R251.reuse ;  /* 0x00000001ddddc824 */ /* 0x100fe200078e0afb */
[C---:B------:R-:W-:Y:S02]  /*acf0*/  ISETP.GT.U32.AND P1, PT, R251.reuse, R231, PT ;  /* 0x000000e7fb00720c */ /* 0x040fe40003f24070 */
[----:B------:R-:W-:Y:S01]  /*ad00*/  ISETP.GT.U32.AND P4, PT, R251, R228, PT ;  /* 0x000000e4fb00720c */ /* 0x000fe20003f84070 */
[----:B------:R-:W-:Y:S01]  /*ad10*/  @!P5 IMAD.IADD R216, R216, 0x1, -R251 ;  /* 0x00000001d8d8d824 */ /* 0x000fe200078e0afb */
[-C--:B------:R-:W-:Y:S02]  /*ad20*/  @!P3 IADD3 R219, PT, PT, R219, -R251.reuse, RZ ;  /* 0x800000fbdbdbb210 */ /* 0x080fe40007ffe0ff */
[----:B------:R-:W-:-:S02]  /*ad30*/  @!P0 IADD3 R227, PT, PT, R227, -R251, RZ ;  /* 0x800000fbe3e38210 */ /* 0x000fc40007ffe0ff */
[C---:B------:R-:W-:Y:S02]  /*ad40*/  ISETP.GT.U32.AND P5, PT, R251.reuse, R223, PT ;  /* 0x000000dffb00720c */ /* 0x040fe40003fa4070 */
[C---:B------:R-:W-:Y:S02]  /*ad50*/  ISETP.GT.U32.AND P3, PT, R251.reuse, R226, PT ;  /* 0x000000e2fb00720c */ /* 0x040fe40003f64070 */
[----:B------:R-:W-:Y:S01]  /*ad60*/  ISETP.GT.U32.AND P0, PT, R251, R234, PT ;  /* 0x000000eafb00720c */ /* 0x000fe20003f04070 */
[--C-:B------:R-:W-:Y:S01]  /*ad70*/  @!P2 IMAD.IADD R225, R225, 0x1, -R251.reuse ;  /* 0x00000001e1e1a824 */ /* 0x100fe200078e0afb */
[C---:B------:R-:W-:Y:S01]  /*ad80*/  ISETP.GT.U32.AND P2, PT, R251.reuse, R232, PT ;  /* 0x000000e8fb00720c */ /* 0x040fe20003f44070 */
[--C-:B------:R-:W-:Y:S01]  /*ad90*/  @!P6 IMAD.IADD R222, R222, 0x1, -R251.reuse ;  /* 0x00000001dedee824 */ /* 0x100fe200078e0afb */
[----:B------:R-:W-:Y:S02]  /*ada0*/  ISETP.GT.U32.AND P6, PT, R251, R229, PT ;  /* 0x000000e5fb00720c */ /* 0x000fe40003fc4070 */
[----:B------:R-:W-:Y:S01]  /*adb0*/  @!P1 IADD3 R231, PT, PT, R231, -R251, RZ ;  /* 0x800000fbe7e79210 */ /* 0x000fe20007ffe0ff */
        /* <DEDUP_REMOVED lines=8> */
[--C-:B------:R-:W-:Y:S01]  /*ae40*/  @!P2 IMAD.IADD R232, R232, 0x1, -R251.reuse ;  /* 0x00000001e8e8a824 */ /* 0x100fe200078e0afb */
[----:B------:R-:W-:Y:S01]  /*ae50*/  ISETP.GT.U32.AND P2, PT, R251, R226, PT ;  /* 0x000000e2fb00720c */ /* 0x000fe20003f44070 */
[--C-:B------:R-:W-:Y:S02]  /*ae60*/  @!P6 IMAD.IADD R229, R229, 0x1, -R251.reuse ;  /* 0x00000001e5e5e824 */ /* 0x100fe400078e0afb */
[----:B------:R-:W-:Y:S01]  /*ae70*/  @!P1 IMAD.IADD R225, R225, 0x1, -R251 ;  /* 0x00000001e1e19824 */ /* 0x000fe200078e0afb */
[----:B------:R-:W-:-:S02]  /*ae80*/  ISETP.GT.U32.AND P1, PT, R251, R231, PT ;  /* 0x000000e7fb00720c */ /* 0x000fc40003f24070 */
[----:B------:R-:W-:Y:S02]  /*ae90*/  @!P4 IADD3 R235, PT, PT, R235, -R251, RZ ;  /* 0x800000fbebebc210 */ /* 0x000fe40007ffe0ff */
[C---:B------:R-:W-:Y:S01]  /*aea0*/  ISETP.GT.U32.AND P4, PT, R251.reuse, R229, PT ;  /* 0x000000e5fb00720c */ /* 0x040fe20003f84070 */
[--C-:B------:R-:W-:Y:S01]  /*aeb0*/  @!P5 IMAD.IADD R230, R230, 0x1, -R251.reuse ;  /* 0x00000001e6e6d824 */ /* 0x100fe200078e0afb */
[C---:B------:R-:W-:Y:S01]  /*aec0*/  ISETP.GT.U32.AND P6, PT, R251.reuse, R236, PT ;  /* 0x000000ecfb00720c */ /* 0x040fe20003fc4070 */
[----:B------:R-:W-:Y:S01]  /*aed0*/  @!P0 IMAD.IADD R228, R228, 0x1, -R251 ;  /* 0x00000001e4e48824 */ /* 0x000fe200078e0afb */
[C---:B------:R-:W-:Y:S02]  /*aee0*/  ISETP.GT.U32.AND P5, PT, R251.reuse, R224, PT ;  /* 0x000000e0fb00720c */ /* 0x040fe40003fa4070 */
[----:B------:R-:W-:Y:S02]  /*aef0*/  ISETP.GT.U32.AND P0, PT, R251, R234, PT ;  /* 0x000000eafb00720c */ /* 0x000fe40003f04070 */
[----:B------:R-:W-:-:S02]  /*af00*/  @!P2 IADD3 R226, PT, PT, R226, -R251, RZ ;  /* 0x800000fbe2e2a210 */ /* 0x000fc40007ffe0ff */
[----:B------:R-:W-:Y:S01]  /*af10*/  ISETP.GT.U32.AND P2, PT, R251, R232, PT ;  /* 0x000000e8fb00720c */ /* 0x000fe20003f44070 */
[--C-:B------:R-:W-:Y:S01]  /*af20*/  @!P1 IMAD.IADD R231, R231, 0x1, -R251.reuse ;  /* 0x00000001e7e79824 */ /* 0x100fe200078e0afb */
[----:B------:R-:W-:Y:S01]  /*af30*/  ISETP.GT.U32.AND P1, PT, R251, R238, PT ;  /* 0x000000eefb00720c */ /* 0x000fe20003f24070 */
[--C-:B------:R-:W-:Y:S01]  /*af40*/  @!P4 IMAD.IADD R229, R229, 0x1, -R251.reuse ;  /* 0x00000001e5e5c824 */ /* 0x100fe200078e0afb */
[C---:B------:R-:W-:Y:S01]  /*af50*/  ISETP.GT.U32.AND P4, PT, R251.reuse, R235, PT ;  /* 0x000000ebfb00720c */ /* 0x040fe20003f84070 */
[--C-:B------:R-:W-:Y:S02]  /*af60*/  @!P6 IMAD.IADD R236, R236, 0x1, -R251.reuse ;  /* 0x00000001ecece824 */ /* 0x100fe400078e0afb */
[----:B------:R-:W-:Y:S01]  /*af70*/  @!P5 IMAD.IADD R224, R224, 0x1, -R251 ;  /* 0x00000001e0e0d824 */ /* 0x000fe200078e0afb */
[----:B------:R-:W-:Y:S02]  /*af80*/  ISETP.GT.U32.AND P5, PT, R251, R230, PT ;  /* 0x000000e6fb00720c */ /* 0x000fe40003fa4070 */
[----:B------:R-:W-:-:S02]  /*af90*/  @!P0 IADD3 R234, PT, PT, R234, -R251, RZ ;  /* 0x800000fbeaea8210 */ /* 0x000fc40007ffe0ff */
[C---:B------:R-:W-:Y:S01]  /*afa0*/  ISETP.GT.U32.AND P0, PT, R251.reuse, R241, PT ;  /* 0x000000f1fb00720c */ /* 0x040fe20003f04070 */
[--C-:B------:R-:W-:Y:S01]  /*afb0*/  @!P2 IMAD.IADD R232, R232, 0x1, -R251.reuse ;  /* 0x00000001e8e8a824 */ /* 0x100fe200078e0afb */
[C---:B------:R-:W-:Y:S02]  /*afc0*/  ISETP.GT.U32.AND P6, PT, R251.reuse, R236, PT ;  /* 0x000000ecfb00720c */ /* 0x040fe40003fc4070 */
[----:B------:R-:W-:Y:S02]  /*afd0*/  ISETP.GT.U32.AND P2, PT, R251, R239, PT ;  /* 0x000000effb00720c */ /* 0x000fe40003f44070 */
[----:B------:R-:W-:Y:S01]  /*afe0*/  @!P1 IADD3 R238, PT, PT, R238, -R251, RZ ;  /* 0x800000fbeeee9210 */ /* 0x000fe20007ffe0ff */
[----:B------:R-:W-:Y:S01]  /*aff0*/  @!P4 IMAD.IADD R235, R235, 0x1, -R251 ;  /* 0x00000001ebebc824 */ /* 0x000fe200078e0afb */
[C---:B------:R-:W-:Y:S02]  /*b000*/  ISETP.GT.U32.AND P1, PT, R251.reuse, R245, PT ;  /* 0x000000f5fb00720c */ /* 0x040fe40003f24070 */
[----:B------:R-:W-:-:S02]  /*b010*/  ISETP.GT.U32.AND P4, PT, R251, R242, PT ;  /* 0x000000f2fb00720c */ /* 0x000fc40003f84070 */
[----:B------:R-:W-:Y:S01]  /*b020*/  @!P5 IADD3 R230, PT, PT, R230, -R251, RZ ;  /* 0x800000fbe6e6d210 */ /* 0x000fe20007ffe0ff */
[--C-:B------:R-:W-:Y:S01]  /*b030*/  @!P0 IMAD.IADD R241, R241, 0x1, -R251.reuse ;  /* 0x00000001f1f18824 */ /* 0x100fe200078e0afb */
[C---:B------:R-:W-:Y:S02]  /*b040*/  ISETP.GT.U32.AND P5, PT, R251.reuse, R237, PT ;  /* 0x000000edfb00720c */ /* 0x040fe40003fa4070 */
[C---:B------:R-:W-:Y:S01]  /*b050*/  ISETP.GT.U32.AND P0, PT, R251.reuse, R248, PT ;  /* 0x000000f8fb00720c */ /* 0x040fe20003f04070 */
[--C-:B------:R-:W-:Y:S01]  /*b060*/  @!P6 IMAD.IADD R236, R236, 0x1, -R251.reuse ;  /* 0x00000001ecece824 */ /* 0x100fe200078e0afb */
[----:B------:R-:W-:Y:S01]  /*b070*/  ISETP.GT.U32.AND P6, PT, R251, R243, PT ;  /* 0x000000f3fb00720c */ /* 0x000fe20003fc4070 */
[--C-:B------:R-:W-:Y:S02]  /*b080*/  @!P2 IMAD.IADD R239, R239, 0x1, -R251.reuse ;  /* 0x00000001efefa824 */ /* 0x100fe400078e0afb */
[----:B------:R-:W-:Y:S02]  /*b090*/  @!P1 IMAD.IADD R245, R245, 0x1, -R251 ;  /* 0x00000001f5f59824 */ /* 0x000fe400078e0afb */
[----:B------:R-:W-:-:S02]  /*b0a0*/  @!P4 IADD3 R242, PT, PT, R242, -R251, RZ ;  /* 0x800000fbf2f2c210 */ /* 0x000fc40007ffe0ff */
[C---:B------:R-:W-:Y:S02]  /*b0b0*/  ISETP.GT.U32.AND P1, PT, R251.reuse, R239, PT ;  /* 0x000000effb00720c */ /* 0x040fe40003f24070 */
[----:B------:R-:W-:Y:S01]  /*b0c0*/  ISETP.GT.U32.AND P4, PT, R251, R249, PT ;  /* 0x000000f9fb00720c */ /* 0x000fe20003f84070 */
[--C-:B------:R-:W-:Y:S02]  /*b0d0*/  @!P5 IMAD.IADD R237, R237, 0x1, -R251.reuse ;  /* 0x00000001ededd824 */ /* 0x100fe400078e0afb */
[--C-:B------:R-:W-:Y:S01]  /*b0e0*/  @!P0 IMAD.IADD R248, R248, 0x1, -R251.reuse ;  /* 0x00000001f8f88824 */ /* 0x100fe200078e0afb */
[----:B------:R-:W-:Y:S01]  /*b0f0*/  ISETP.GT.U32.AND P0, PT, R251, R242, PT ;  /* 0x000000f2fb00720c */ /* 0x000fe20003f04070 */
[----:B------:R-:W-:Y:S01]  /*b100*/  @!P6 IMAD.IADD R243, R243, 0x1, -R251 ;  /* 0x00000001f3f3e824 */ /* 0x000fe200078e0afb */
[----:B------:R-:W-:-:S05]  /*b110*/  ISETP.GT.U32.AND P6, PT, R251, R237, PT ;  /* 0x000000edfb00720c */ /* 0x000fca0003fc4070 */
[--C-:B------:R-:W-:Y:S01]  /*b120*/  @!P1 IMAD.IADD R239, R239, 0x1, -R251.reuse ;  /* 0x00000001efef9824 */ /* 0x100fe200078e0afb */
[----:B------:R-:W-:Y:S01]  /*b130*/  ISETP.GT.U32.AND P1, PT, R251, R245, PT ;  /* 0x000000f5fb00720c */ /* 0x000fe20003f24070 */
[----:B------:R-:W-:Y:S01]  /*b140*/  @!P4 IMAD.IADD R249, R249, 0x1, -R251 ;  /* 0x00000001f9f9c824 */ /* 0x000fe200078e0afb */
[----:B------:R-:W-:-:S03]  /*b150*/  ISETP.GT.U32.AND P4, PT, R251, R243, PT ;  /* 0x000000f3fb00720c */ /* 0x000fc60003f84070 */
[----:B------:R-:W-:Y:S01]  /*b160*/  @!P0 IMAD.IADD R242, R242, 0x1, -R251 ;  /* 0x00000001f2f28824 */ /* 0x000fe200078e0afb */
[----:B------:R-:W-:Y:S02]  /*b170*/  ISETP.GT.U32.AND P0, PT, R251, R249, PT ;  /* 0x000000f9fb00720c */ /* 0x000fe40003f04070 */
[----:B------:R-:W-:Y:S02]  /*b180*/  @!P6 IADD3 R237, PT, PT, R237, -R251, RZ ;  /* 0x800000fbedede210 */ /* 0x000fe40007ffe0ff */
[----:B------:R-:W-:-:S03]  /*b190*/  ISETP.GT.U32.AND P6, PT, R251, R248, PT ;  /* 0x000000f8fb00720c */ /* 0x000fc60003fc4070 */
[-C--:B------:R-:W-:Y:S02]  /*b1a0*/  @!P1 IADD3 R245, PT, PT, R245, -R251.reuse, RZ ;  /* 0x800000fbf5f59210 */ /* 0x080fe40007ffe0ff */
[----:B------:R-:W-:Y:S01]  /*b1b0*/  LEA R4, P1, R126, UR24, 0x2 ;  /* 0x000000187e047c11 */ /* 0x000fe2000f8210ff */
[----:B------:R-:W-:Y:S01]  /*b1c0*/  @!P4 IMAD.IADD R243, R243, 0x1, -R251 ;  /* 0x00000001f3f3c824 */ /* 0x000fe200078e0afb */
[----:B--2---:R-:W-:Y:S01]  /*b1d0*/  ISETP.GE.AND P4, PT, R124, RZ, PT ;  /* 0x000000ff7c00720c */ /* 0x004fe20003f86270 */
[----:B------:R-:W2:Y:S01]  /*b1e0*/  LDCU UR24, c[0x0][0x3b0] ;  /* 0x00007600ff1877ac */ /* 0x000ea20008000800 */
[----:B------:R-:W-:Y:S01]  /*b1f0*/  LEA.HI.X.SX32 R5, R126, UR25, 0x2, P1 ;  /* 0x000000197e057c11 */ /* 0x000fe200088f16ff */
[----:B------:R-:W2:Y:S01]  /*b200*/  LDL R124, [R1+0xe24] ;  /* 0x000e2400017c7983 */ /* 0x000ea20000100800 */
[----:B-1----:R-:W-:Y:S01]  /*b210*/  R2UR UR10, R250 ;  /* 0x00000000fa0a72ca */ /* 0x002fe200000e0000 */
[----:B------:R-:W1:Y:S01]  /*b220*/  LDCU UR25, c[0x0][0x3b0] ;  /* 0x00007600ff1977ac */ /* 0x000e620008000800 */
[----:B------:R-:W-:Y:S01]  /*b230*/  @!P0 IADD3 R249, PT, PT, R249, -R251, RZ ;  /* 0x800000fbf9f98210 */ /* 0x000fe20007ffe0ff */
[----:B------:R-:W-:Y:S01]  /*b240*/  STL [R1+0x120c], R7 ;  /* 0x00120c0701007387 */ /* 0x000fe20000100800 */
[----:B---3--:R-:W-:-:S02]  /*b250*/  ISETP.NE.AND P0, PT, R127, RZ, PT ;  /* 0x000000ff7f00720c */ /* 0x008fc40003f05270 */
[----:B------:R-:W-:Y:S01]  /*b260*/  LOP3.LUT R250, RZ, R127, RZ, 0x33, !PT ;  /* 0x0000007ffffa7212 */ /* 0x000fe200078e33ff */
[----:B------:R-:W3:Y:S01]  /*b270*/  LDL R131, [R1+0xe40] ;  /* 0x000e400001837983 */ /* 0x000ee20000100800 */
[----:B------:R-:W-:-:S03]  /*b280*/  @!P6 IMAD.IADD R248, R248, 0x1, -R251 ;  /* 0x00000001f8f8e824 */ /* 0x000fc600078e0afb */
[----:B------:R-:W3:Y:S01]  /*b290*/  LDL R126, [R1+0xe44] ;  /* 0x000e4400017e7983 */ /* 0x000ee20000100800 */
[----:B----4-:R-:W-:-:S03]  /*b2a0*/  ISETP.GE.AND P6, PT, R130, RZ, PT ;  /* 0x000000ff8200720c */ /* 0x010fc60003fc6270 */
[----:B------:R-:W4:Y:S04]  /*b2b0*/  LDL R127, [R1+0xe54] ;  /* 0x000e5400017f7983 */ /* 0x000f280000100800 */
[----:B------:R-:W3:Y:S04]  /*b2c0*/  LDL R129, [R1+0xe58] ;  /* 0x000e580001817983 */ /* 0x000ee80000100800 */
[----:B------:R-:W-:Y:S04]  /*b2d0*/  STL [R1+0x1214], R4 ;  /* 0x0012140401007387 */ /* 0x000fe80000100800 */
[----:B------:R-:W-:Y:S04]  /*b2e0*/  STL [R1+0x1210], R5 ;  /* 0x0012100501007387 */ /* 0x000fe80000100800 */
[----:B------:R1:W-:Y:S04]  /*b2f0*/  STL [R1+0x1218], R3 ;  /* 0x0012180301007387 */ /* 0x0003e80000100800 */
[----:B------:R-:W3:Y:S04]  /*b300*/  LDL R130, [R1+0xe6c] ;  /* 0x000e6c0001827983 */ /* 0x000ee80000100800 */
[----:B------:R-:W3:Y:S01]  /*b310*/  LDL.LU R142, [R1+0x2c] ;  /* 0x00002c00018e7983 */ /* 0x000ee20000300800 */
[----:B------:R-:W-:Y:S01]  /*b320*/  BAR.SYNC.DEFER_BLOCKING 0x0 ;  /* 0x0000000000007b1d */ /* 0x000fe20000010000 */
[----:B------:R-:W-:-:S13]  /*b330*/  ISETP.GT.U32.AND P3, PT, R251, R233, PT ;  /* 0x000000e9fb00720c */ /* 0x000fda0003f64070 */
[----:B------:R-:W-:Y:S01]  /*b340*/  @!P3 IMAD.IADD R233, R233, 0x1, -R251 ;  /* 0x00000001e9e9b824 */ /* 0x000fe200078e0afb */
[----:B------:R-:W-:-:S13]  /*b350*/  ISETP.GT.U32.AND P3, PT, R251, R227, PT ;  /* 0x000000e3fb00720c */ /* 0x000fda0003f64070 */
[----:B------:R-:W-:Y:S01]  /*b360*/  @!P3 IMAD.IADD R227, R227, 0x1, -R251 ;  /* 0x00000001e3e3b824 */ /* 0x000fe200078e0afb */
[----:B------:R-:W-:-:S13]  /*b370*/  ISETP.GT.U32.AND P3, PT, R251, R233, PT ;  /* 0x000000e9fb00720c */ /* 0x000fda0003f64070 */
[----:B------:R-:W-:Y:S01]  /*b380*/  @!P3 IMAD.IADD R233, R233, 0x1, -R251 ;  /* 0x00000001e9e9b824 */ /* 0x000fe200078e0afb */
[C---:B------:R-:W-:Y:S02]  /*b390*/  ISETP.GT.U32.AND P3, PT, R251.reuse, R240, PT ;  /* 0x000000f0fb00720c */ /* 0x040fe40003f64070 */
[----:B------:R-:W-:-:S11]  /*b3a0*/  ISETP.GT.U32.AND P5, PT, R251, R244, PT ;  /* 0x000000f4fb00720c */ /* 0x000fd60003fa4070 */
[--C-:B------:R-:W-:Y:S01]  /*b3b0*/  @!P3 IMAD.IADD R240, R240, 0x1, -R251.reuse ;  /* 0x00000001f0f0b824 */ /* 0x100fe200078e0afb */
[C---:B------:R-:W-:Y:S01]  /*b3c0*/  ISETP.GT.U32.AND P3, PT, R251.reuse, R247, PT ;  /* 0x000000f7fb00720c */ /* 0x040fe20003f64070 */
[----:B------:R-:W-:Y:S01]  /*b3d0*/  @!P5 IMAD.IADD R244, R244, 0x1, -R251 ;  /* 0x00000001f4f4d824 */ /* 0x000fe200078e0afb */
[----:B------:R-:W-:-:S11]  /*b3e0*/  ISETP.GT.U32.AND P5, PT, R251, R238, PT ;  /* 0x000000eefb00720c */ /* 0x000fd60003fa4070 */
[--C-:B------:R-:W-:Y:S01]  /*b3f0*/  @!P3 IMAD.IADD R247, R247, 0x1, -R251.reuse ;  /* 0x00000001f7f7b824 */ /* 0x100fe200078e0afb */
[C---:B------:R-:W-:Y:S01]  /*b400*/  ISETP.GT.U32.AND P3, PT, R251.reuse, R241, PT ;  /* 0x000000f1fb00720c */ /* 0x040fe20003f64070 */
[----:B------:R-:W-:Y:S01]  /*b410*/  @!P5 IMAD.IADD R238, R238, 0x1, -R251 ;  /* 0x00000001eeeed824 */ /* 0x000fe200078e0afb */
[----:B------:R-:W-:Y:S01]  /*b420*/  ISETP.GT.U32.AND P5, PT, R251, R244, PT ;  /* 0x000000f4fb00720c */ /* 0x000fe20003fa4070 */
[----:B------:R-:W-:Y:S01]  /*b430*/  @!P4 IMAD.MOV R6, RZ, RZ, -R6 ;  /* 0x000000ffff06c224 */ /* 0x000fe200078e0a06 */
[----:B------:R-:W-:-:S09]  /*b440*/  ISETP.GE.AND P1, PT, R3, RZ, PT ;  /* 0x000000ff0300720c */ /* 0x000fd20003f26270 */
[----:B------:R-:W-:Y:S02]  /*b450*/  @!P3 IADD3 R241, PT, PT, R241, -R251, RZ ;  /* 0x800000fbf1f1b210 */ /* 0x000fe40007ffe0ff */
[----:B------:R-:W-:Y:S02]  /*b460*/  ISETP.GT.U32.AND P3, PT, R251, R247, PT ;  /* 0x000000f7fb00720c */ /* 0x000fe40003f64070 */
[----:B-1----:R-:W-:Y:S01]  /*b470*/  SEL R3, R250, R6, !P0 ;  /* 0x00000006fa037207 */ /* 0x002fe20004000000 */
[----:B------:R-:W-:-:S04]  /*b480*/  @!P5 IMAD.IADD R244, R244, 0x1, -R251 ;  /* 0x00000001f4f4d824 */ /* 0x000fc800078e0afb */
[----:B------:R-:W-:Y:S01]  /*b490*/  IMAD R3, R3, UR75, RZ ;  /* 0x0000004b03037c24 */ /* 0x000fe2000f8e02ff */
[----:B------:R-:W-:Y:S01]  /*b4a0*/  ISETP.GE.AND P5, PT, R125, RZ, PT ;  /* 0x000000ff7d00720c */ /* 0x000fe20003fa6270 */
[----:B------:R-:W1:Y:S04]  /*b4b0*/  LDCU UR75, c[0x0][0x3b0] ;  /* 0x00007600ff4b77ac */ /* 0x000e680008000800 */
[----:B------:R-:W-:Y:S01]  /*b4c0*/  @!P3 IMAD.IADD R247, R247, 0x1, -R251 ;  /* 0x00000001f7f7b824 */ /* 0x000fe200078e0afb */
[----:B------:R-:W-:Y:S02]  /*b4d0*/  ISETP.GE.AND P3, PT, R128, RZ, PT ;  /* 0x000000ff8000720c */ /* 0x000fe40003f66270 */
[----:B------:R-:W4:Y:S04]  /*b4e0*/  LDL R128, [R1+0xe80] ;  /* 0x000e800001807983 */ /* 0x000f280000100800 */
[----:B------:R1:W-:Y:S04]  /*b4f0*/  STL [R1+0x8c], R3 ;  /* 0x00008c0301007387 */ /* 0x0003e80000100800 */
[----:B------:R-:W4:Y:S04]  /*b500*/  LDL R125, [R1+0xe84] ;  /* 0x000e8400017d7983 */ /* 0x000f280000100800 */
[----:B-1----:R-:W4:Y:S01]  /*b510*/  LDL.LU R3, [R1+0x28] ;  /* 0x0000280001037983 */ /* 0x002f220000300800 */
[----:B--2---:R-:W-:-:S03]  /*b520*/  ISETP.GE.AND P4, PT, R124, RZ, PT ;  /* 0x000000ff7c00720c */ /* 0x004fc60003f86270 */
[----:B------:R-:W2:Y:S04]  /*b530*/  LDL R124, [R1+0xe9c] ;  /* 0x000e9c00017c7983 */ /* 0x000ea80000100800 */
[----:B------:R-:W2:Y:S01]  /*b540*/  LDL.LU R4, [R1+0x24] ;  /* 0x0000240001047983 */ /* 0x000ea20000300800 */
[----:B---3--:R-:W-:Y:S01]  /*b550*/  @!P1 IMAD.MOV R142, RZ, RZ, -R142 ;  /* 0x000000ffff8e9224 */ /* 0x008fe200078e0a8e */
[----:B------:R-:W-:Y:S02]  /*b560*/  ISETP.GE.AND P1, PT, R131, RZ, PT ;  /* 0x000000ff8300720c */ /* 0x000fe40003f26270 */
[----:B------:R-:W3:Y:S04]  /*b570*/  LDL R131, [R1+0xea0] ;  /* 0x000ea00001837983 */ /* 0x000ee80000100800 */
[----:B------:R-:W2:Y:S01]  /*b580*/  LDL.LU R5, [R1+0x20] ;  /* 0x0000200001057983 */ /* 0x000ea20000300800 */
[----:B------:R-:W-:-:S13]  /*b590*/  ISETP.GT.U32.AND P2, PT, R251, R246, PT ;  /* 0x000000f6fb00720c */ /* 0x000fda0003f44070 */
[----:B------:R-:W-:Y:S02]  /*b5a0*/  @!P2 IADD3 R246, PT, PT, R246, -R251, RZ ;  /* 0x800000fbf6f6a210 */ /* 0x000fe40007ffe0ff */
[----:B------:R-:W-:Y:S02]  /*b5b0*/  ISETP.GT.U32.AND P2, PT, R251, R240, PT ;  /* 0x000000f0fb00720c */ /* 0x000fe40003f44070 */
[----:B------:R-:W-:-:S11]  /*b5c0*/  SHF.R.U32.HI R252, RZ, 0x5, R252 ;  /* 0x00000005fffc7819 */ /* 0x000fd600000116fc */
[----:B------:R-:W-:Y:S01]  /*b5d0*/  @!P2 IMAD.IADD R240, R240, 0x1, -R251 ;  /* 0x00000001f0f0a824 */ /* 0x000fe200078e0afb */
[----:B------:R-:W-:Y:S02]  /*b5e0*/  ISETP.GT.U32.AND P2, PT, R251, R246, PT ;  /* 0x000000f6fb00720c */ /* 0x000fe40003f44070 */
[----:B------:R-:W-:Y:S01]  /*b5f0*/  R2UR UR5, R252 ;  /* 0x00000000fc0572ca */ /* 0x000fe200000e0000 */
[----:B------:R-:W-:-:S10]  /*b600*/  IMAD R252, R133, R7, RZ ;  /* 0x0000000785fc7224 */ /* 0x000fd400078e02ff */
[----:B------:R-:W-:Y:S01]  /*b610*/  @!P2 IMAD.IADD R246, R246, 0x1, -R251 ;  /* 0x00000001f6f6a824 */ /* 0x000fe200078e0afb */
[----:B------:R-:W-:Y:S01]  /*b620*/  LEA R251, P2, R252, UR26, 0x2 ;  /* 0x0000001afcfb7c11 */ /* 0x000fe2000f8410ff */
[----:B--2---:R-:W-:-:S03]  /*b630*/  @!P3 IMAD.MOV R5, RZ, RZ, -R5 ;  /* 0x000000ffff05b224 */ /* 0x004fc600078e0a05 */
[----:B------:R-:W-:Y:S02]  /*b640*/  LEA.HI.X.SX32 R252, R252, UR27, 0x2, P2 ;  /* 0x0000001bfcfc7c11 */ /* 0x000fe400090f16ff */
[----:B----4-:R-:W-:Y:S01]  /*b650*/  @!P6 IADD3 R3, PT, PT, -R3, RZ, RZ ;  /* 0x000000ff0303e210 */ /* 0x010fe20007ffe1ff */
[----:B------:R-:W-:Y:S01]  /*b660*/  USHF.L.U32 UR77, UR5, 0x15, URZ ;  /* 0x00000015054d7899 */ /* 0x000fe200080006ff */
[----:B------:R-:W-:Y:S01]  /*b670*/  ISETP.GE.AND P2, PT, R134, RZ, PT ;  /* 0x000000ff8600720c */ /* 0x000fe20003f46270 */
[----:B------:R-:W1:Y:S01]  /*b680*/  LDCU UR26, c[0x0][0x3b0] ;  /* 0x00007600ff1a77ac */ /* 0x000e620008000800 */
[----:B------:R-:W-:Y:S02]  /*b690*/  ISETP.GE.AND P3, PT, R127, RZ, PT ;  /* 0x000000ff7f00720c */ /* 0x000fe40003f66270 */
[----:B------:R-:W-:Y:S01]  /*b6a0*/  SEL R5, R250, R5, !P0 ;  /* 0x00000005fa057207 */ /* 0x000fe20004000000 */
[----:B------:R-:W2:Y:S08]  /*b6b0*/  LDCU UR27, c[0x0][0x3b0] ;  /* 0x00007600ff1b77ac */ /* 0x000eb00008000800 */
[----:B------:R-:W-:Y:S01]  /*b6c0*/  @!P2 IMAD.MOV R4, RZ, RZ, -R4 ;  /* 0x000000ffff04a224 */ /* 0x000fe200078e0a04 */
[----:B------:R-:W-:-:S02]  /*b6d0*/  ISETP.GE.AND P2, PT, R126, RZ, PT ;  /* 0x000000ff7e00720c */ /* 0x000fc40003f46270 */
[----:B------:R-:W4:Y:S04]  /*b6e0*/  LDL R126, [R1+0xea4] ;  /* 0x000ea400017e7983 */ /* 0x000f280000100800 */
[----:B------:R-:W2:Y:S04]  /*b6f0*/  LDL.LU R6, [R1+0x1c] ;  /* 0x00001c0001067983 */ /* 0x000ea80000300800 */
[----:B------:R-:W3:Y:S04]  /*b700*/  LDL R127, [R1+0xebc] ;  /* 0x000ebc00017f7983 */ /* 0x000ee80000100800 */
[----:B------:R-:W3:Y:S01]  /*b710*/  LDL.LU R7, [R1+0x18] ;  /* 0x0000180001077983 */ /* 0x000ee20000300800 */
[----:B--2---:R-:W-:Y:S01]  /*b720*/  @!P5 IMAD.MOV R6, RZ, RZ, -R6 ;  /* 0x000000ffff06d224 */ /* 0x004fe200078e0a06 */
[----:B------:R-:W-:-:S02]  /*b730*/  ISETP.GE.AND P5, PT, R129, RZ, PT ;  /* 0x000000ff8100720c */ /* 0x000fc40003fa6270 */
[----:B------:R-:W2:Y:S04]  /*b740*/  LDL R129, [R1+0xec0] ;  /* 0x000ec00001817983 */ /* 0x000ea80000100800 */
[----:B------:R-:W2:Y:S01]  /*b750*/  LDL.LU R133, [R1+0x14] ;  /* 0x0000140001857983 */ /* 0x000ea20000300800 */
[----:B---3--:R-:W-:Y:S02]  /*b760*/  @!P4 IADD3 R7, PT, PT, -R7, RZ, RZ ;  /* 0x000000ff0707c210 */ /* 0x008fe40007ffe1ff */
[----:B------:R-:W-:Y:S02]  /*b770*/  ISETP.GE.AND P4, PT, R130, RZ, PT ;  /* 0x000000ff8200720c */ /* 0x000fe40003f86270 */
[----:B------:R-:W3:Y:S04]  /*b780*/  LDL R130, [R1+0xec4] ;  /* 0x000ec40001827983 */ /* 0x000ee80000100800 */
[----:B------:R-:W3:Y:S01]  /*b790*/  LDL.LU R137, [R1+0x10] ;  /* 0x0000100001897983 */ /* 0x000ee20000300800 */
[----:B--2---:R-:W-:Y:S01]  /*b7a0*/  @!P1 IMAD.MOV R133, RZ, RZ, -R133 ;  /* 0x000000ffff859224 */ /* 0x004fe200078e0a85 */
[----:B------:R-:W-:-:S02]  /*b7b0*/  ISETP.GE.AND P1, PT, R128, RZ, PT ;  /* 0x000000ff8000720c */ /* 0x000fc40003f26270 */
[----:B------:R-:W2:Y:S04]  /*b7c0*/  LDL R128, [R1+0xfe8] ;  /* 0x000fe80001807983 */ /* 0x000ea80000100800 */
[----:B------:R-:W2:Y:S01]  /*b7d0*/  LDL.LU R138, [R1+0xc] ;  /* 0x00000c00018a7983 */ /* 0x000ea20000300800 */
[----:B---3--:R-:W-:Y:S01]  /*b7e0*/  @!P2 IMAD.MOV R137, RZ, RZ, -R137 ;  /* 0x000000ffff89a224 */ /* 0x008fe200078e0a89 */
[----:B------:R-:W-:Y:S02]  /*b7f0*/  ISETP.GE.AND P2, PT, R125, RZ, PT ;  /* 0x000000ff7d00720c */ /* 0x000fe40003f46270 */
        /* <DEDUP_REMOVED lines=9> */
[----:B------:R-:W3:Y:S01]  /*b890*/  LDL.LU R141, [R1] ;  /* 0x00000000018d7983 */ /* 0x000ee20000300800 */
[----:B------:R-:W-:Y:S01]  /*b8a0*/  @!P2 IMAD.MOV R0, RZ, RZ, -R0 ;  /* 0x000000ffff00a224 */ /* 0x000fe200078e0a00 */
[----:B------:R-:W-:-:S02]  /*b8b0*/  ISETP.GE.AND P2, PT, R129, RZ, PT ;  /* 0x000000ff8100720c */ /* 0x000fc40003f46270 */
[----:B------:R-:W3:Y:S01]  /*b8c0*/  LDL R129, [R1+0xfbc] ;  /* 0x000fbc0001817983 */ /* 0x000ee20000100800 */
[----:B------:R-:W-:Y:S02]  /*b8d0*/  @!P3 IADD3 R2, PT, PT, -R2, RZ, RZ ;  /* 0x000000ff0202b210 */ /* 0x000fe40007ffe1ff */
[----:B------:R-:W-:Y:S01]  /*b8e0*/  ISETP.GE.AND P3, PT, R130, RZ, PT ;  /* 0x000000ff8200720c */ /* 0x000fe20003f66270 */
[----:B--2---:R-:W-:Y:S01]  /*b8f0*/  @!P4 IMAD.MOV R140, RZ, RZ, -R140 ;  /* 0x000000ffff8cc224 */ /* 0x004fe200078e0a8c */
[----:B----4-:R-:W-:Y:S01]  /*b900*/  ISETP.GE.AND P4, PT, R126, RZ, PT ;  /* 0x000000ff7e00720c */ /* 0x010fe20003f86270 */
[----:B------:R-:W2:Y:S04]  /*b910*/  LDL R130, [R1+0xfb8] ;  /* 0x000fb80001827983 */ /* 0x000ea80000100800 */
[----:B------:R-:W4:Y:S01]  /*b920*/  LDL R126, [R1+0xfd4] ;  /* 0x000fd400017e7983 */ /* 0x000f220000100800 */
[----:B---3--:R-:W-:Y:S01]  /*b930*/  @!P1 IMAD.MOV R141, RZ, RZ, -R141 ;  /* 0x000000ffff8d9224 */ /* 0x008fe200078e0a8d */
[----:B------:R-:W-:Y:S01]  /*b940*/  ISETP.GE.AND P1, PT, R127, RZ, PT ;  /* 0x000000ff7f00720c */ /* 0x000fe20003f26270 */
[----:B------:R-:W-:Y:S01]  /*b950*/  @!P5 IMAD.MOV R8, RZ, RZ, -R8 ;  /* 0x000000ffff08d224 */ /* 0x000fe200078e0a08 */
[----:B------:R-:W3:Y:S04]  /*b960*/  LDL R127, [R1+0xfd0] ;  /* 0x000fd000017f7983 */ /* 0x000ee80000100800 */
[----:B------:R-:W-:Y:S01]  /*b970*/  @!P4 IMAD.MOV R9, RZ, RZ, -R9 ;  /* 0x000000ffff09c224 */ /* 0x000fe200078e0a09 */
[----:B------:R-:W-:-:S02]  /*b980*/  ISETP.GE.AND P4, PT, R125, RZ, PT ;  /* 0x000000ff7d00720c */ /* 0x000fc40003f86270 */
[----:B------:R-:W2:Y:S04]  /*b990*/  LDL R125, [R1+0xfb0] ;  /* 0x000fb000017d7983 */ /* 0x000ea80000100800 */
[----:B------:R-:W2:Y:S01]  /*b9a0*/  LDL R134, [R1+0x11e4] ;  /* 0x0011e40001867983 */ /* 0x000ea20000100800 */
[----:B------:R-:W-:Y:S01]  /*b9b0*/  @!P1 IMAD.MOV R10, RZ, RZ, -R10 ;  /* 0x000000ffff0a9224 */ /* 0x000fe200078e0a0a */
[----:B------:R-:W-:Y:S02]  /*b9c0*/  ISETP.GE.AND P1, PT, R124, RZ, PT ;  /* 0x000000ff7c00720c */ /* 0x000fe40003f26270 */
[----:B------:R-:W2:Y:S04]  /*b9d0*/  LDL R135, [R1+0x11f4] ;  /* 0x0011f40001877983 */ /* 0x000ea80000100800 */
[----:B------:R-:W2:Y:S01]  /*b9e0*/  LDL R124, [R1+0xfac] ;  /* 0x000fac00017c7983 */ /* 0x000ea20000100800 */
[----:B------:R-:W-:-:S03]  /*b9f0*/  ISETP.GE.AND P5, PT, R128, RZ, PT ;  /* 0x000000ff8000720c */ /* 0x000fc60003fa6270 */
[----:B------:R-:W2:Y:S01]  /*ba00*/  LDL R128, [R1+0xfb4] ;  /* 0x000fb40001807983 */ /* 0x000ea20000100800 */
[----:B------:R-:W-:Y:S02]  /*ba10*/  @!P3 IMAD.MOV R12, RZ, RZ, -R12 ;  /* 0x000000ffff0cb224 */ /* 0x000fe400078e0a0c */
[----:B------:R-:W-:Y:S01]  /*ba20*/  @!P4 IMAD.MOV R14, RZ, RZ, -R14 ;  /* 0x000000ffff0ec224 */ /* 0x000fe200078e0a0e */
[----:B------:R-:W-:Y:S01]  /*ba30*/  ISETP.GE.AND P4, PT, R129, RZ, PT ;  /* 0x000000ff8100720c */ /* 0x000fe20003f86270 */
[----:B------:R-:W2:Y:S04]  /*ba40*/  LDL R143, [R1+0x1180] ;  /* 0x00118000018f7983 */ /* 0x000ea80000100800 */
[----:B------:R-:W2:Y:S01]  /*ba50*/  LDL R129, [R1+0xf9c] ;  /* 0x000f9c0001817983 */ /* 0x000ea20000100800 */
[----:B------:R-:W-:Y:S01]  /*ba60*/  @!P5 IMAD.MOV R13, RZ, RZ, -R13 ;  /* 0x000000ffff0dd224 */ /* 0x000fe200078e0a0d */
[----:B------:R-:W-:-:S02]  /*ba70*/  @!P1 IADD3 R15, PT, PT, -R15, RZ, RZ ;  /* 0x000000ff0f0f9210 */ /* 0x000fc40007ffe1ff */
[----:B----4-:R-:W-:Y:S02]  /*ba80*/  ISETP.GE.AND P3, PT, R126, RZ, PT ;  /* 0x000000ff7e00720c */ /* 0x010fe40003f66270 */
[----:B------:R-:W4:Y:S01]  /*ba90*/  LDL R126, [R1+0xfa4] ;  /* 0x000fa400017e7983 */ /* 0x000f220000100800 */
[----:B---3--:R-:W-:-:S03]  /*baa0*/  ISETP.GE.AND P5, PT, R127, RZ, PT ;  /* 0x000000ff7f00720c */ /* 0x008fc60003fa6270 */
[----:B------:R-:W3:Y:S01]  /*bab0*/  LDL R127, [R1+0xfa0] ;  /* 0x000fa000017f7983 */ /* 0x000ee20000100800 */
[----:B--2---:R-:W-:-:S03]  /*bac0*/  ISETP.GE.AND P1, PT, R130, RZ, PT ;  /* 0x000000ff8200720c */ /* 0x004fc60003f26270 */
[----:B------:R-:W2:Y:S03]  /*bad0*/  LDL R130, [R1+0xf98] ;  /* 0x000f980001827983 */ /* 0x000ea60000100800 */
[----:B------:R-:W-:Y:S01]  /*bae0*/  @!P3 IMAD.MOV R17, RZ, RZ, -R17 ;  /* 0x000000ffff11b224 */ /* 0x000fe200078e0a11 */
[----:B------:R-:W-:Y:S02]  /*baf0*/  ISETP.GE.AND P3, PT, R125, RZ, PT ;  /* 0x000000ff7d00720c */ /* 0x000fe40003f66270 */
[----:B------:R-:W2:Y:S01]  /*bb00*/  LDL R125, [R1+0xf7c] ;  /* 0x000f7c00017d7983 */ /* 0x000ea20000100800 */
[----:B------:R-:W-:Y:S01]  /*bb10*/  @!P5 IMAD.MOV R18, RZ, RZ, -R18 ;  /* 0x000000ffff12d224 */ /* 0x000fe200078e0a12 */
[----:B------:R-:W-:Y:S02]  /*bb20*/  ISETP.GE.AND P5, PT, R124, RZ, PT ;  /* 0x000000ff7c00720c */ /* 0x000fe40003fa6270 */
[----:B------:R-:W2:Y:S01]  /*bb30*/  LDL R124, [R1+0xf78] ;  /* 0x000f7800017c7983 */ /* 0x000ea20000100800 */
[----:B------:R-:W-:-:S02]  /*bb40*/  @!P2 IADD3 R11, PT, PT, -R11, RZ, RZ ;  /* 0x000000ff0b0ba210 */ /* 0x000fc40007ffe1ff */
[----:B------:R-:W-:Y:S02]  /*bb50*/  ISETP.GE.AND P2, PT, R131, RZ, PT ;  /* 0x000000ff8300720c */ /* 0x000fe40003f46270 */
[----:B------:R-:W2:Y:S11]  /*bb60*/  LDL R131, [R1+0xfa8] ;  /* 0x000fa80001837983 */ /* 0x000eb60000100800 */
[----:B------:R-:W-:Y:S01]  /*bb70*/  @!P2 IMAD.MOV R16, RZ, RZ, -R16 ;  /* 0x000000ffff10a224 */ /* 0x000fe200078e0a10 */
[----:B------:R-:W-:-:S02]  /*bb80*/  ISETP.GE.AND P2, PT, R128, RZ, PT ;  /* 0x000000ff8000720c */ /* 0x000fc40003f46270 */
[----:B------:R-:W2:Y:S01]  /*bb90*/  LDL R128, [R1+0xf80] ;  /* 0x000f800001807983 */ /* 0x000ea20000100800 */
[----:B------:R-:W-:Y:S02]  /*bba0*/  @!P1 IMAD.MOV R20, RZ, RZ, -R20 ;  /* 0x000000ffff149224 */ /* 0x000fe400078e0a14 */
[----:B------:R-:W-:Y:S01]  /*bbb0*/  @!P3 IMAD.MOV R22, RZ, RZ, -R22 ;  /* 0x000000ffff16b224 */ /* 0x000fe200078e0a16 */
[----:B------:R-:W-:Y:S02]  /*bbc0*/  ISETP.GE.AND P3, PT, R129, RZ, PT ;  /* 0x000000ff8100720c */ /* 0x000fe40003f66270 */
[----:B------:R-:W2:Y:S05]  /*bbd0*/  LDL R129, [R1+0xf68] ;  /* 0x000f680001817983 */ /* 0x000eaa0000100800 */
        /* <DEDUP_REMOVED lines=266> */
[----:B------:R-:W-:Y:S02]  /*cc80*/  @!P2 IADD3 R111, PT, PT, -R111, RZ, RZ ;  /* 0x000000ff6f6fa210 */ /* 0x000fe40007ffe1ff */
[----:B------:R-:W-:Y:S02]  /*cc90*/  ISETP.GE.AND P3, PT, R134, RZ, PT ;  /* 0x000000ff8600720c */ /* 0x000fe40003f66270 */
[----:B------:R-:W-:Y:S01]  /*cca0*/  @!P1 IADD3 R115, PT, PT, -R115, RZ, RZ ;  /* 0x000000ff73739210 */ /* 0x000fe20007ffe1ff */
[----:B------:R-:W2:Y:S01]  /*ccb0*/  LDL R134, [R1+0x11b4] ;  /* 0x0011b40001867983 */ /* 0x000ea20000100800 */
[----:B----4-:R-:W-:-:S03]  /*ccc0*/  ISETP.GE.AND P5, PT, R126, RZ, PT ;  /* 0x000000ff7e00720c */ /* 0x010fc60003fa6270 */
[----:B------:R-:W4:Y:S01]  /*ccd0*/  LDL R126, [R1+0x11bc] ;  /* 0x0011bc00017e7983 */ /* 0x000f220000100800 */
[----:B---3--:R-:W-:-:S03]  /*cce0*/  ISETP.GE.AND P4, PT, R127, RZ, PT ;  /* 0x000000ff7f00720c */ /* 0x008fc60003f86270 */
[----:B------:R-:W3:Y:S01]  /*ccf0*/  LDL R127, [R1+0x11cc] ;  /* 0x0011cc00017f7983 */ /* 0x000ee20000100800 */
[----:B--2---:R-:W-:-:S03]  /*cd00*/  ISETP.GE.AND P2, PT, R130, RZ, PT ;  /* 0x000000ff8200720c */ /* 0x004fc60003f46270 */
[----:B------:R-:W2:Y:S06]  /*cd10*/  LDL R130, [R1+0x11e8] ;  /* 0x0011e80001827983 */ /* 0x000eac0000100800 */
[----:B------:R-:W-:Y:S01]  /*cd20*/  @!P4 IMAD.MOV R114, RZ, RZ, -R114 ;  /* 0x000000ffff72c224 */ /* 0x000fe200078e0a72 */
[----:B------:R-:W-:Y:S02]  /*cd30*/  ISETP.GE.AND P4, PT, R125, RZ, PT ;  /* 0x000000ff7d00720c */ /* 0x000fe40003f86270 */
[----:B------:R-:W2:Y:S01]  /*cd40*/  LDL R125, [R1+0x11c0] ;  /* 0x0011c000017d7983 */ /* 0x000ea20000100800 */
[----:B------:R-:W-:-:S03]  /*cd50*/  ISETP.GE.AND P1, PT, R124, RZ, PT ;  /* 0x000000ff7c00720c */ /* 0x000fc60003f26270 */
[----:B------:R-:W2:Y:S01]  /*cd60*/  LDL R124, [R1+0x11b8] ;  /* 0x0011b800017c7983 */ /* 0x000ea20000100800 */
[----:B------:R-:W-:Y:S01]  /*cd70*/  @!P3 IMAD.MOV R112, RZ, RZ, -R112 ;  /* 0x000000ffff70b224 */ /* 0x000fe200078e0a70 */
[----:B------:R-:W-:Y:S01]  /*cd80*/  ISETP.GE.AND P3, PT, R131, RZ, PT ;  /* 0x000000ff8300720c */ /* 0x000fe20003f66270 */
[----:B------:R-:W-:Y:S01]  /*cd90*/  @!P5 IMAD.MOV R113, RZ, RZ, -R113 ;  /* 0x000000ffff71d224 */ /* 0x000fe200078e0a71 */
[----:B------:R-:W2:Y:S01]  /*cda0*/  LDL R131, [R1+0x11ac] ;  /* 0x0011ac0001837983 */ /* 0x000ea20000100800 */
[----:B------:R-:W-:Y:S01]  /*cdb0*/  @!P2 IMAD.MOV R116, RZ, RZ, -R116 ;  /* 0x000000ffff74a224 */ /* 0x000fe200078e0a74 */
[----:B------:R-:W-:-:S09]  /*cdc0*/  ISETP.GE.AND P5, PT, R128, RZ, PT ;  /* 0x000000ff8000720c */ /* 0x000fd20003fa6270 */
[----:B------:R-:W-:Y:S01]  /*cdd0*/  @!P3 IMAD.MOV R117, RZ, RZ, -R117 ;  /* 0x000000ffff75b224 */ /* 0x000fe200078e0a75 */
[----:B------:R-:W-:Y:S01]  /*cde0*/  @!P4 IADD3 R119, PT, PT, -R119, RZ, RZ ;  /* 0x000000ff7777c210 */ /* 0x000fe20007ffe1ff */
[----:B------:R-:W-:Y:S01]  /*cdf0*/  @!P1 IMAD.MOV R120, RZ, RZ, -R120 ;  /* 0x000000ffff789224 */ /* 0x000fe200078e0a78 */
[----:B------:R-:W2:Y:S01]  /*ce00*/  LDL R128, [R1+0x11a0] ;  /* 0x0011a00001807983 */ /* 0x000ea20000100800 */
[----:B------:R-:W-:Y:S01]  /*ce10*/  @!P5 IMAD.MOV R118, RZ, RZ, -R118 ;  /* 0x000000ffff76d224 */ /* 0x000fe200078e0a76 */
[----:B------:R-:W-:Y:S02]  /*ce20*/  ISETP.GE.AND P5, PT, R129, RZ, PT ;  /* 0x000000ff8100720c */ /* 0x000fe40003fa6270 */
[----:B------:R-:W-:Y:S01]  /*ce30*/  ISETP.GE.AND P1, PT, R135, RZ, PT ;  /* 0x000000ff8700720c */ /* 0x000fe20003f26270 */
[----:B------:R-:W2:Y:S04]  /*ce40*/  LDL R129, [R1+0x11a4] ;  /* 0x0011a40001817983 */ /* 0x000ea80000100800 */
[----:B------:R-:W2:Y:S06]  /*ce50*/  LDL R135, [R1+0x11b0] ;  /* 0x0011b00001877983 */ /* 0x000eac0000100800 */
[----:B------:R-:W-:-:S02]  /*ce60*/  @!P5 IADD3 R123, PT, PT, -R123, RZ, RZ ;  /* 0x000000ff7b7bd210 */ /* 0x000fc40007ffe1ff */
[----:B----4-:R-:W-:Y:S02]  /*ce70*/  ISETP.GE.AND P2, PT, R126, RZ, PT ;  /* 0x000000ff7e00720c */ /* 0x010fe40003f46270 */
[----:B------:R-:W4:Y:S01]  /*ce80*/  LDL R126, [R1+0x11c8] ;  /* 0x0011c800017e7983 */ /* 0x000f220000100800 */
[----:B---3--:R-:W-:-:S03]  /*ce90*/  ISETP.GE.AND P3, PT, R127, RZ, PT ;  /* 0x000000ff7f00720c */ /* 0x008fc60003f66270 */
[----:B------:R-:W3:Y:S01]  /*cea0*/  LDL R127, [R1+0x11dc] ;  /* 0x0011dc00017f7983 */ /* 0x000ee20000100800 */
[----:B--2---:R-:W-:-:S06]  /*ceb0*/  ISETP.GE.AND P4, PT, R130, RZ, PT ;  /* 0x000000ff8200720c */ /* 0x004fcc0003f86270 */
[----:B------:R-:W-:Y:S01]  /*cec0*/  @!P2 IMAD.MOV R121, RZ, RZ, -R121 ;  /* 0x000000ffff79a224 */ /* 0x000fe200078e0a79 */
[----:B------:R-:W-:Y:S01]  /*ced0*/  ISETP.GE.AND P2, PT, R134, RZ, PT ;  /* 0x000000ff8600720c */ /* 0x000fe20003f46270 */
[----:B------:R-:W2:Y:S04]  /*cee0*/  LDL R130, [R1+0x11a8] ;  /* 0x0011a80001827983 */ /* 0x000ea80000100800 */
[----:B------:R-:W2:Y:S01]  /*cef0*/  LDL R134, [R1+0x117c] ;  /* 0x00117c0001867983 */ /* 0x000ea20000100800 */
[----:B------:R-:W-:Y:S01]  /*cf00*/  @!P3 IMAD.MOV R122, RZ, RZ, -R122 ;  /* 0x000000ffff7ab224 */ /* 0x000fe200078e0a7a */
[----:B------:R-:W-:Y:S02]  /*cf10*/  ISETP.GE.AND P5, PT, R125, RZ, PT ;  /* 0x000000ff7d00720c */ /* 0x000fe40003fa6270 */
[----:B------:R-:W-:-:S02]  /*cf20*/  ISETP.GE.AND P3, PT, R124, RZ, PT ;  /* 0x000000ff7c00720c */ /* 0x000fc40003f66270 */
[----:B------:R-:W2:Y:S04]  /*cf30*/  LDL.LU R124, [R1+0x1278] ;  /* 0x00127800017c7983 */ /* 0x000ea80000300800 */
[----:B------:R-:W3:Y:S01]  /*cf40*/  LDL.LU R125, [R1+0x1274] ;  /* 0x00127400017d7983 */ /* 0x000ee20000300800 */
[----:B--2---:R-:W-:Y:S01]  /*cf50*/  @!P4 IMAD.MOV R124, RZ, RZ, -R124 ;  /* 0x000000ffff7cc224 */ /* 0x004fe200078e0a7c */
[----:B----4-:R-:W-:Y:S02]  /*cf60*/  ISETP.GE.AND P4, PT, R126, RZ, PT ;  /* 0x000000ff7e00720c */ /* 0x010fe40003f86270 */
[----:B------:R-:W2:Y:S01]  /*cf70*/  LDL.LU R126, [R1+0x1270] ;  /* 0x00127000017e7983 */ /* 0x000ea20000300800 */
[----:B---3--:R-:W-:Y:S01]  /*cf80*/  @!P1 IMAD.MOV R125, RZ, RZ, -R125 ;  /* 0x000000ffff7d9224 */ /* 0x008fe200078e0a7d */
[----:B------:R-:W-:-:S02]  /*cf90*/  ISETP.GE.AND P1, PT, R127, RZ, PT ;  /* 0x000000ff7f00720c */ /* 0x000fc40003f26270 */
[----:B------:R-:W3:Y:S01]  /*cfa0*/  LDL.LU R127, [R1+0x126c] ;  /* 0x00126c00017f7983 */ /* 0x000ee20000300800 */
[----:B--2---:R-:W-:Y:S01]  /*cfb0*/  @!P2 IMAD.MOV R126, RZ, RZ, -R126 ;  /* 0x000000ffff7ea224 */ /* 0x004fe200078e0a7e */
[----:B------:R-:W-:Y:S02]  /*cfc0*/  ISETP.GE.AND P2, PT, R128, RZ, PT ;  /* 0x000000ff8000720c */ /* 0x000fe40003f46270 */
[----:B------:R-:W2:Y:S01]  /*cfd0*/  LDL.LU R128, [R1+0x1268] ;  /* 0x0012680001807983 */ /* 0x000ea20000300800 */
[----:B---3--:R-:W-:Y:S02]  /*cfe0*/  @!P3 IADD3 R127, PT, PT, -R127, RZ, RZ ;  /* 0x000000ff7f7fb210 */ /* 0x008fe40007ffe1ff */
[----:B------:R-:W-:Y:S02]  /*cff0*/  ISETP.GE.AND P3, PT, R129, RZ, PT ;  /* 0x000000ff8100720c */ /* 0x000fe40003f66270 */
[----:B------:R-:W3:Y:S11]  /*d000*/  LDL.LU R129, [R1+0x1264] ;  /* 0x0012640001817983 */ /* 0x000ef60000300800 */
[----:B------:R-:W-:Y:S01]  /*d010*/  @!P3 IMAD.MOV R132, RZ, RZ, -R132 ;  /* 0x000000ffff84b224 */ /* 0x000fe200078e0a84 */
[----:B------:R-:W-:-:S02]  /*d020*/  ISETP.GE.AND P3, PT, R143, RZ, PT ;  /* 0x000000ff8f00720c */ /* 0x000fc40003f66270 */
[C---:B------:R-:W-:Y:S02]  /*d030*/  SEL R143, R250.reuse, R142, !P0 ;  /* 0x0000008efa8f7207 */ /* 0x040fe40004000000 */
[C---:B------:R-:W-:Y:S02]  /*d040*/  SEL R142, R250.reuse, R0, !P0 ;  /* 0x00000000fa8e7207 */ /* 0x040fe40004000000 */
[C---:B------:R-:W-:Y:S02]  /*d050*/  SEL R0, R250.reuse, R2, !P0 ;  /* 0x00000002fa007207 */ /* 0x040fe40004000000 */
[C---:B------:R-:W-:Y:S02]  /*d060*/  SEL R2, R250.reuse, R8, !P0 ;  /* 0x00000008fa027207 */ /* 0x040fe40004000000 */
[C---:B------:R-:W-:Y:S02]  /*d070*/  SEL R8, R250.reuse, R9, !P0 ;  /* 0x00000009fa087207 */ /* 0x040fe40004000000 */
[----:B------:R-:W-:-:S02]  /*d080*/  SEL R9, R250, R10, !P0 ;  /* 0x0000000afa097207 */ /* 0x000fc40004000000 */
[C---:B------:R-:W-:Y:S02]  /*d090*/  SEL R10, R250.reuse, R11, !P0 ;  /* 0x0000000bfa0a7207 */ /* 0x040fe40004000000 */
[C---:B------:R-:W-:Y:S02]  /*d0a0*/  SEL R11, R250.reuse, R12, !P0 ;  /* 0x0000000cfa0b7207 */ /* 0x040fe40004000000 */
[C---:B------:R-:W-:Y:S02]  /*d0b0*/  SEL R12, R250.reuse, R13, !P0 ;  /* 0x0000000dfa0c7207 */ /* 0x040fe40004000000 */
[C---:B------:R-:W-:Y:S02]  /*d0c0*/  SEL R13, R250.reuse, R14, !P0 ;  /* 0x0000000efa0d7207 */ /* 0x040fe40004000000 */
[C---:B------:R-:W-:Y:S02]  /*d0d0*/  SEL R14, R250.reuse, R15, !P0 ;  /* 0x0000000ffa0e7207 */ /* 0x040fe40004000000 */
[----:B------:R-:W-:Y:S01]  /*d0e0*/  SEL R15, R250, R16, !P0 ;  /* 0x00000010fa0f7207 */ /* 0x000fe20004000000 */
[----:B--2---:R-:W-:Y:S01]  /*d0f0*/  @!P5 IMAD.MOV R128, RZ, RZ, -R128 ;  /* 0x000000ffff80d224 */ /* 0x004fe200078e0a80 */
[----:B------:R-:W-:-:S02]  /*d100*/  ISETP.GE.AND P5, PT, R130, RZ, PT ;  /* 0x000000ff8200720c */ /* 0x000fc40003fa6270 */
[----:B------:R-:W2:Y:S01]  /*d110*/  LDL.LU R130, [R1+0x1260] ;  /* 0x0012600001827983 */ /* 0x000ea20000300800 */
[----:B---3--:R-:W-:Y:S01]  /*d120*/  @!P4 IMAD.MOV R129, RZ, RZ, -R129 ;  /* 0x000000ffff81c224 */ /* 0x008fe200078e0a81 */
[----:B------:R-:W-:Y:S02]  /*d130*/  ISETP.GE.AND P4, PT, R131, RZ, PT ;  /* 0x000000ff8300720c */ /* 0x000fe40003f86270 */
[----:B------:R-:W3:Y:S01]  /*d140*/  LDL.LU R131, [R1+0x125c] ;  /* 0x00125c0001837983 */ /* 0x000ee20000300800 */
[C---:B------:R-:W-:Y:S02]  /*d150*/  SEL R16, R250.reuse, R18, !P0 ;  /* 0x00000012fa107207 */ /* 0x040fe40004000000 */
[----:B------:R-:W-:Y:S02]  /*d160*/  MOV R18, R15 ;  /* 0x0000000f00127202 */ /* 0x000fe40000000f00 */
[C---:B------:R-:W-:Y:S01]  /*d170*/  SEL R15, R250.reuse, R19, !P0 ;  /* 0x00000013fa0f7207 */ /* 0x040fe20004000000 */
[----:B------:R-:W-:Y:S01]  /*d180*/  IMAD.MOV.U32 R19, RZ, RZ, R14 ;  /* 0x000000ffff137224 */ /* 0x000fe200078e000e */
[C---:B------:R-:W-:Y:S01]  /*d190*/  SEL R14, R250.reuse, R20, !P0 ;  /* 0x00000014fa0e7207 */ /* 0x040fe20004000000 */
[----:B------:R-:W-:Y:S01]  /*d1a0*/  IMAD.MOV.U32 R20, RZ, RZ, R13 ;  /* 0x000000ffff147224 */ /* 0x000fe200078e000d */
[C---:B------:R-:W-:Y:S01]  /*d1b0*/  SEL R13, R250.reuse, R21, !P0 ;  /* 0x00000015fa0d7207 */ /* 0x040fe20004000000 */
[----:B------:R-:W-:Y:S01]  /*d1c0*/  IMAD.MOV.U32 R21, RZ, RZ, R12 ;  /* 0x000000ffff157224 */ /* 0x000fe200078e000c */
[----:B------:R-:W-:-:S02]  /*d1d0*/  SEL R12, R250, R22, !P0 ;  /* 0x00000016fa0c7207 */ /* 0x000fc40004000000 */
[----:B------:R-:W-:Y:S02]  /*d1e0*/  MOV R22, R11 ;  /* 0x0000000b00167202 */ /* 0x000fe40000000f00 */
[C---:B------:R-:W-:Y:S01]  /*d1f0*/  SEL R11, R250.reuse, R23, !P0 ;  /* 0x00000017fa0b7207 */ /* 0x040fe20004000000 */
[----:B------:R-:W-:Y:S01]  /*d200*/  IMAD.MOV.U32 R23, RZ, RZ, R10 ;  /* 0x000000ffff177224 */ /* 0x000fe200078e000a */
[C---:B------:R-:W-:Y:S01]  /*d210*/  SEL R10, R250.reuse, R24, !P0 ;  /* 0x00000018fa0a7207 */ /* 0x040fe20004000000 */
[----:B------:R-:W-:Y:S01]  /*d220*/  IMAD.MOV.U32 R24, RZ, RZ, R9 ;  /* 0x000000ffff187224 */ /* 0x000fe200078e0009 */
[C---:B------:R-:W-:Y:S01]  /*d230*/  SEL R9, R250.reuse, R25, !P0 ;  /* 0x00000019fa097207 */ /* 0x040fe20004000000 */
[----:B------:R-:W-:Y:S01]  /*d240*/  IMAD.MOV.U32 R25, RZ, RZ, R8 ;  /* 0x000000ffff197224 */ /* 0x000fe200078e0008 */
[----:B------:R-:W-:Y:S02]  /*d250*/  SEL R8, R250, R26, !P0 ;  /* 0x0000001afa087207 */ /* 0x000fe40004000000 */
[----:B------:R-:W-:-:S02]  /*d260*/  MOV R26, R2 ;  /* 0x00000002001a7202 */ /* 0x000fc40000000f00 */
[C---:B------:R-:W-:Y:S02]  /*d270*/  SEL R141, R250.reuse, R141, !P0 ;  /* 0x0000008dfa8d7207 */ /* 0x040fe40004000000 */
[C---:B------:R-:W-:Y:S01]  /*d280*/  SEL R2, R250.reuse, R27, !P0 ;  /* 0x0000001bfa027207 */ /* 0x040fe20004000000 */
[----:B------:R-:W-:Y:S01]  /*d290*/  IMAD.MOV.U32 R27, RZ, RZ, R0 ;  /* 0x000000ffff1b7224 */ /* 0x000fe200078e0000 */
[C---:B------:R-:W-:Y:S01]  /*d2a0*/  SEL R0, R250.reuse, R28, !P0 ;  /* 0x0000001cfa007207 */ /* 0x040fe20004000000 */
[----:B------:R-:W-:Y:S01]  /*d2b0*/  IMAD.MOV.U32 R28, RZ, RZ, R142 ;  /* 0x000000ffff1c7224 */ /* 0x000fe200078e008e */
[C---:B------:R-:W-:Y:S02]  /*d2c0*/  SEL R140, R250.reuse, R140, !P0 ;  /* 0x0000008cfa8c7207 */ /* 0x040fe40004000000 */
[C---:B------:R-:W-:Y:S02]  /*d2d0*/  SEL R139, R250.reuse, R139, !P0 ;  /* 0x0000008bfa8b7207 */ /* 0x040fe40004000000 */
[C---:B------:R-:W-:Y:S01]  /*d2e0*/  SEL R142, R250.reuse, R29, !P0 ;  /* 0x0000001dfa8e7207 */ /* 0x040fe20004000000 */
[----:B------:R-:W-:Y:S01]  /*d2f0*/  IMAD.MOV.U32 R29, RZ, RZ, R141 ;  /* 0x000000ffff1d7224 */ /* 0x000fe200078e008d */
[----:B------:R-:W-:-:S02]  /*d300*/  SEL R138, R250, R138, !P0 ;  /* 0x0000008afa8a7207 */ /* 0x000fc40004000000 */
[C---:B------:R-:W-:Y:S02]  /*d310*/  SEL R141, R250.reuse, R30, !P0 ;  /* 0x0000001efa8d7207 */ /* 0x040fe40004000000 */
[----:B------:R-:W-:Y:S02]  /*d320*/  MOV R30, R140 ;  /* 0x0000008c001e7202 */ /* 0x000fe40000000f00 */
[C---:B------:R-:W-:Y:S02]  /*d330*/  SEL R137, R250.reuse, R137, !P0 ;  /* 0x00000089fa897207 */ /* 0x040fe40004000000 */
[C---:B------:R-:W-:Y:S01]  /*d340*/  SEL R140, R250.reuse, R31, !P0 ;  /* 0x0000001ffa8c7207 */ /* 0x040fe20004000000 */
[----:B------:R-:W-:Y:S01]  /*d350*/  IMAD.MOV.U32 R31, RZ, RZ, R139 ;  /* 0x000000ffff1f7224 */ /* 0x000fe200078e008b */
[C---:B------:R-:W-:Y:S01]  /*d360*/  SEL R139, R250.reuse, R32, !P0 ;  /* 0x00000020fa8b7207 */ /* 0x040fe20004000000 */
[----:B------:R-:W-:Y:S01]  /*d370*/  IMAD.MOV.U32 R32, RZ, RZ, R138 ;  /* 0x000000ffff207224 */ /* 0x000fe200078e008a */
[----:B------:R-:W-:-:S02]  /*d380*/  SEL R133, R250, R133, !P0 ;  /* 0x00000085fa857207 */ /* 0x000fc40004000000 */
[C---:B------:R-:W-:Y:S02]  /*d390*/  SEL R7, R250.reuse, R7, !P0 ;  /* 0x00000007fa077207 */ /* 0x040fe40004000000 */
[C---:B------:R-:W-:Y:S01]  /*d3a0*/  SEL R138, R250.reuse, R33, !P0 ;  /* 0x00000021fa8a7207 */ /* 0x040fe20004000000 */
[----:B------:R-:W-:Y:S01]  /*d3b0*/  IMAD.MOV.U32 R33, RZ, RZ, R137 ;  /* 0x000000ffff217224 */ /* 0x000fe200078e0089 */
[C---:B------:R-:W-:Y:S02]  /*d3c0*/  SEL R6, R250.reuse, R6, !P0 ;  /* 0x00000006fa067207 */ /* 0x040fe40004000000 */
[C---:B------:R-:W-:Y:S02]  /*d3d0*/  SEL R137, R250.reuse, R34, !P0 ;  /* 0x00000022fa897207 */ /* 0x040fe40004000000 */
[----:B------:R-:W-:Y:S02]  /*d3e0*/  MOV R34, R133 ;  /* 0x0000008500227202 */ /* 0x000fe40000000f00 */
        /* <DEDUP_REMOVED lines=8> */
[----:B------:R-:W-:Y:S01]  /*d470*/  SEL R5, R250, R38, !P0 ;  /* 0x00000026fa057207 */ /* 0x000fe20004000000 */
[----:B------:R-:W-:Y:S01]  /*d480*/  IMAD R142, R142, UR74, RZ ;  /* 0x0000004a8e8e7c24 */ /* 0x000fe2000f8e02ff */
[----:B------:R-:W-:Y:S02]  /*d490*/  MOV R38, R4 ;  /* 0x0000000400267202 */ /* 0x000fe40000000f00 */
[C---:B------:R-:W-:Y:S01]  /*d4a0*/  SEL R4, R250.reuse, R39, !P0 ;  /* 0x00000027fa047207 */ /* 0x040fe20004000000 */
[----:B------:R-:W-:Y:S01]  /*d4b0*/  IMAD.MOV.U32 R39, RZ, RZ, R3 ;  /* 0x000000ffff277224 */ /* 0x000fe200078e0003 */
[----:B------:R-:W-:Y:S01]  /*d4c0*/  SEL R3, R250, R40, !P0 ;  /* 0x00000028fa037207 */ /* 0x000fe20004000000 */
[----:B------:R-:W-:-:S02]  /*d4d0*/  IMAD R141, R141, UR74, RZ ;  /* 0x0000004a8d8d7c24 */ /* 0x000fc4000f8e02ff */
[----:B------:R-:W-:Y:S02]  /*d4e0*/  IMAD R40, R143, UR74, RZ ;  /* 0x0000004a8f287c24 */ /* 0x000fe4000f8e02ff */
[----:B------:R-:W-:Y:S02]  /*d4f0*/  IMAD R140, R140, UR74, RZ ;  /* 0x0000004a8c8c7c24 */ /* 0x000fe4000f8e02ff */
[----:B------:R-:W-:Y:S02]  /*d500*/  IMAD R139, R139, UR74, RZ ;  /* 0x0000004a8b8b7c24 */ /* 0x000fe4000f8e02ff */
[----:B------:R-:W-:Y:S02]  /*d510*/  IMAD R138, R138, UR74, RZ ;  /* 0x0000004a8a8a7c24 */ /* 0x000fe4000f8e02ff */
[----:B------:R-:W-:Y:S02]  /*d520*/  IMAD R137, R137, UR74, RZ ;  /* 0x0000004a89897c24 */ /* 0x000fe4000f8e02ff */
[----:B------:R-:W-:-:S02]  /*d530*/  IMAD R133, R133, UR74, RZ ;  /* 0x0000004a85857c24 */ /* 0x000fc4000f8e02ff */
[----:B------:R-:W-:Y:S02]  /*d540*/  IMAD R7, R7, UR74, RZ ;  /* 0x0000004a07077c24 */ /* 0x000fe4000f8e02ff */
[----:B------:R-:W-:Y:S02]  /*d550*/  IMAD R6, R6, UR74, RZ ;  /* 0x0000004a06067c24 */ /* 0x000fe4000f8e02ff */
[----:B------:R-:W-:Y:S02]  /*d560*/  IMAD R5, R5, UR74, RZ ;  /* 0x0000004a05057c24 */ /* 0x000fe4000f8e02ff */
[----:B------:R-:W-:Y:S01]  /*d570*/  IMAD R4, R4, UR74, RZ ;  /* 0x0000004a04047c24 */ /* 0x000fe2000f8e02ff */
[C---:B------:R-:W-:Y:S01]  /*d580*/  SEL R100, R250.reuse, R100, !P0 ;  /* 0x00000064fa647207 */ /* 0x040fe20004000000 */
[----:B------:R-:W-:Y:S01]  /*d590*/  IMAD R3, R3, UR74, RZ ;  /* 0x0000004a03037c24 */ /* 0x000fe2000f8e02ff */
[C---:B------:R-:W-:Y:S02]  /*d5a0*/  SEL R101, R250.reuse, R101, !P0 ;  /* 0x00000065fa657207 */ /* 0x040fe40004000000 */
[----:B------:R-:W-:-:S02]  /*d5b0*/  SEL R102, R250, R102, !P0 ;  /* 0x00000066fa667207 */ /* 0x000fc40004000000 */
        /* <DEDUP_REMOVED lines=14> */
[----:B---3--:R-:W-:Y:S02]  /*d6a0*/  @!P2 IADD3 R131, PT, PT, -R131, RZ, RZ ;  /* 0x000000ff8383a210 */ /* 0x008fe40007ffe1ff */
[----:B------:R-:W-:Y:S02]  /*d6b0*/  ISETP.GE.AND P2, PT, R134, RZ, PT ;  /* 0x000000ff8600720c */ /* 0x000fe40003f46270 */
[----:B------:R-:W3:Y:S04]  /*d6c0*/  LDL.LU R134, [R1+0x1254] ;  /* 0x0012540001867983 */ /* 0x000ee80000300800 */
[----:B------:R-:W4:Y:S04]  /*d6d0*/  LDL.LU R143, [R1+0x1250] ;  /* 0x00125000018f7983 */ /* 0x000f280000300800 */
[----:B------:R1:W-:Y:S04]  /*d6e0*/  STL [R1+0x8], R142 ;  /* 0x0000088e01007387 */ /* 0x0003e80000100800 */
[----:B-1----:R-:W2:Y:S04]  /*d6f0*/  LDL.LU R142, [R1+0x124c] ;  /* 0x00124c00018e7983 */ /* 0x002ea80000300800 */
        /* <DEDUP_REMOVED lines=10> */
[----:B------:R-:W-:Y:S04]  /*d7a0*/  STL [R1+0x1c], R133 ;  /* 0x00001c8501007387 */ /* 0x000fe80000100800 */
[----:B------:R-:W-:Y:S04]  /*d7b0*/  STL [R1+0x18], R7 ;  /* 0x0000180701007387 */ /* 0x000fe80000100800 */
[----:B------:R-:W-:Y:S04]  /*d7c0*/  STL [R1+0x10], R6 ;  /* 0x0000100601007387 */ /* 0x000fe80000100800 */
[----:B------:R1:W-:Y:S04]  /*d7d0*/  STL [R1+0xc], R5 ;  /* 0x00000c0501007387 */ /* 0x0003e80000100800 */
[----:B------:R1:W-:Y:S04]  /*d7e0*/  STL [R1+0x4], R4 ;  /* 0x0000040401007387 */ /* 0x0003e80000100800 */
[----:B------:R1:W-:Y:S02]  /*d7f0*/  STL [R1], R3 ;  /* 0x0000000301007387 */ /* 0x0003e40000100800 */
[----:B-1----:R-:W-:-:S02]  /*d800*/  IMAD R5, R101, UR74, RZ ;  /* 0x0000004a65057c24 */ /* 0x002fc4000f8e02ff */
[----:B------:R-:W-:Y:S02]  /*d810*/  IMAD R4, R102, UR74, RZ ;  /* 0x0000004a66047c24 */ /* 0x000fe4000f8e02ff */
[----:B------:R-:W-:-:S05]  /*d820*/  IMAD R3, R100, UR74, RZ ;  /* 0x0000004a64037c24 */ /* 0x000fca000f8e02ff */
[----:B------:R1:W-:Y:S04]  /*d830*/  STL [R1+0x30], R3 ;  /* 0x0000300301007387 */ /* 0x0003e80000100800 */
[----:B------:R1:W-:Y:S04]  /*d840*/  STL [R1+0x34], R5 ;  /* 0x0000340501007387 */ /* 0x0003e80000100800 */
[----:B------:R1:W-:Y:S02]  /*d850*/  STL [R1+0x38], R4 ;  /* 0x0000380401007387 */ /* 0x0003e40000100800 */
[----:B-1----:R-:W-:-:S02]  /*d860*/  IMAD R3, R103, UR74, RZ ;  /* 0x0000004a67037c24 */ /* 0x002fc4000f8e02ff */
[----:B------:R-:W-:-:S03]  /*d870*/  IMAD R5, R104, UR74, RZ ;  /* 0x0000004a68057c24 */ /* 0x000fc6000f8e02ff */
[----:B------:R1:W-:Y:S01]  /*d880*/  STL [R1+0x3c], R3 ;  /* 0x00003c0301007387 */ /* 0x0003e20000100800 */
[----:B------:R-:W-:-:S03]  /*d890*/  IMAD R4, R105, UR74, RZ ;  /* 0x0000004a69047c24 */ /* 0x000fc6000f8e02ff */
[----:B------:R1:W-:Y:S04]  /*d8a0*/  STL [R1+0x40], R5 ;  /* 0x0000400501007387 */ /* 0x0003e80000100800 */
[----:B------:R1:W-:Y:S02]  /*d8b0*/  STL [R1+0x44], R4 ;  /* 0x0000440401007387 */ /* 0x0003e40000100800 */
[----:B-1----:R-:W-:Y:S02]  /*d8c0*/  IMAD R3, R106, UR74, RZ ;  /* 0x0000004a6a037c24 */ /* 0x002fe4000f8e02ff */
[----:B------:R-:W-:-:S03]  /*d8d0*/  IMAD R5, R107, UR74, RZ ;  /* 0x0000004a6b057c24 */ /* 0x000fc6000f8e02ff */
[----:B------:R1:W-:Y:S01]  /*d8e0*/  STL [R1+0x48], R3 ;  /* 0x0000480301007387 */ /* 0x0003e20000100800 */
[----:B------:R-:W-:-:S03]  /*d8f0*/  IMAD R4, R108, UR74, RZ ;  /* 0x0000004a6c047c24 */ /* 0x000fc6000f8e02ff */
[----:B------:R1:W-:Y:S01]  /*d900*/  STL [R1+0x4c], R5 ;  /* 0x00004c0501007387 */ /* 0x0003e20000100800 */
[----:B------:R-:W-:Y:S02]  /*d910*/  IMAD R6, R111, UR74, RZ ;  /* 0x0000004a6f067c24 */ /* 0x000fe4000f8e02ff */
[----:B-1----:R-:W-:Y:S01]  /*d920*/  IMAD R3, R109, UR74, RZ ;  /* 0x0000004a6d037c24 */ /* 0x002fe2000f8e02ff */
[----:B------:R-:W3:Y:S04]  /*d930*/  LDL R5, [R1+0x118c] ;  /* 0x00118c0001057983 */ /* 0x000ee80000100800 */
[----:B------:R1:W-:Y:S01]  /*d940*/  STL [R1+0x50], R4 ;  /* 0x0000500401007387 */ /* 0x0003e20000100800 */
[----:B------:R-:W-:-:S03]  /*d950*/  IMAD R7, R113, UR74, RZ ;  /* 0x0000004a71077c24 */ /* 0x000fc6000f8e02ff */
[----:B------:R1:W-:Y:S02]  /*d960*/  STL [R1+0x54], R3 ;  /* 0x0000540301007387 */ /* 0x0003e40000100800 */
[----:B-1----:R-:W-:Y:S02]  /*d970*/  IMAD R4, R110, UR74, RZ ;  /* 0x0000004a6e047c24 */ /* 0x002fe4000f8e02ff */
[----:B------:R-:W-:-:S03]  /*d980*/  IMAD R3, R112, UR74, RZ ;  /* 0x0000004a70037c24 */ /* 0x000fc6000f8e02ff */
[----:B------:R1:W-:Y:S04]  /*d990*/  STL [R1+0x3fc], R4 ;  /* 0x0003fc0401007387 */ /* 0x0003e80000100800 */
[----:B-1----:R-:W3:Y:S04]  /*d9a0*/  LDL R4, [R1+0x1194] ;  /* 0x0011940001047983 */ /* 0x002ee80000100800 */
[----:B------:R-:W-:Y:S04]  /*d9b0*/  STL [R1+0x404], R6 ;  /* 0x0004040601007387 */ /* 0x000fe80000100800 */
[----:B------:R-:W-:Y:S04]  /*d9c0*/  STL [R1+0x40c], R3 ;  /* 0x00040c0301007387 */ /* 0x000fe80000100800 */
[----:B------:R1:W-:Y:S04]  /*d9d0*/  STL [R1+0x414], R7 ;  /* 0x0004140701007387 */ /* 0x0003e80000100800 */
[----:B-1----:R-:W3:Y:S01]  /*d9e0*/  LDL R7, [R1+0x1198] ;  /* 0x0011980001077983 */ /* 0x002ee20000100800 */
[----:B------:R-:W-:-:S02]  /*d9f0*/  SEL R114, R250, R114, !P0 ;  /* 0x00000072fa727207 */ /* 0x000fc40004000000 */
[C---:B------:R-:W-:Y:S02]  /*da00*/  SEL R115, R250.reuse, R115, !P0 ;  /* 0x00000073fa737207 */ /* 0x040fe40004000000 */
[----:B------:R-:W-:Y:S01]  /*da10*/  SEL R123, R250, R123, !P0 ;  /* 0x0000007bfa7b7207 */ /* 0x000fe20004000000 */
[----:B------:R-:W-:Y:S01]  /*da20*/  IMAD R6, R114, UR74, RZ ;  /* 0x0000004a72067c24 */ /* 0x000fe2000f8e02ff */
[----:B------:R-:W-:Y:S01]  /*da30*/  SEL R116, R250, R116, !P0 ;  /* 0x00000074fa747207 */ /* 0x000fe20004000000 */
[----:B------:R-:W-:-:S03]  /*da40*/  IMAD R3, R115, UR74, RZ ;  /* 0x0000004a73037c24 */ /* 0x000fc6000f8e02ff */
[----:B------:R1:W-:Y:S01]  /*da50*/  STL [R1+0x41c], R6 ;  /* 0x00041c0601007387 */ /* 0x0003e20000100800 */
[----:B------:R-:W-:-:S03]  /*da60*/  IMAD R107, R116, UR74, RZ ;  /* 0x0000004a746b7c24 */ /* 0x000fc6000f8e02ff */
[----:B------:R1:W-:Y:S04]  /*da70*/  STL [R1+0x424], R3 ;  /* 0x0004240301007387 */ /* 0x0003e80000100800 */
[----:B------:R-:W4:Y:S01]  /*da80*/  LDL R116, [R1+0x1164] ;  /* 0x0011640001747983 */ /* 0x000f220000100800 */
[----:B-1----:R-:W-:-:S05]  /*da90*/  IMAD R6, R123, UR74, RZ ;  /* 0x0000004a7b067c24 */ /* 0x002fca000f8e02ff */
[----:B------:R1:W-:Y:S04]  /*daa0*/  STL [R1+0x1224], R6 ;  /* 0x0012240601007387 */ /* 0x0003e80000100800 */
[----:B------:R-:W4:Y:S04]  /*dab0*/  LDL R3, [R1+0x116c] ;  /* 0x00116c0001037983 */ /* 0x000f280000100800 */
[----:B------:R-:W4:Y:S01]  /*dac0*/  LDL R100, [R1+0x1168] ;  /* 0x0011680001647983 */ /* 0x000f220000100800 */
[----:B--2---:R-:W-:Y:S01]  /*dad0*/  @!P2 IMAD.MOV R137, RZ, RZ, -R137 ;  /* 0x000000ffff89a224 */ /* 0x004fe200078e0a89 */
[----:B---3--:R-:W-:-:S02]  /*dae0*/  ISETP.GE.AND P2, PT, R7, RZ, PT ;  /* 0x000000ff0700720c */ /* 0x008fc40003f46270 */
[----:B------:R-:W2:Y:S01]  /*daf0*/  LDL R7, [R1+0x1148] ;  /* 0x0011480001077983 */ /* 0x000ea20000100800 */
[----:B------:R-:W-:Y:S02]  /*db00*/  @!P1 IMAD.MOV R136, RZ, RZ, -R136 ;  /* 0x000000ffff889224 */ /* 0x000fe400078e0a88 */
[----:B------:R-:W-:Y:S01]  /*db10*/  @!P4 IMAD.MOV R135, RZ, RZ, -R135 ;  /* 0x000000ffff87c224 */ /* 0x000fe200078e0a87 */
[----:B------:R-:W-:Y:S02]  /*db20*/  ISETP.GE.AND P4, PT, R5, RZ, PT ;  /* 0x000000ff0500720c */ /* 0x000fe40003f86270 */
[C---:B------:R-:W-:Y:S01]  /*db30*/  SEL R136, R250.reuse, R136, !P0 ;  /* 0x00000088fa887207 */ /* 0x040fe20004000000 */
[----:B------:R-:W3:Y:S01]  /*db40*/  LDL R5, [R1+0x1170] ;  /* 0x0011700001057983 */ /* 0x000ee20000100800 */
[----:B------:R-:W-:-:S03]  /*db50*/  SEL R137, R250, R137, !P0 ;  /* 0x00000089fa897207 */ /* 0x000fc60004000000 */
[----:B-1----:R-:W-:Y:S01]  /*db60*/  IMAD R6, R136, UR73, RZ ;  /* 0x0000004988067c24 */ /* 0x002fe2000f8e02ff */
[----:B------:R-:W-:Y:S02]  /*db70*/  ISETP.GE.AND P1, PT, R4, RZ, PT ;  /* 0x000000ff0400720c */ /* 0x000fe40003f26270 */
[----:B------:R-:W-:Y:S01]  /*db80*/  @!P3 IADD3 R138, PT, PT, -R138, RZ, RZ ;  /* 0x000000ff8a8ab210 */ /* 0x000fe20007ffe1ff */
[----:B------:R-:W2:Y:S01]  /*db90*/  LDL R4, [R1+0x1174] ;  /* 0x0011740001047983 */ /* 0x000ea20000100800 */
[----:B------:R-:W-:Y:S01]  /*dba0*/  @!P2 IMAD.MOV R141, RZ, RZ, -R141 ;  /* 0x000000ffff8da224 */ /* 0x000fe200078e0a8d */
[C---:B------:R-:W-:Y:S01]  /*dbb0*/  SEL R118, R250.reuse, R118, !P0 ;  /* 0x00000076fa767207 */ /* 0x040fe20004000000 */
[----:B------:R-:W-:Y:S01]  /*dbc0*/  @!P4 IMAD.MOV R139, RZ, RZ, -R139 ;  /* 0x000000ffff8bc224 */ /* 0x000fe200078e0a8b */
[----:B------:R1:W-:Y:S01]  /*dbd0*/  STL [R1+0x4c4], R6 ;  /* 0x0004c40601007387 */ /* 0x0003e20000100800 */
[C---:B------:R-:W-:Y:S02]  /*dbe0*/  SEL R138, R250.reuse, R138, !P0 ;  /* 0x0000008afa8a7207 */ /* 0x040fe40004000000 */
[----:B------:R-:W-:-:S02]  /*dbf0*/  SEL R117, R250, R117, !P0 ;  /* 0x00000075fa757207 */ /* 0x000fc40004000000 */
[C---:B------:R-:W-:Y:S02]  /*dc00*/  SEL R119, R250.reuse, R119, !P0 ;  /* 0x00000077fa777207 */ /* 0x040fe40004000000 */
[C---:B------:R-:W-:Y:S02]  /*dc10*/  SEL R120, R250.reuse, R120, !P0 ;  /* 0x00000078fa787207 */ /* 0x040fe40004000000 */
[C---:B------:R-:W-:Y:S01]  /*dc20*/  SEL R122, R250.reuse, R122, !P0 ;  /* 0x0000007afa7a7207 */ /* 0x040fe20004000000 */
[----:B-1----:R-:W-:Y:S01]  /*dc30*/  IMAD R6, R137, UR72, RZ ;  /* 0x0000004889067c24 */ /* 0x002fe2000f8e02ff */
[C---:B------:R-:W-:Y:S02]  /*dc40*/  SEL R139, R250.reuse, R139, !P0 ;  /* 0x0000008bfa8b7207 */ /* 0x040fe40004000000 */
[C---:B------:R-:W-:Y:S02]  /*dc50*/  SEL R128, R250.reuse, R128, !P0 ;  /* 0x00000080fa807207 */ /* 0x040fe40004000000 */
[----:B------:R-:W-:Y:S01]  /*dc60*/  SEL R124, R250, R124, !P0 ;  /* 0x0000007cfa7c7207 */ /* 0x000fe20004000000 */
[----:B------:R1:W-:Y:S01]  /*dc70*/  STL [R1+0x4cc], R6 ;  /* 0x0004cc0601007387 */ /* 0x0003e20000100800 */
[----:B----4-:R-:W-:Y:S01]  /*dc80*/  ISETP.GE.AND P3, PT, R3, RZ, PT ;  /* 0x000000ff0300720c */ /* 0x010fe20003f66270 */
[----:B------:R-:W-:Y:S01]  /*dc90*/  @!P5 IMAD.MOV R134, RZ, RZ, -R134 ;  /* 0x000000ffff86d224 */ /* 0x000fe200078e0a86 */
[----:B------:R-:W-:Y:S01]  /*dca0*/  ISETP.GE.AND P2, PT, R100, RZ, PT ;  /* 0x000000ff6400720c */ /* 0x000fe20003f46270 */
[----:B------:R-:W-:Y:S01]  /*dcb0*/  @!P1 IMAD.MOV R140, RZ, RZ, -R140 ;  /* 0x000000ffff8c9224 */ /* 0x000fe200078e0a8c */
[----:B------:R-:W-:Y:S01]  /*dcc0*/  SEL R131, R250, R131, !P0 ;  /* 0x00000083fa837207 */ /* 0x000fe20004000000 */
[----:B------:R-:W-:Y:S01]  /*dcd0*/  IMAD R105, R118, UR74, RZ ;  /* 0x0000004a76697c24 */ /* 0x000fe2000f8e02ff */
[C---:B------:R-:W-:Y:S01]  /*dce0*/  SEL R130, R250.reuse, R130, !P0 ;  /* 0x00000082fa827207 */ /* 0x040fe20004000000 */
[----:B------:R-:W-:Y:S01]  /*dcf0*/  IMAD R106, R117, UR74, RZ ;  /* 0x0000004a756a7c24 */ /* 0x000fe2000f8e02ff */
[----:B------:R-:W-:Y:S01]  /*dd00*/  SEL R126, R250, R126, !P0 ;  /* 0x0000007efa7e7207 */ /* 0x000fe20004000000 */
[----:B-1----:R-:W-:Y:S01]  /*dd10*/  IMAD R6, R138, UR71, RZ ;  /* 0x000000478a067c24 */ /* 0x002fe2000f8e02ff */
[----:B------:R-:W-:-:S02]  /*dd20*/  SEL R129, R250, R129, !P0 ;  /* 0x00000081fa817207 */ /* 0x000fc40004000000 */
[C---:B------:R-:W-:Y:S02]  /*dd30*/  SEL R132, R250.reuse, R132, !P0 ;  /* 0x00000084fa847207 */ /* 0x040fe40004000000 */
[----:B------:R-:W-:Y:S01]  /*dd40*/  SEL R127, R250, R127, !P0 ;  /* 0x0000007ffa7f7207 */ /* 0x000fe20004000000 */
[----:B------:R1:W-:Y:S01]  /*dd50*/  STL [R1+0x4d4], R6 ;  /* 0x0004d40601007387 */ /* 0x0003e20000100800 */
[----:B------:R-:W-:Y:S01]  /*dd60*/  @!P2 IMAD.MOV R143, RZ, RZ, -R143 ;  /* 0x000000ffff8fa224 */ /* 0x000fe200078e0a8f */
[----:B------:R-:W-:Y:S02]  /*dd70*/  ISETP.GE.AND P1, PT, R116, RZ, PT ;  /* 0x000000ff7400720c */ /* 0x000fe40003f26270 */
[C---:B------:R-:W-:Y:S02]  /*dd80*/  SEL R125, R250.reuse, R125, !P0 ;  /* 0x0000007dfa7d7207 */ /* 0x040fe40004000000 */
[C---:B------:R-:W-:Y:S01]  /*dd90*/  SEL R121, R250.reuse, R121, !P0 ;  /* 0x00000079fa797207 */ /* 0x040fe20004000000 */
[----:B------:R-:W-:Y:S01]  /*dda0*/  IMAD R39, R39, UR74, RZ ;  /* 0x0000004a27277c24 */ /* 0x000fe2000f8e02ff */
[----:B------:R-:W-:Y:S01]  /*ddb0*/  SEL R141, R250, R141, !P0 ;  /* 0x0000008dfa8d7207 */ /* 0x000fe20004000000 */
[----:B------:R-:W-:Y:S01]  /*ddc0*/  IMAD R38, R38, UR74, RZ ;  /* 0x0000004a26267c24 */ /* 0x000fe2000f8e02ff */
[C---:B------:R-:W-:Y:S01]  /*ddd0*/  SEL R135, R250.reuse, R135, !P0 ;  /* 0x00000087fa877207 */ /* 0x040fe20004000000 */
[----:B-1----:R-:W-:Y:S01]  /*dde0*/  IMAD R6, R139, UR70, RZ ;  /* 0x000000468b067c24 */ /* 0x002fe2000f8e02ff */
[C---:B------:R-:W-:Y:S01]  /*ddf0*/  SEL R17, R250.reuse, R17, !P0 ;  /* 0x00000011fa117207 */ /* 0x040fe20004000000 */
[----:B------:R-:W-:Y:S01]  /*de00*/  IMAD R37, R37, UR74, RZ ;  /* 0x0000004a25257c24 */ /* 0x000fe2000f8e02ff */
[----:B------:R-:W-:Y:S01]  /*de10*/  SEL R41, R250, R41, !P0 ;  /* 0x00000029fa297207 */ /* 0x000fe20004000000 */
[----:B------:R-:W-:Y:S01]  /*de20*/  IMAD R36, R36, UR74, RZ ;  /* 0x0000004a24247c24 */ /* 0x000fe2000f8e02ff */
[----:B------:R1:W-:Y:S01]  /*de30*/  STL [R1+0x4dc], R6 ;  /* 0x0004dc0601007387 */ /* 0x0003e20000100800 */
[----:B------:R-:W-:Y:S01]  /*de40*/  IMAD R35, R35, UR74, RZ ;  /* 0x0000004a23237c24 */ /* 0x000fe2000f8e02ff */
[----:B------:R-:W-:Y:S01]  /*de50*/  SEL R42, R250, R42, !P0 ;  /* 0x0000002afa2a7207 */ /* 0x000fe20004000000 */
[----:B------:R-:W-:Y:S01]  /*de60*/  IMAD R34, R34, UR74, RZ ;  /* 0x0000004a22227c24 */ /* 0x000fe2000f8e02ff */
[----:B------:R-:W4:Y:S01]  /*de70*/  LDL R3, [R1+0x114c] ;  /* 0x00114c0001037983 */ /* 0x000f220000100800 */
[----:B------:R-:W-:Y:S01]  /*de80*/  IMAD R33, R33, UR74, RZ ;  /* 0x0000004a21217c24 */ /* 0x000fe2000f8e02ff */
[----:B------:R-:W-:Y:S01]  /*de90*/  SEL R43, R250, R43, !P0 ;  /* 0x0000002bfa2b7207 */ /* 0x000fe20004000000 */
[----:B------:R-:W-:Y:S01]  /*dea0*/  IMAD R32, R32, UR74, RZ ;  /* 0x0000004a20207c24 */ /* 0x000fe2000f8e02ff */
[C---:B------:R-:W-:Y:S01]  /*deb0*/  SEL R44, R250.reuse, R44, !P0 ;  /* 0x0000002cfa2c7207 */ /* 0x040fe20004000000 */
        /* <DEDUP_REMOVED lines=49> */
[----:B------:R-:W-:Y:S01]  /*e1d0*/  SEL R68, R250, R68, !P0 ;  /* 0x00000044fa447207 */ /* 0x000fe20004000000 */
[----:B------:R-:W-:Y:S01]  /*e1e0*/  IMAD R0, R0, UR74, RZ ;  /* 0x0000004a00007c24 */ /* 0x000fe2000f8e02ff */
[----:B------:R-:W-:Y:S01]  /*e1f0*/  SEL R69, R250, R69, !P0 ;  /* 0x00000045fa457207 */ /* 0x000fe20004000000 */
[----:B------:R-:W1:Y:S01]  /*e200*/  LDCU UR73, c[0x0][0x3b0] ;  /* 0x00007600ff4977ac */ /* 0x000e620008000800 */
[----:B---3--:R-:W-:Y:S01]  /*e210*/  ISETP.GE.AND P4, PT, R5, RZ, PT ;  /* 0x000000ff0500720c */ /* 0x008fe20003f86270 */
[----:B------:R-:W-:Y:S01]  /*e220*/  @!P3 IMAD.MOV R144, RZ, RZ, -R144 ;  /* 0x000000ffff90b224 */ /* 0x000fe200078e0a90 */
[----:B--2---:R-:W-:Y:S01]  /*e230*/  ISETP.GE.AND P2, PT, R7, RZ, PT ;  /* 0x000000ff0700720c */ /* 0x004fe20003f46270 */
[----:B------:R-:W2:Y:S01]  /*e240*/  LDL R5, [R1+0x1160] ;  /* 0x0011600001057983 */ /* 0x000ea20000100800 */
[----:B------:R-:W-:Y:S01]  /*e250*/  @!P1 IADD3 R142, PT, PT, -R142, RZ, RZ ;  /* 0x000000ff8e8e9210 */ /* 0x000fe20007ffe1ff */
[----:B------:R-:W-:Y:S01]  /*e260*/  IMAD R101, R119, UR74, RZ ;  /* 0x0000004a77657c24 */ /* 0x000fe2000f8e02ff */
[----:B------:R-:W-:Y:S01]  /*e270*/  SEL R143, R250, R143, !P0 ;  /* 0x0000008ffa8f7207 */ /* 0x000fe20004000000 */
[----:B------:R-:W3:Y:S01]  /*e280*/  LDL R7, [R1+0x1128] ;  /* 0x0011280001077983 */ /* 0x000ee20000100800 */
[----:B------:R-:W-:Y:S01]  /*e290*/  ISETP.GE.AND P1, PT, R4, RZ, PT ;  /* 0x000000ff0400720c */ /* 0x000fe20003f26270 */
[----:B------:R-:W-:Y:S01]  /*e2a0*/  IMAD R103, R120, UR74, RZ ;  /* 0x0000004a78677c24 */ /* 0x000fe2000f8e02ff */
[----:B------:R-:W-:Y:S01]  /*e2b0*/  SEL R142, R250, R142, !P0 ;  /* 0x0000008efa8e7207 */ /* 0x000fe20004000000 */
[----:B------:R-:W-:Y:S01]  /*e2c0*/  IMAD R114, R122, UR74, RZ ;  /* 0x0000004a7a727c24 */ /* 0x000fe2000f8e02ff */
[C---:B------:R-:W-:Y:S01]  /*e2d0*/  SEL R70, R250.reuse, R70, !P0 ;  /* 0x00000046fa467207 */ /* 0x040fe20004000000 */
[----:B------:R-:W-:Y:S01]  /*e2e0*/  @!P4 IMAD.MOV R145, RZ, RZ, -R145 ;  /* 0x000000ffff91c224 */ /* 0x000fe200078e0a91 */
[----:B------:R-:W-:Y:S01]  /*e2f0*/  SEL R71, R250, R71, !P0 ;  /* 0x00000047fa477207 */ /* 0x000fe20004000000 */
[----:B------:R-:W-:Y:S01]  /*e300*/  IMAD R4, R142, UR67, RZ ;  /* 0x000000438e047c24 */ /* 0x000fe2000f8e02ff */
[C---:B------:R-:W-:Y:S01]  /*e310*/  SEL R72, R250.reuse, R72, !P0 ;  /* 0x00000048fa487207 */ /* 0x040fe20004000000 */
[----:B-1----:R-:W-:Y:S01]  /*e320*/  IMAD R6, R143, UR66, RZ ;  /* 0x000000428f067c24 */ /* 0x002fe2000f8e02ff */
[----:B------:R-:W-:Y:S01]  /*e330*/  SEL R145, R250, R145, !P0 ;  /* 0x00000091fa917207 */ /* 0x000fe20004000000 */
[----:B------:R-:W-:Y:S01]  /*e340*/  IMAD R111, R128, UR74, RZ ;  /* 0x0000004a806f7c24 */ /* 0x000fe2000f8e02ff */
[----:B------:R1:W-:Y:S01]  /*e350*/  STL [R1+0x4f4], R4 ;  /* 0x0004f40401007387 */ /* 0x0003e20000100800 */
[----:B------:R-:W-:Y:S01]  /*e360*/  @!P1 IADD3 R146, PT, PT, -R146, RZ, RZ ;  /* 0x000000ff92929210 */ /* 0x000fe20007ffe1ff */
[----:B------:R-:W-:Y:S01]  /*e370*/  @!P2 IMAD.MOV R147, RZ, RZ, -R147 ;  /* 0x000000ffff93a224 */ /* 0x000fe200078e0a93 */
[----:B------:R-:W-:Y:S01]  /*e380*/  SEL R73, R250, R73, !P0 ;  /* 0x00000049fa497207 */ /* 0x000fe20004000000 */
[----:B------:R-:W-:Y:S01]  /*e390*/  IMAD R102, R124, UR74, RZ ;  /* 0x0000004a7c667c24 */ /* 0x000fe2000f8e02ff */
[C---:B------:R-:W-:Y:S01]  /*e3a0*/  SEL R146, R250.reuse, R146, !P0 ;  /* 0x00000092fa927207 */ /* 0x040fe20004000000 */
[----:B------:R-:W-:Y:S01]  /*e3b0*/  IMAD R108, R131, UR74, RZ ;  /* 0x0000004a836c7c24 */ /* 0x000fe2000f8e02ff */
[----:B------:R-:W-:Y:S01]  /*e3c0*/  SEL R140, R250, R140, !P0 ;  /* 0x0000008cfa8c7207 */ /* 0x000fe20004000000 */
[----:B------:R-:W-:Y:S01]  /*e3d0*/  IMAD R110, R130, UR74, RZ ;  /* 0x0000004a826e7c24 */ /* 0x000fe2000f8e02ff */
[C---:B------:R-:W-:Y:S01]  /*e3e0*/  SEL R134, R250.reuse, R134, !P0 ;  /* 0x00000086fa867207 */ /* 0x040fe20004000000 */
[----:B-1----:R-:W3:Y:S01]  /*e3f0*/  LDL R4, [R1+0x112c] ;  /* 0x00112c0001047983 */ /* 0x002ee20000100800 */
[----:B------:R-:W-:Y:S01]  /*e400*/  SEL R147, R250, R147, !P0 ;  /* 0x00000093fa937207 */ /* 0x000fe20004000000 */
[----:B------:R-:W-:Y:S01]  /*e410*/  IMAD R115, R126, UR74, RZ ;  /* 0x0000004a7e737c24 */ /* 0x000fe2000f8e02ff */
[C---:B------:R-:W-:Y:S01]  /*e420*/  SEL R74, R250.reuse, R74, !P0 ;  /* 0x0000004afa4a7207 */ /* 0x040fe20004000000 */
[----:B------:R-:W-:Y:S01]  /*e430*/  STL [R1+0x4fc], R6 ;  /* 0x0004fc0601007387 */ /* 0x000fe20000100800 */
[----:B------:R-:W-:Y:S01]  /*e440*/  IMAD R109, R129, UR74, RZ ;  /* 0x0000004a816d7c24 */ /* 0x000fe2000f8e02ff */
[C---:B------:R-:W-:Y:S01]  /*e450*/  SEL R75, R250.reuse, R75, !P0 ;  /* 0x0000004bfa4b7207 */ /* 0x040fe20004000000 */
        /* <DEDUP_REMOVED lines=8> */
[----:B------:R-:W1:Y:S01]  /*e4e0*/  LDCU UR72, c[0x0][0x3b0] ;  /* 0x00007600ff4877ac */ /* 0x000e620008000800 */
[----:B------:R-:W-:-:S02]  /*e4f0*/  SEL R80, R250, R80, !P0 ;  /* 0x00000050fa507207 */ /* 0x000fc40004000000 */
[C---:B------:R-:W-:Y:S01]  /*e500*/  SEL R81, R250.reuse, R81, !P0 ;  /* 0x00000051fa517207 */ /* 0x040fe20004000000 */
[----:B------:R-:W1:Y:S01]  /*e510*/  LDCU UR71, c[0x0][0x3b0] ;  /* 0x00007600ff4777ac */ /* 0x000e620008000800 */
[C---:B------:R-:W-:Y:S02]  /*e520*/  SEL R82, R250.reuse, R82, !P0 ;  /* 0x00000052fa527207 */ /* 0x040fe40004000000 */
[----:B------:R-:W-:Y:S01]  /*e530*/  SEL R83, R250, R83, !P0 ;  /* 0x00000053fa537207 */ /* 0x000fe20004000000 */
[----:B------:R-:W1:Y:S01]  /*e540*/  LDCU UR70, c[0x0][0x3b0] ;  /* 0x00007600ff4677ac */ /* 0x000e620008000800 */
[----:B----4-:R-:W-:Y:S02]  /*e550*/  ISETP.GE.AND P3, PT, R100, RZ, PT ;  /* 0x000000ff6400720c */ /* 0x010fe40003f66270 */
[----:B--2---:R-:W-:Y:S02]  /*e560*/  ISETP.GE.AND P4, PT, R5, RZ, PT ;  /* 0x000000ff0500720c */ /* 0x004fe40003f86270 */
[----:B------:R-:W-:Y:S01]  /*e570*/  SEL R144, R250, R144, !P0 ;  /* 0x00000090fa907207 */ /* 0x000fe20004000000 */
[----:B------:R-:W-:Y:S01]  /*e580*/  IMAD R17, R17, UR74, RZ ;  /* 0x0000004a11117c24 */ /* 0x000fe2000f8e02ff */
[----:B------:R-:W-:Y:S01]  /*e590*/  ISETP.GE.AND P1, PT, R3, RZ, PT ;  /* 0x000000ff0300720c */ /* 0x000fe20003f26270 */
[----:B------:R-:W-:Y:S01]  /*e5a0*/  IMAD R3, R145, UR64, RZ ;  /* 0x0000004091037c24 */ /* 0x000fe2000f8e02ff */
[----:B------:R-:W-:Y:S01]  /*e5b0*/  ISETP.GE.AND P2, PT, R116, RZ, PT ;  /* 0x000000ff7400720c */ /* 0x000fe20003f46270 */
[----:B------:R-:W-:-:S04]  /*e5c0*/  IMAD R41, R41, UR74, RZ ;  /* 0x0000004a29297c24 */ /* 0x000fc8000f8e02ff */
[----:B------:R-:W-:Y:S01]  /*e5d0*/  @!P3 IADD3 R150, PT, PT, -R150, RZ, RZ ;  /* 0x000000ff9696b210 */ /* 0x000fe20007ffe1ff */
[----:B------:R-:W-:Y:S01]  /*e5e0*/  IMAD R42, R42, UR74, RZ ;  /* 0x0000004a2a2a7c24 */ /* 0x000fe2000f8e02ff */
[----:B------:R2:W-:Y:S01]  /*e5f0*/  STL [R1+0x121c], R3 ;  /* 0x00121c0301007387 */ /* 0x0005e20000100800 */
[----:B------:R-:W-:Y:S01]  /*e600*/  IMAD R43, R43, UR74, RZ ;  /* 0x0000004a2b2b7c24 */ /* 0x000fe2000f8e02ff */
[----:B------:R-:W-:Y:S01]  /*e610*/  SEL R84, R250, R84, !P0 ;  /* 0x00000054fa547207 */ /* 0x000fe20004000000 */
[----:B------:R-:W-:Y:S01]  /*e620*/  IMAD R44, R44, UR74, RZ ;  /* 0x0000004a2c2c7c24 */ /* 0x000fe2000f8e02ff */
[C---:B------:R-:W-:Y:S01]  /*e630*/  SEL R85, R250.reuse, R85, !P0 ;  /* 0x00000055fa557207 */ /* 0x040fe20004000000 */
[----:B------:R-:W-:Y:S01]  /*e640*/  IMAD R45, R45, UR74, RZ ;  /* 0x0000004a2d2d7c24 */ /* 0x000fe2000f8e02ff */
[C---:B------:R-:W-:Y:S01]  /*e650*/  SEL R86, R250.reuse, R86, !P0 ;  /* 0x00000056fa567207 */ /* 0x040fe20004000000 */
[----:B------:R-:W-:Y:S01]  /*e660*/  @!P1 IMAD.MOV R148, RZ, RZ, -R148 ;  /* 0x000000ffff949224 */ /* 0x000fe200078e0a94 */
[C---:B------:R-:W-:Y:S01]  /*e670*/  SEL R87, R250.reuse, R87, !P0 ;  /* 0x00000057fa577207 */ /* 0x040fe20004000000 */
[----:B------:R-:W-:Y:S01]  /*e680*/  @!P4 IMAD.MOV R151, RZ, RZ, -R151 ;  /* 0x000000ffff97c224 */ /* 0x000fe200078e0a97 */
[----:B------:R-:W-:Y:S01]  /*e690*/  SEL R88, R250, R88, !P0 ;  /* 0x00000058fa587207 */ /* 0x000fe20004000000 */
[----:B--2---:R-:W-:Y:S01]  /*e6a0*/  IMAD R3, R146, UR63, RZ ;  /* 0x0000003f92037c24 */ /* 0x004fe2000f8e02ff */
[----:B---3--:R-:W-:Y:S01]  /*e6b0*/  ISETP.GE.AND P1, PT, R7, RZ, PT ;  /* 0x000000ff0700720c */ /* 0x008fe20003f26270 */
[----:B------:R-:W-:Y:S01]  /*e6c0*/  @!P2 IMAD.MOV R149, RZ, RZ, -R149 ;  /* 0x000000ffff95a224 */ /* 0x000fe200078e0a95 */
[----:B------:R-:W-:Y:S01]  /*e6d0*/  SEL R148, R250, R148, !P0 ;  /* 0x00000094fa947207 */ /* 0x000fe20004000000 */
[----:B------:R-:W-:Y:S01]  /*e6e0*/  IMAD R126, R132, UR74, RZ ;  /* 0x0000004a847e7c24 */ /* 0x000fe2000f8e02ff */
[----:B------:R2:W-:Y:S01]  /*e6f0*/  STL [R1+0x514], R3 ;  /* 0x0005140301007387 */ /* 0x0005e20000100800 */
[----:B------:R-:W-:Y:S01]  /*e700*/  SEL R150, R250, R150, !P0 ;  /* 0x00000096fa967207 */ /* 0x000fe20004000000 */
[----:B------:R-:W-:Y:S01]  /*e710*/  IMAD R129, R140, UR69, RZ ;  /* 0x000000458c817c24 */ /* 0x000fe2000f8e02ff */
[----:B------:R-:W-:Y:S01]  /*e720*/  ISETP.GE.AND P2, PT, R4, RZ, PT ;  /* 0x000000ff0400720c */ /* 0x000fe20003f46270 */
[----:B------:R-:W3:Y:S01]  /*e730*/  LDL R118, [R1+0x1130] ;  /* 0x0011300001767983 */ /* 0x000ee20000100800 */
[----:B------:R-:W-:Y:S01]  /*e740*/  IMAD.MOV.U32 R145, RZ, RZ, R109 ;  /* 0x000000ffff917224 */ /* 0x000fe200078e006d */
[----:B------:R-:W-:Y:S01]  /*e750*/  SEL R149, R250, R149, !P0 ;  /* 0x00000095fa957207 */ /* 0x000fe20004000000 */
[----:B------:R-:W-:Y:S01]  /*e760*/  IMAD R125, R134, UR74, RZ ;  /* 0x0000004a867d7c24 */ /* 0x000fe2000f8e02ff */
[C---:B------:R-:W-:Y:S01]  /*e770*/  SEL R151, R250.reuse, R151, !P0 ;  /* 0x00000097fa977207 */ /* 0x040fe20004000000 */
[----:B------:R-:W-:Y:S01]  /*e780*/  IMAD.MOV.U32 R135, RZ, RZ, R114 ;  /* 0x000000ffff877224 */ /* 0x000fe200078e0072 */
[----:B------:R-:W-:Y:S01]  /*e790*/  MOV R139, R112 ;  /* 0x00000070008b7202 */ /* 0x000fe20000000f00 */
[----:B--2---:R-:W-:Y:S01]  /*e7a0*/  IMAD R3, R147, UR62, RZ ;  /* 0x0000003e93037c24 */ /* 0x004fe2000f8e02ff */
[C---:B------:R-:W-:Y:S01]  /*e7b0*/  SEL R89, R250.reuse, R89, !P0 ;  /* 0x00000059fa597207 */ /* 0x040fe20004000000 */
[----:B------:R-:W-:Y:S01]  /*e7c0*/  @!P1 IMAD.MOV R152, RZ, RZ, -R152 ;  /* 0x000000ffff989224 */ /* 0x000fe200078e0a98 */
[----:B------:R-:W-:Y:S01]  /*e7d0*/  SEL R90, R250, R90, !P0 ;  /* 0x0000005afa5a7207 */ /* 0x000fe20004000000 */
[----:B------:R-:W-:Y:S01]  /*e7e0*/  IMAD R132, R144, UR65, RZ ;  /* 0x0000004190847c24 */ /* 0x000fe2000f8e02ff */
[----:B------:R2:W-:Y:S01]  /*e7f0*/  STL [R1+0x51c], R3 ;  /* 0x00051c0301007387 */ /* 0x0005e20000100800 */
[----:B------:R-:W-:Y:S01]  /*e800*/  @!P2 IMAD.MOV R153, RZ, RZ, -R153 ;  /* 0x000000ffff99a224 */ /* 0x000fe200078e0a99 */
[----:B------:R-:W-:Y:S01]  /*e810*/  SEL R152, R250, R152, !P0 ;  /* 0x00000098fa987207 */ /* 0x000fe20004000000 */
[----:B------:R-:W-:Y:S01]  /*e820*/  IMAD R4, R150, UR59, RZ ;  /* 0x0000003b96047c24 */ /* 0x000fe2000f8e02ff */
[----:B------:R-:W4:Y:S01]  /*e830*/  LDL R7, [R1+0x113c] ;  /* 0x00113c0001077983 */ /* 0x000f220000100800 */
[----:B------:R-:W-:Y:S01]  /*e840*/  IMAD R140, R141, UR68, RZ ;  /* 0x000000448d8c7c24 */ /* 0x000fe2000f8e02ff */
[C---:B------:R-:W-:Y:S01]  /*e850*/  SEL R91, R250.reuse, R91, !P0 ;  /* 0x0000005bfa5b7207 */ /* 0x040fe20004000000 */
[----:B------:R-:W-:Y:S01]  /*e860*/  IMAD R136, R151, UR58, RZ ;  /* 0x0000003a97887c24 */ /* 0x000fe2000f8e02ff */
[----:B------:R-:W4:Y:S01]  /*e870*/  LDL R117, [R1+0x1134] ;  /* 0x0011340001757983 */ /* 0x000f220000100800 */
[----:B------:R-:W-:Y:S01]  /*e880*/  IMAD.MOV.U32 R134, RZ, RZ, R115 ;  /* 0x000000ffff867224 */ /* 0x000fe200078e0073 */
[----:B------:R-:W-:Y:S01]  /*e890*/  SEL R92, R250, R92, !P0 ;  /* 0x0000005cfa5c7207 */ /* 0x000fe20004000000 */
[----:B--2---:R-:W-:Y:S01]  /*e8a0*/  IMAD R3, R148, UR61, RZ ;  /* 0x0000003d94037c24 */ /* 0x004fe2000f8e02ff */
[----:B------:R-:W2:Y:S01]  /*e8b0*/  LDL R116, [R1+0x1110] ;  /* 0x0011100001747983 */ /* 0x000ea20000100800 */
[----:B------:R-:W-:Y:S01]  /*e8c0*/  IMAD.MOV.U32 R137, RZ, RZ, R113 ;  /* 0x000000ffff897224 */ /* 0x000fe200078e0071 */
[----:B------:R-:W-:Y:S01]  /*e8d0*/  SEL R93, R250, R93, !P0 ;  /* 0x0000005dfa5d7207 */ /* 0x000fe20004000000 */
[----:B------:R-:W-:Y:S01]  /*e8e0*/  IMAD R46, R46, UR74, RZ ;  /* 0x0000004a2e2e7c24 */ /* 0x000fe2000f8e02ff */
[----:B------:R-:W2:Y:S01]  /*e8f0*/  LDL R100, [R1+0x1118] ;  /* 0x0011180001647983 */ /* 0x000ea20000100800 */
[C---:B------:R-:W-:Y:S01]  /*e900*/  SEL R153, R250.reuse, R153, !P0 ;  /* 0x00000099fa997207 */ /* 0x040fe20004000000 */
[----:B------:R-:W-:Y:S01]  /*e910*/  IMAD R47, R47, UR74, RZ ;  /* 0x0000004a2f2f7c24 */ /* 0x000fe2000f8e02ff */
[----:B------:R-:W-:Y:S01]  /*e920*/  SEL R94, R250, R94, !P0 ;  /* 0x0000005efa5e7207 */ /* 0x000fe20004000000 */
[----:B------:R1:W-:Y:S01]  /*e930*/  STL [R1+0x524], R3 ;  /* 0x0005240301007387 */ /* 0x0003e20000100800 */
[----:B------:R-:W-:Y:S01]  /*e940*/  IMAD R48, R48, UR74, RZ ;  /* 0x0000004a30307c24 */ /* 0x000fe2000f8e02ff */
[----:B------:R-:W-:Y:S01]  /*e950*/  SEL R95, R250, R95, !P0 ;  /* 0x0000005ffa5f7207 */ /* 0x000fe20004000000 */
[----:B------:R-:W-:Y:S01]  /*e960*/  IMAD R49, R49, UR74, RZ ;  /* 0x0000004a31317c24 */ /* 0x000fe2000f8e02ff */
[----:B------:R-:W2:Y:S01]  /*e970*/  LDL R5, [R1+0x111c] ;  /* 0x00111c0001057983 */ /* 0x000ea20000100800 */
[----:B------:R-:W-:Y:S01]  /*e980*/  IMAD R50, R50, UR74, RZ ;  /* 0x0000004a32327c24 */ /* 0x000fe2000f8e02ff */
[C---:B------:R-:W-:Y:S01]  /*e990*/  SEL R96, R250.reuse, R96, !P0 ;  /* 0x00000060fa607207 */ /* 0x040fe20004000000 */
[----:B------:R-:W-:Y:S01]  /*e9a0*/  IMAD R51, R51, UR74, RZ ;  /* 0x0000004a33337c24 */ /* 0x000fe2000f8e02ff */
[----:B------:R-:W-:Y:S01]  /*e9b0*/  SEL R97, R250, R97, !P0 ;  /* 0x00000061fa617207 */ /* 0x000fe20004000000 */
[----:B------:R-:W-:Y:S01]  /*e9c0*/  IMAD R52, R52, UR74, RZ ;  /* 0x0000004a34347c24 */ /* 0x000fe2000f8e02ff */
[C---:B------:R-:W-:Y:S01]  /*e9d0*/  SEL R98, R250.reuse, R98, !P0 ;  /* 0x00000062fa627207 */ /* 0x040fe20004000000 */
[----:B-1----:R-:W-:Y:S01]  /*e9e0*/  IMAD R3, R149, UR60, RZ ;  /* 0x0000003c95037c24 */ /* 0x002fe2000f8e02ff */
[----:B------:R-:W-:Y:S01]  /*e9f0*/  SEL R99, R250, R99, !P0 ;  /* 0x00000063fa637207 */ /* 0x000fe20004000000 */
[----:B------:R-:W-:Y:S01]  /*ea00*/  IMAD R6, R153, UR56, RZ ;  /* 0x0000003899067c24 */ /* 0x000fe2000f8e02ff */
[----:B------:R-:W1:Y:S02]  /*ea10*/  LDCU UR67, c[0x0][0x3b0] ;  /* 0x00007600ff4377ac */ /* 0x000e640008000800 */
[----:B------:R1:W-:Y:S01]  /*ea20*/  STL [R1+0x52c], R3 ;  /* 0x00052c0301007387 */ /* 0x0003e20000100800 */
[----:B------:R-:W-:Y:S01]  /*ea30*/  IMAD R53, R53, UR74, RZ ;  /* 0x0000004a35357c24 */ /* 0x000fe2000f8e02ff */
[----:B------:R-:W2:Y:S02]  /*ea40*/  LDCU UR66, c[0x0][0x3b0] ;  /* 0x00007600ff4277ac */ /* 0x000ea40008000800 */
[----:B------:R-:W-:Y:S01]  /*ea50*/  STL [R1+0x1220], R4 ;  /* 0x0012200401007387 */ /* 0x000fe20000100800 */
[----:B------:R-:W-:Y:S01]  /*ea60*/  IMAD R54, R54, UR74, RZ ;  /* 0x0000004a36367c24 */ /* 0x000fe2000f8e02ff */
[----:B------:R-:W2:Y:S01]  /*ea70*/  LDCU UR64, c[0x0][0x3b0] ;  /* 0x00007600ff4077ac */ /* 0x000ea20008000800 */
[----:B-1----:R-:W-:-:S02]  /*ea80*/  IMAD R3, R152, UR57, RZ ;  /* 0x0000003998037c24 */ /* 0x002fc4000f8e02ff */
[----:B------:R-:W-:Y:S02]  /*ea90*/  IMAD R55, R55, UR74, RZ ;  /* 0x0000004a37377c24 */ /* 0x000fe4000f8e02ff */
[----:B------:R-:W-:Y:S01]  /*eaa0*/  IMAD R56, R56, UR74, RZ ;  /* 0x0000004a38387c24 */ /* 0x000fe2000f8e02ff */
[----:B------:R1:W-:Y:S01]  /*eab0*/  STL [R1+0x544], R3 ;  /* 0x0005440301007387 */ /* 0x0003e20000100800 */
[----:B------:R-:W-:Y:S02]  /*eac0*/  IMAD R57, R57, UR74, RZ ;  /* 0x0000004a39397c24 */ /* 0x000fe4000f8e02ff */
[----:B------:R-:W-:Y:S02]  /*ead0*/  IMAD R58, R58, UR74, RZ ;  /* 0x0000004a3a3a7c24 */ /* 0x000fe4000f8e02ff */
[----:B------:R-:W-:Y:S02]  /*eae0*/  IMAD R59, R59, UR74, RZ ;  /* 0x0000004a3b3b7c24 */ /* 0x000fe4000f8e02ff */
        /* <DEDUP_REMOVED lines=27> */
[----:B------:R-:W-:Y:S01]  /*eca0*/  IMAD R87, R87, UR74, RZ ;  /* 0x0000004a57577c24 */ /* 0x000fe2000f8e02ff */
[----:B------:R-:W-:Y:S01]  /*ecb0*/  MOV R146, R108 ;  /* 0x0000006c00927202 */ /* 0x000fe20000000f00 */
[----:B------:R-:W-:Y:S01]  /*ecc0*/  IMAD R88, R88, UR74, RZ ;  /* 0x0000004a58587c24 */ /* 0x000fe2000f8e02ff */
[----:B------:R-:W1:Y:S01]  /*ecd0*/  LDCU UR69, c[0x0][0x3b0] ;  /* 0x00007600ff4577ac */ /* 0x000e620008000800 */
[----:B------:R-:W-:Y:S01]  /*ece0*/  IMAD.MOV.U32 R147, RZ, RZ, R107 ;  /* 0x000000ffff937224 */ /* 0x000fe200078e006b */
[----:B------:R-:W1:Y:S01]  /*ecf0*/  LDCU UR63, c[0x0][0x3b0] ;  /* 0x00007600ff3f77ac */ /* 0x000e620008000800 */
[----:B------:R-:W1:Y:S01]  /*ed00*/  LDCU UR62, c[0x0][0x3b0] ;  /* 0x00007600ff3e77ac */ /* 0x000e620008000800 */
[----:B---3--:R-:W-:Y:S01]  /*ed10*/  ISETP.GE.AND P1, PT, R118, RZ, PT ;  /* 0x000000ff7600720c */ /* 0x008fe20003f26270 */
[----:B------:R-:W-:Y:S01]  /*ed20*/  IMAD.MOV.U32 R144, RZ, RZ, R110 ;  /* 0x000000ffff907224 */ /* 0x000fe200078e006e */
[----:B------:R-:W3:Y:S01]  /*ed30*/  LDCU UR68, c[0x0][0x3b0] ;  /* 0x00007600ff4477ac */ /* 0x000ee20008000800 */
[----:B------:R-:W-:-:S02]  /*ed40*/  IMAD R89, R89, UR74, RZ ;  /* 0x0000004a59597c24 */ /* 0x000fc4000f8e02ff */
[----:B------:R-:W-:Y:S01]  /*ed50*/  IMAD R90, R90, UR74, RZ ;  /* 0x0000004a5a5a7c24 */ /* 0x000fe2000f8e02ff */
[----:B------:R-:W1:Y:S01]  /*ed60*/  LDCU UR65, c[0x0][0x3b0] ;  /* 0x00007600ff4177ac */ /* 0x000e620008000800 */
[----:B------:R-:W1:Y:S01]  /*ed70*/  LDCU UR59, c[0x0][0x3b0] ;  /* 0x00007600ff3b77ac */ /* 0x000e620008000800 */
[----:B----4-:R-:W-:Y:S01]  /*ed80*/  ISETP.GE.AND P3, PT, R7, RZ, PT ;  /* 0x000000ff0700720c */ /* 0x010fe20003f66270 */
[----:B------:R-:W-:Y:S01]  /*ed90*/  IMAD.MOV.U32 R141, RZ, RZ, R111 ;  /* 0x000000ffff8d7224 */ /* 0x000fe200078e006f */
[----:B------:R-:W4:Y:S01]  /*eda0*/  LDL R7, [R1+0x1120] ;  /* 0x0011200001077983 */ /* 0x000f220000100800 */
[----:B------:R-:W-:Y:S01]  /*edb0*/  IMAD R91, R91, UR74, RZ ;  /* 0x0000004a5b5b7c24 */ /* 0x000fe2000f8e02ff */
[----:B------:R-:W-:Y:S01]  /*edc0*/  ISETP.GE.AND P2, PT, R117, RZ, PT ;  /* 0x000000ff7500720c */ /* 0x000fe20003f46270 */
[----:B------:R-:W-:Y:S01]  /*edd0*/  IMAD R92, R92, UR74, RZ ;  /* 0x0000004a5c5c7c24 */ /* 0x000fe2000f8e02ff */
[----:B------:R-:W-:Y:S01]  /*ede0*/  STL [R1+0x1228], R6 ;  /* 0x0012280601007387 */ /* 0x000fe20000100800 */
[----:B------:R-:W-:Y:S01]  /*edf0*/  IMAD.MOV.U32 R148, RZ, RZ, R106 ;  /* 0x000000ffff947224 */ /* 0x000fe200078e006a */
[----:B--2---:R-:W-:Y:S01]  /*ee00*/  ISETP.GE.AND P4, PT, R116, RZ, PT ;  /* 0x000000ff7400720c */ /* 0x004fe20003f86270 */
[----:B------:R-:W-:Y:S01]  /*ee10*/  IMAD.MOV.U32 R149, RZ, RZ, R105 ;  /* 0x000000ffff957224 */ /* 0x000fe200078e0069 */
[----:B------:R-:W2:Y:S01]  /*ee20*/  LDL R117, [R1+0x10f0] ;  /* 0x0010f00001757983 */ /* 0x000ea20000100800 */
[----:B------:R-:W-:Y:S01]  /*ee30*/  @!P1 IADD3 R154, PT, PT, -R154, RZ, RZ ;  /* 0x000000ff9a9a9210 */ /* 0x000fe20007ffe1ff */
[----:B------:R-:W-:Y:S01]  /*ee40*/  IMAD R93, R93, UR74, RZ ;  /* 0x0000004a5d5d7c24 */ /* 0x000fe2000f8e02ff */
[----:B------:R-:W-:Y:S01]  /*ee50*/  ISETP.GE.AND P1, PT, R100, RZ, PT ;  /* 0x000000ff6400720c */ /* 0x000fe20003f26270 */
[----:B------:R-:W3:Y:S01]  /*ee60*/  LDL R119, [R1+0x1124] ;  /* 0x0011240001777983 */ /* 0x000ee20000100800 */
[----:B------:R-:W-:Y:S01]  /*ee70*/  IMAD R94, R94, UR74, RZ ;  /* 0x0000004a5e5e7c24 */ /* 0x000fe2000f8e02ff */
[----:B------:R-:W-:Y:S01]  /*ee80*/  MOV R152, R104 ;  /* 0x0000006800987202 */ /* 0x000fe20000000f00 */
[----:B------:R-:W-:Y:S01]  /*ee90*/  IMAD R95, R95, UR74, RZ ;  /* 0x0000004a5f5f7c24 */ /* 0x000fe2000f8e02ff */
[----:B------:R-:W3:Y:S01]  /*eea0*/  LDL R116, [R1+0x10f8] ;  /* 0x0010f80001747983 */ /* 0x000ee20000100800 */
[----:B------:R-:W-:Y:S01]  /*eeb0*/  @!P2 IMAD.MOV R155, RZ, RZ, -R155 ;  /* 0x000000ffff9ba224 */ /* 0x000fe200078e0a9b */
[----:B------:R-:W2:Y:S01]  /*eec0*/  LDCU UR61, c[0x0][0x3b0] ;  /* 0x00007600ff3d77ac */ /* 0x000ea20008000800 */
[----:B------:R-:W-:Y:S01]  /*eed0*/  @!P3 IMAD.MOV R156, RZ, RZ, -R156 ;  /* 0x000000ffff9cb224 */ /* 0x000fe200078e0a9c */
[----:B------:R-:W3:Y:S01]  /*eee0*/  LDL R118, [R1+0x10ec] ;  /* 0x0010ec0001767983 */ /* 0x000ee20000100800 */
[----:B------:R-:W-:Y:S01]  /*eef0*/  @!P4 IMAD.MOV R157, RZ, RZ, -R157 ;  /* 0x000000ffff9dc224 */ /* 0x000fe200078e0a9d */
[----:B------:R-:W-:Y:S01]  /*ef00*/  SEL R155, R250, R155, !P0 ;  /* 0x0000009bfa9b7207 */ /* 0x000fe20004000000 */
[----:B------:R-:W-:Y:S01]  /*ef10*/  IMAD.MOV.U32 R153, RZ, RZ, R103 ;  /* 0x000000ffff997224 */ /* 0x000fe200078e0067 */
[----:B------:R-:W-:Y:S01]  /*ef20*/  @!P1 IADD3 R158, PT, PT, -R158, RZ, RZ ;  /* 0x000000ff9e9e9210 */ /* 0x000fe20007ffe1ff */
[----:B------:R-:W3:Y:S01]  /*ef30*/  LDL R100, [R1+0x1100] ;  /* 0x0011000001647983 */ /* 0x000ee20000100800 */
[----:B------:R-:W-:Y:S01]  /*ef40*/  ISETP.GE.AND P2, PT, R5, RZ, PT ;  /* 0x000000ff0500720c */ /* 0x000fe20003f46270 */
[----:B------:R-:W-:Y:S01]  /*ef50*/  IMAD R5, R155, UR54, RZ ;  /* 0x000000369b057c24 */ /* 0x000fe2000f8e02ff */
[----:B------:R-:W-:Y:S01]  /*ef60*/  SEL R156, R250, R156, !P0 ;  /* 0x0000009cfa9c7207 */ /* 0x000fe20004000000 */
[----:B------:R-:W-:Y:S01]  /*ef70*/  IMAD R96, R96, UR74, RZ ;  /* 0x0000004a60607c24 */ /* 0x000fe2000f8e02ff */
[C---:B------:R-:W-:Y:S01]  /*ef80*/  SEL R157, R250.reuse, R157, !P0 ;  /* 0x0000009dfa9d7207 */ /* 0x040fe20004000000 */
[----:B------:R-:W-:Y:S01]  /*ef90*/  IMAD R97, R97, UR74, RZ ;  /* 0x0000004a61617c24 */ /* 0x000fe2000f8e02ff */
[----:B------:R-:W-:Y:S01]  /*efa0*/  SEL R158, R250, R158, !P0 ;  /* 0x0000009efa9e7207 */ /* 0x000fe20004000000 */
[----:B-1----:R-:W-:Y:S01]  /*efb0*/  IMAD R3, R156, UR53, RZ ;  /* 0x000000359c037c24 */ /* 0x002fe2000f8e02ff */
[----:B------:R1:W-:Y:S01]  /*efc0*/  STL [R1+0x122c], R5 ;  /* 0x00122c0501007387 */ /* 0x0003e20000100800 */
[----:B------:R-:W-:Y:S01]  /*efd0*/  IMAD R98, R98, UR74, RZ ;  /* 0x0000004a62627c24 */ /* 0x000fe2000f8e02ff */
[----:B------:R-:W-:Y:S01]  /*efe0*/  SEL R154, R250, R154, !P0 ;  /* 0x0000009afa9a7207 */ /* 0x000fe20004000000 */
[----:B------:R-:W-:Y:S01]  /*eff0*/  IMAD R99, R99, UR74, RZ ;  /* 0x0000004a63637c24 */ /* 0x000fe2000f8e02ff */
[----:B------:R-:W-:Y:S01]  /*f000*/  STL [R1+0x564], R3 ;  /* 0x0005640301007387 */ /* 0x000fe20000100800 */
[----:B------:R-:W2:Y:S01]  /*f010*/  LDCU UR60, c[0x0][0x3b0] ;  /* 0x00007600ff3c77ac */ /* 0x000ea20008000800 */
[----:B------:R-:W2:Y:S01]  /*f020*/  LDCU UR58, c[0x0][0x3b0] ;  /* 0x00007600ff3a77ac */ /* 0x000ea20008000800 */
[----:B-1----:R-:W-:Y:S01]  /*f030*/  IMAD R5, R158, UR51, RZ ;  /* 0x000000339e057c24 */ /* 0x002fe2000f8e02ff */
[----:B------:R-:W1:Y:S01]  /*f040*/  LDCU UR57, c[0x0][0x3b0] ;  /* 0x00007600ff3977ac */ /* 0x000e620008000800 */
[----:B------:R-:W1:Y:S01]  /*f050*/  LDCU UR56, c[0x0][0x3b0] ;  /* 0x00007600ff3877ac */ /* 0x000e620008000800 */
[----:B----4-:R-:W-:Y:S01]  /*f060*/  ISETP.GE.AND P1, PT, R7, RZ, PT ;  /* 0x000000ff0700720c */ /* 0x010fe20003f26270 */
[----:B------:R-:W-:Y:S01]  /*f070*/  IMAD R7, R157, UR52, RZ ;  /* 0x000000349d077c24 */ /* 0x000fe2000f8e02ff */
[----:B------:R-:W4:Y:S04]  /*f080*/  LDCU UR74, c[0x0][0x3b0] ;  /* 0x00007600ff4a77ac */ /* 0x000f280008000800 */
[----:B------:R-:W-:Y:S01]  /*f090*/  STL [R1+0x1230], R7 ;  /* 0x0012300701007387 */ /* 0x000fe20000100800 */
[----:B--2---:R-:W-:Y:S01]  /*f0a0*/  ISETP.GE.AND P4, PT, R117, RZ, PT ;  /* 0x000000ff7500720c */ /* 0x004fe20003f86270 */
[----:B------:R-:W-:-:S02]  /*f0b0*/  @!P2 IMAD.MOV R159, RZ, RZ, -R159 ;  /* 0x000000ffff9fa224 */ /* 0x000fc400078e0a9f */
[----:B------:R-:W-:Y:S01]  /*f0c0*/  STL [R1+0x1234], R5 ;  /* 0x0012340501007387 */ /* 0x000fe20000100800 */
[----:B---3--:R-:W-:-:S03]  /*f0d0*/  ISETP.GE.AND P3, PT, R118, RZ, PT ;  /* 0x000000ff7600720c */ /* 0x008fc60003f66270 */
[----:B------:R-:W2:Y:S01]  /*f0e0*/  LDL R117, [R1+0x10e0] ;  /* 0x0010e00001757983 */ /* 0x000ea20000100800 */
[----:B------:R-:W-:Y:S01]  /*f0f0*/  @!P1 IMAD.MOV R160, RZ, RZ, -R160 ;  /* 0x000000ffffa09224 */ /* 0x000fe200078e0aa0 */
[----:B------:R-:W3:Y:S02]  /*f100*/  LDCU UR54, c[0x0][0x3b0] ;  /* 0x00007600ff3677ac */ /* 0x000ee40008000800 */
[----:B------:R-:W3:Y:S01]  /*f110*/  LDL R120, [R1+0x1108] ;  /* 0x0011080001787983 */ /* 0x000ee20000100800 */
[----:B------:R-:W-:Y:S01]  /*f120*/  ISETP.GE.AND P2, PT, R119, RZ, PT ;  /* 0x000000ff7700720c */ /* 0x000fe20003f46270 */
[----:B------:R-:W-:Y:S01]  /*f130*/  IMAD R150, R154, UR55, RZ ;  /* 0x000000379a967c24 */ /* 0x000fe2000f8e02ff */
[----:B------:R-:W-:Y:S01]  /*f140*/  ISETP.GE.AND P1, PT, R116, RZ, PT ;  /* 0x000000ff7400720c */ /* 0x000fe20003f26270 */
[----:B------:R-:W4:Y:S01]  /*f150*/  LDL R119, [R1+0x10d8] ;  /* 0x0010d80001777983 */ /* 0x000f220000100800 */
[----:B------:R-:W-:Y:S01]  /*f160*/  IMAD.MOV.U32 R155, RZ, RZ, R101 ;  /* 0x000000ffff9b7224 */ /* 0x000fe200078e0065 */
[----:B------:R-:W1:Y:S02]  /*f170*/  LDCU UR53, c[0x0][0x3b0] ;  /* 0x00007600ff3577ac */ /* 0x000e640008000800 */
[----:B------:R-:W4:Y:S01]  /*f180*/  LDL R116, [R1+0x10e8] ;  /* 0x0010e80001747983 */ /* 0x000f220000100800 */
[----:B------:R-:W1:Y:S03]  /*f190*/  LDCU UR52, c[0x0][0x3b0] ;  /* 0x00007600ff3477ac */ /* 0x000e660008000800 */
[----:B------:R-:W4:Y:S02]  /*f1a0*/  LDL R122, [R1+0x10c0] ;  /* 0x0010c000017a7983 */ /* 0x000f240000100800 */
[----:B------:R-:W-:Y:S01]  /*f1b0*/  @!P2 IMAD.MOV R161, RZ, RZ, -R161 ;  /* 0x000000ffffa1a224 */ /* 0x000fe200078e0aa1 */
[----:B------:R-:W-:Y:S01]  /*f1c0*/  ISETP.GE.AND P2, PT, R100, RZ, PT ;  /* 0x000000ff6400720c */ /* 0x000fe20003f46270 */
[----:B------:R-:W-:Y:S01]  /*f1d0*/  @!P4 IMAD.MOV R163, RZ, RZ, -R163 ;  /* 0x000000ffffa3c224 */ /* 0x000fe200078e0aa3 */
[----:B------:R-:W4:Y:S01]  /*f1e0*/  LDL R100, [R1+0x10e4] ;  /* 0x0010e40001647983 */ /* 0x000f220000100800 */
[----:B------:R-:W-:Y:S01]  /*f1f0*/  @!P1 IMAD.MOV R164, RZ, RZ, -R164 ;  /* 0x000000ffffa49224 */ /* 0x000fe200078e0aa4 */
[----:B------:R-:W1:Y:S02]  /*f200*/  LDCU UR51, c[0x0][0x3b0] ;  /* 0x00007600ff3377ac */ /* 0x000e640008000800 */
[----:B------:R-:W4:Y:S01]  /*f210*/  LDL R118, [R1+0x10dc] ;  /* 0x0010dc0001767983 */ /* 0x000f220000100800 */
[----:B------:R-:W-:Y:S01]  /*f220*/  @!P3 IADD3 R162, PT, PT, -R162, RZ, RZ ;  /* 0x000000ffa2a2b210 */ /* 0x000fe20007ffe1ff */
[----:B------:R-:W1:Y:S02]  /*f230*/  LDCU UR55, c[0x0][0x3b0] ;  /* 0x00007600ff3777ac */ /* 0x000e640008000800 */
[----:B------:R-:W4:Y:S04]  /*f240*/  LDL R128, [R1+0x1088] ;  /* 0x0010880001807983 */ /* 0x000f280000100800 */
[----:B------:R-:W4:Y:S04]  /*f250*/  LDL R123, [R1+0x1050] ;  /* 0x00105000017b7983 */ /* 0x000f280000100800 */
[----:B------:R-:W4:Y:S04]  /*f260*/  LDL R124, [R1+0x1058] ;  /* 0x00105800017c7983 */ /* 0x000f280000100800 */
[----:B------:R-:W4:Y:S01]  /*f270*/  LDL R131, [R1+0xe50] ;  /* 0x000e500001837983 */ /* 0x000f220000100800 */
[----:B--2---:R-:W-:-:S03]  /*f280*/  ISETP.GE.AND P4, PT, R117, RZ, PT ;  /* 0x000000ff7500720c */ /* 0x004fc60003f86270 */
[----:B------:R-:W2:Y:S01]  /*f290*/  LDL R117, [R1+0x10b0] ;  /* 0x0010b00001757983 */ /* 0x000ea20000100800 */
[----:B---3--:R-:W-:-:S03]  /*f2a0*/  ISETP.GE.AND P1, PT, R120, RZ, PT ;  /* 0x000000ff7800720c */ /* 0x008fc60003f26270 */
[----:B------:R-:W3:Y:S01]  /*f2b0*/  LDL R120, [R1+0x10bc] ;  /* 0x0010bc0001787983 */ /* 0x000ee20000100800 */
[----:B------:R-:W-:Y:S01]  /*f2c0*/  @!P2 IMAD.MOV R165, RZ, RZ, -R165 ;  /* 0x000000ffffa5a224 */ /* 0x000fe200078e0aa5 */
[----:B----4-:R-:W-:Y:S02]  /*f2d0*/  ISETP.GE.AND P2, PT, R119, RZ, PT ;  /* 0x000000ff7700720c */ /* 0x010fe40003f46270 */
[----:B------:R-:W4:Y:S06]  /*f2e0*/  LDL R119, [R1+0x10b8] ;  /* 0x0010b80001777983 */ /* 0x000f2c0000100800 */
[----:B------:R-:W-:-:S02]  /*f2f0*/  @!P1 IADD3 R166, PT, PT, -R166, RZ, RZ ;  /* 0x000000ffa6a69210 */ /* 0x000fc40007ffe1ff */
[----:B------:R-:W-:-:S03]  /*f300*/  ISETP.GE.AND P1, PT, R116, RZ, PT ;  /* 0x000000ff7400720c */ /* 0x000fc60003f26270 */
[----:B------:R-:W-:Y:S01]  /*f310*/  @!P2 IMAD.MOV R167, RZ, RZ, -R167 ;  /* 0x000000ffffa7a224 */ /* 0x000fe200078e0aa7 */
[----:B------:R-:W4:Y:S09]  /*f320*/  LDL R116, [R1+0x1098] ;  /* 0x0010980001747983 */ /* 0x000f320000100800 */
[----:B------:R-:W-:Y:S01]  /*f330*/  @!P1 IMAD.MOV R170, RZ, RZ, -R170 ;  /* 0x000000ffffaa9224 */ /* 0x000fe200078e0aaa */
[----:B------:R-:W-:-:S02]  /*f340*/  ISETP.GE.AND P1, PT, R122, RZ, PT ;  /* 0x000000ff7a00720c */ /* 0x000fc40003f26270 */
[----:B------:R-:W-:Y:S02]  /*f350*/  ISETP.GE.AND P2, PT, R100, RZ, PT ;  /* 0x000000ff6400720c */ /* 0x000fe40003f46270 */
[----:B------:R-:W-:Y:S01]  /*f360*/  ISETP.GE.AND P3, PT, R118, RZ, PT ;  /* 0x000000ff7600720c */ /* 0x000fe20003f66270 */
[----:B------:R-:W-:Y:S01]  /*f370*/  @!P4 IMAD.MOV R169, RZ, RZ, -R169 ;  /* 0x000000ffffa9c224 */ /* 0x000fe200078e0aa9 */
[----:B------:R-:W-:Y:S01]  /*f380*/  MOV R100, R171 ;  /* 0x000000ab00647202 */ /* 0x000fe20000000f00 */
[----:B------:R-:W4:Y:S04]  /*f390*/  LDL R118, [R1+0x10b4] ;  /* 0x0010b40001767983 */ /* 0x000f280000100800 */
[----:B------:R-:W4:Y:S02]  /*f3a0*/  LDL R122, [R1+0x104c] ;  /* 0x00104c00017a7983 */ /* 0x000f240000100800 */
[----:B------:R-:W-:-:S02]  /*f3b0*/  @!P1 IMAD.MOV R172, RZ, RZ, -R172 ;  /* 0x000000ffffac9224 */ /* 0x000fc400078e0aac */
[----:B------:R-:W-:Y:S01]  /*f3c0*/  @!P2 IMAD.MOV R100, RZ, RZ, -R100 ;  /* 0x000000ffff64a224 */ /* 0x000fe200078e0a64 */
[----:B--2---:R-:W-:Y:S02]  /*f3d0*/  ISETP.GE.AND P1, PT, R117, RZ, PT ;  /* 0x000000ff7500720c */ /* 0x004fe40003f26270 */
[----:B------:R-:W2:Y:S01]  /*f3e0*/  LDL R117, [R1+0x1070] ;  /* 0x0010700001757983 */ /* 0x000ea20000100800 */
[----:B---3--:R-:W-:-:S03]  /*f3f0*/  ISETP.GE.AND P2, PT, R120, RZ, PT ;  /* 0x000000ff7800720c */ /* 0x008fc60003f46270 */
[----:B------:R-:W3:Y:S01]  /*f400*/  LDL R120, [R1+0x1094] ;  /* 0x0010940001787983 */ /* 0x000ee20000100800 */
[----:B------:R-:W-:Y:S01]  /*f410*/  @!P3 IMAD.MOV R168, RZ, RZ, -R168 ;  /* 0x000000ffffa8b224 */ /* 0x000fe200078e0aa8 */
[----:B----4-:R-:W-:Y:S02]  /*f420*/  ISETP.GE.AND P3, PT, R119, RZ, PT ;  /* 0x000000ff7700720c */ /* 0x010fe40003f66270 */
[----:B------:R-:W4:Y:S11]  /*f430*/  LDL R119, [R1+0x1090] ;  /* 0x0010900001777983 */ /* 0x000f360000100800 */
[----:B------:R-:W-:-:S02]  /*f440*/  @!P3 IMAD.MOV R174, RZ, RZ, -R174 ;  /* 0x000000ffffaeb224 */ /* 0x000fc400078e0aae */
[----:B------:R-:W-:Y:S01]  /*f450*/  @!P1 IMAD.MOV R176, RZ, RZ, -R176 ;  /* 0x000000ffffb09224 */ /* 0x000fe200078e0ab0 */
[----:B------:R-:W-:Y:S02]  /*f460*/  @!P2 IADD3 R173, PT, PT, -R173, RZ, RZ ;  /* 0x000000ffadada210 */ /* 0x000fe40007ffe1ff */
[----:B------:R-:W-:Y:S02]  /*f470*/  ISETP.GE.AND P2, PT, R116, RZ, PT ;  /* 0x000000ff7400720c */ /* 0x000fe40003f46270 */
[----:B------:R-:W4:Y:S01]  /*f480*/  LDL R116, [R1+0x1064] ;  /* 0x0010640001747983 */ /* 0x000f220000100800 */
[----:B------:R-:W-:-:S03]  /*f490*/  ISETP.GE.AND P4, PT, R118, RZ, PT ;  /* 0x000000ff7600720c */ /* 0x000fc60003f86270 */
[----:B------:R-:W4:Y:S01]  /*f4a0*/  LDL R118, [R1+0x107c] ;  /* 0x00107c0001767983 */ /* 0x000f220000100800 */
[----:B--2---:R-:W-:-:S03]  /*f4b0*/  ISETP.GE.AND P3, PT, R117, RZ, PT ;  /* 0x000000ff7500720c */ /* 0x004fc60003f66270 */
[----:B------:R-:W2:Y:S01]  /*f4c0*/  LDL R117, [R1+0x1028] ;  /* 0x0010280001757983 */ /* 0x000ea20000100800 */
[----:B---3--:R-:W-:-:S03]  /*f4d0*/  ISETP.GE.AND P1, PT, R120, RZ, PT ;  /* 0x000000ff7800720c */ /* 0x008fc60003f26270 */
[----:B------:R-:W3:Y:S02]  /*f4e0*/  LDL R120, [R1+0x1038] ;  /* 0x0010380001787983 */ /* 0x000ee40000100800 */
[----:B------:R-:W-:Y:S01]  /*f4f0*/  @!P4 IMAD.MOV R175, RZ, RZ, -R175 ;  /* 0x000000ffffafc224 */ /* 0x000fe200078e0aaf */
[----:B------:R-:W-:Y:S02]  /*f500*/  @!P2 IADD3 R177, PT, PT, -R177, RZ, RZ ;  /* 0x000000ffb1b1a210 */ /* 0x000fe40007ffe1ff */
[----:B----4-:R-:W-:Y:S02]  /*f510*/  ISETP.GE.AND P2, PT, R119, RZ, PT ;  /* 0x000000ff7700720c */ /* 0x010fe40003f46270 */
[----:B------:R-:W-:Y:S01]  /*f520*/  ISETP.GE.AND P4, PT, R128, RZ, PT ;  /* 0x000000ff8000720c */ /* 0x000fe20003f86270 */
[----:B------:R-:W4:Y:S01]  /*f530*/  LDL R119, [R1+0x1030] ;  /* 0x0010300001777983 */ /* 0x000f220000100800 */
[----:B------:R-:W-:Y:S02]  /*f540*/  @!P3 IMAD.MOV R182, RZ, RZ, -R182 ;  /* 0x000000ffffb6b224 */ /* 0x000fe400078e0ab6 */
[----:B------:R-:W-:Y:S01]  /*f550*/  @!P1 IMAD.MOV R178, RZ, RZ, -R178 ;  /* 0x000000ffffb29224 */ /* 0x000fe200078e0ab2 */
[----:B------:R-:W4:Y:S08]  /*f560*/  LDL R128, [R1+0xe4c] ;  /* 0x000e4c0001807983 */ /* 0x000f300000100800 */
[----:B------:R-:W-:Y:S01]  /*f570*/  @!P4 IMAD.MOV R180, RZ, RZ, -R180 ;  /* 0x000000ffffb4c224 */ /* 0x000fe200078e0ab4 */
[----:B------:R-:W-:-:S02]  /*f580*/  ISETP.GE.AND P4, PT, R123, RZ, PT ;  /* 0x000000ff7b00720c */ /* 0x000fc40003f86270 */
[----:B------:R-:W4:Y:S11]  /*f590*/  LDL R123, [R1+0x1008] ;  /* 0x00100800017b7983 */ /* 0x000f360000100800 */
[----:B------:R-:W-:-:S02]  /*f5a0*/  @!P4 IADD3 R185, PT, PT, -R185, RZ, RZ ;  /* 0x000000ffb9b9c210 */ /* 0x000fc40007ffe1ff */
        /* <DEDUP_REMOVED lines=9> */
[----:B----4-:R-:W-:Y:S02]  /*f640*/  ISETP.GE.AND P1, PT, R119, RZ, PT ;  /* 0x000000ff7700720c */ /* 0x010fe40003f26270 */
[----:B------:R-:W4:Y:S01]  /*f650*/  LDL R119, [R1+0xff4] ;  /* 0x000ff40001777983 */ /* 0x000f220000100800 */
[----:B------:R-:W-:-:S10]  /*f660*/  @!P2 IMAD.MOV R179, RZ, RZ, -R179 ;  /* 0x000000ffffb3a224 */ /* 0x000fd400078e0ab3 */
[----:B------:R-:W-:Y:S01]  /*f670*/  @!P1 IMAD.MOV R188, RZ, RZ, -R188 ;  /* 0x000000ffffbc9224 */ /* 0x000fe200078e0abc */
[----:B------:R-:W-:Y:S02]  /*f680*/  ISETP.GE.AND P1, PT, R123, RZ, PT ;  /* 0x000000ff7b00720c */ /* 0x000fe40003f26270 */
[----:B------:R-:W4:Y:S01]  /*f690*/  LDL R123, [R1+0xfc0] ;  /* 0x000fc000017b7983 */ /* 0x000f220000100800 */
[----:B------:R-:W-:-:S03]  /*f6a0*/  ISETP.GE.AND P2, PT, R124, RZ, PT ;  /* 0x000000ff7c00720c */ /* 0x000fc60003f46270 */
[----:B------:R-:W4:Y:S01]  /*f6b0*/  LDL R124, [R1+0x100c] ;  /* 0x00100c00017c7983 */ /* 0x000f220000100800 */
[----:B------:R-:W-:-:S06]  /*f6c0*/  @!P5 IADD3 R181, PT, PT, -R181, RZ, RZ ;  /* 0x000000ffb5b5d210 */ /* 0x000fcc0007ffe1ff */
[----:B------:R-:W-:Y:S02]  /*f6d0*/  @!P1 IADD3 R193, PT, PT, -R193, RZ, RZ ;  /* 0x000000ffc1c19210 */ /* 0x000fe40007ffe1ff */
[----:B------:R-:W-:Y:S02]  /*f6e0*/  ISETP.GE.AND P5, PT, R122, RZ, PT ;  /* 0x000000ff7a00720c */ /* 0x000fe40003fa6270 */
[----:B------:R-:W4:Y:S01]  /*f6f0*/  LDL R122, [R1+0x1004] ;  /* 0x00100400017a7983 */ /* 0x000f220000100800 */
[----:B------:R-:W-:Y:S01]  /*f700*/  @!P2 IMAD.MOV R184, RZ, RZ, -R184 ;  /* 0x000000ffffb8a224 */ /* 0x000fe200078e0ab8 */
[----:B------:R-:W-:Y:S01]  /*f710*/  ISETP.GE.AND P2, PT, R118, RZ, PT ;  /* 0x000000ff7600720c */ /* 0x000fe20003f46270 */
[----:B------:R-:W-:Y:S01]  /*f720*/  @!P4 IMAD.MOV R190, RZ, RZ, -R190 ;  /* 0x000000ffffbec224 */ /* 0x000fe200078e0abe */
[----:B------:R-:W4:Y:S07]  /*f730*/  LDL R118, [R1+0xfe4] ;  /* 0x000fe40001767983 */ /* 0x000f2e0000100800 */
[----:B------:R-:W-:Y:S01]  /*f740*/  @!P5 IMAD.MOV R186, RZ, RZ, -R186 ;  /* 0x000000ffffbad224 */ /* 0x000fe200078e0aba */
[----:B------:R-:W-:-:S02]  /*f750*/  ISETP.GE.AND P5, PT, R116, RZ, PT ;  /* 0x000000ff7400720c */ /* 0x000fc40003fa6270 */
[----:B------:R-:W4:Y:S01]  /*f760*/  LDL R116, [R1+0xfc8] ;  /* 0x000fc80001747983 */ /* 0x000f220000100800 */
[----:B--2---:R-:W-:-:S03]  /*f770*/  ISETP.GE.AND P1, PT, R117, RZ, PT ;  /* 0x000000ff7500720c */ /* 0x004fc60003f26270 */
[----:B------:R-:W2:Y:S01]  /*f780*/  LDL R117, [R1+0xf84] ;  /* 0x000f840001757983 */ /* 0x000ea20000100800 */
[----:B---3--:R-:W-:-:S03]  /*f790*/  ISETP.GE.AND P4, PT, R120, RZ, PT ;  /* 0x000000ff7800720c */ /* 0x008fc60003f86270 */
[----:B------:R-:W3:Y:S03]  /*f7a0*/  LDL R120, [R1+0xf90] ;  /* 0x000f900001787983 */ /* 0x000ee60000100800 */
        /* <DEDUP_REMOVED lines=97> */
[----:B----4-:R-:W-:Y:S01]  /*fdc0*/  ISETP.GE.AND P1, PT, R119, RZ, PT ;  /* 0x000000ff7700720c */ /* 0x010fe20003f26270 */
[----:B------:R-:W-:Y:S01]  /*fdd0*/  @!P2 IMAD.MOV R219, RZ, RZ, -R219 ;  /* 0x000000ffffdba224 */ /* 0x000fe200078e0adb */
[----:B------:R-:W4:Y:S11]  /*fde0*/  LDL R119, [R1+0xe68] ;  /* 0x000e680001777983 */ /* 0x000f360000100800 */
[----:B------:R-:W-:Y:S01]  /*fdf0*/  @!P1 IMAD.MOV R228, RZ, RZ, -R228 ;  /* 0x000000ffffe49224 */ /* 0x000fe200078e0ae4 */
[----:B------:R-:W-:-:S02]  /*fe00*/  ISETP.GE.AND P1, PT, R123, RZ, PT ;  /* 0x000000ff7b00720c */ /* 0x000fc40003f26270 */
        /* <DEDUP_REMOVED lines=17> */
[----:B------:R-:W3:Y:S06]  /*ff20*/  LDL R120, [R1+0xe34] ;  /* 0x000e340001787983 */ /* 0x000eec0000100800 */
[----:B------:R-:W-:Y:S02]  /*ff30*/  @!P1 IMAD.MOV R238, RZ, RZ, -R238 ;  /* 0x000000ffffee9224 */ /* 0x000fe400078e0aee */
[----:B------:R-:W-:Y:S01]  /*ff40*/  @!P5 IMAD.MOV R231, RZ, RZ, -R231 ;  /* 0x000000ffffe7d224 */ /* 0x000fe200078e0ae7 */
[----:B----4-:R-:W-:Y:S01]  /*ff50*/  ISETP.GE.AND P5, PT, R119, RZ, PT ;  /* 0x000000ff7700720c */ /* 0x010fe20003fa6270 */
[----:B------:R-:W-:Y:S01]  /*ff60*/  @!P3 IMAD.MOV R227, RZ, RZ, -R227 ;  /* 0x000000ffffe3b224 */ /* 0x000fe200078e0ae3 */
[----:B------:R-:W-:Y:S01]  /*ff70*/  @!P2 IADD3 R229, PT, PT, -R229, RZ, RZ ;  /* 0x000000ffe5e5a210 */ /* 0x000fe20007ffe1ff */
[----:B------:R-:W-:Y:S01]  /*ff80*/  @!P4 IMAD.MOV R235, RZ, RZ, -R235 ;  /* 0x000000ffffebc224 */ /* 0x000fe200078e0aeb */
[----:B------:R-:W-:Y:S01]  /*ff90*/  ISETP.GE.AND P1, PT, R123, RZ, PT ;  /* 0x000000ff7b00720c */ /* 0x000fe20003f26270 */
[----:B------:R-:W4:Y:S01]  /*ffa0*/  LDL R119, [R1+0xe30] ;  /* 0x000e300001777983 */ /* 0x000f220000100800 */
[----:B------:R-:W-:-:S02]  /*ffb0*/  ISETP.GE.AND P4, PT, R131, RZ, PT ;  /* 0x000000ff8300720c */ /* 0x000fc40003f86270 */
[----:B------:R-:W-:Y:S02]  /*ffc0*/  ISETP.GE.AND P3, PT, R124, RZ, PT ;  /* 0x000000ff7c00720c */ /* 0x000fe40003f66270 */
[----:B------:R-:W4:Y:S07]  /*ffd0*/  LDL R124, [R1+0xe48] ;  /* 0x000e4800017c7983 */ /* 0x000f2e0000100800 */
[----:B------:R-:W-:Y:S01]  /*ffe0*/  @!P1 IMAD.MOV R243, RZ, RZ, -R243 ;  /* 0x000000fffff39224 */ /* 0x000fe200078e0af3 */
[----:B------:R-:W-:Y:S01]  /*fff0*/  ISETP.GE.AND P2, PT, R122, RZ, PT ;  /* 0x000000ff7a00720c */ /* 0x000fe20003f46270 */
[----:B------:R-:W-:Y:S01]  /*10000*/  @!P5 IMAD.MOV R236, RZ, RZ, -R236 ;  /* 0x000000ffffecd224 */ /* 0x000fe200078e0aec */
[----:B------:R-:W4:Y:S01]  /*10010*/  LDL R122, [R1+0xe38] ;  /* 0x000e3800017a7983 */ /* 0x000f220000100800 */
[----:B------:R-:W-:Y:S01]  /*10020*/  ISETP.GE.AND P5, PT, R128, RZ, PT ;  /* 0x000000ff8000720c */ /* 0x000fe20003fa6270 */
[----:B------:R-:W-:-:S02]  /*10030*/  IMAD.MOV.U32 R128, RZ, RZ, R102 ;  /* 0x000000ffff807224 */ /* 0x000fc400078e0066 */
[----:B------:R-:W-:Y:S01]  /*10040*/  @!P3 IMAD.MOV R232, RZ, RZ, -R232 ;  /* 0x000000ffffe8b224 */ /* 0x000fe200078e0ae8 */
[----:B------:R-:W-:Y:S01]  /*10050*/  ISETP.GE.AND P3, PT, R118, RZ, PT ;  /* 0x000000ff7600720c */ /* 0x000fe20003f66270 */
[----:B------:R-:W-:Y:S01]  /*10060*/  @!P4 IMAD.MOV R240, RZ, RZ, -R240 ;  /* 0x000000fffff0c224 */ /* 0x000fe200078e0af0 */
[----:B------:R-:W4:Y:S01]  /*10070*/  LDL R118, [R1+0xe2c] ;  /* 0x000e2c0001767983 */ /* 0x000f220000100800 */
[C---:B------:R-:W-:Y:S01]  /*10080*/  SEL R110, R250.reuse, R190, !P0 ;  /* 0x000000befa6e7207 */ /* 0x040fe20004000000 */
[----:B------:R-:W-:Y:S01]  /*10090*/  IMAD.MOV.U32 R190, RZ, RZ, R129 ;  /* 0x000000ffffbe7224 */ /* 0x000fe200078e0081 */
[----:B------:R-:W-:Y:S01]  /*100a0*/  SEL R129, R250, R209, !P0 ;  /* 0x000000d1fa817207 */ /* 0x000fe20004000000 */
[----:B------:R-:W-:Y:S01]  /*100b0*/  @!P2 IMAD.MOV R234, RZ, RZ, -R234 ;  /* 0x000000ffffeaa224 */ /* 0x000fe200078e0aea */
[----:B------:R-:W-:Y:S02]  /*100c0*/  ISETP.GE.AND P2, PT, R116, RZ, PT ;  /* 0x000000ff7400720c */ /* 0x000fe40003f46270 */
[----:B------:R-:W4:Y:S01]  /*100d0*/  LDL R116, [R1+0xe20] ;  /* 0x000e200001747983 */ /* 0x000f220000100800 */
[C---:B------:R-:W-:Y:S01]  /*100e0*/  SEL R109, R250.reuse, R189, !P0 ;  /* 0x000000bdfa6d7207 */ /* 0x040fe20004000000 */
[----:B------:R-:W-:Y:S01]  /*100f0*/  IMAD.MOV.U32 R189, RZ, RZ, R140 ;  /* 0x000000ffffbd7224 */ /* 0x000fe200078e008c */
[----:B------:R-:W-:-:S02]  /*10100*/  SEL R140, R250, R218, !P0 ;  /* 0x000000dafa8c7207 */ /* 0x000fc40004000000 */
[----:B--2---:R-:W-:Y:S02]  /*10110*/  ISETP.GE.AND P1, PT, R117, RZ, PT ;  /* 0x000000ff7500720c */ /* 0x004fe40003f26270 */
[----:B---3--:R-:W-:Y:S02]  /*10120*/  ISETP.GE.AND P4, PT, R120, RZ, PT ;  /* 0x000000ff7800720c */ /* 0x008fe40003f86270 */
[C---:B------:R-:W-:Y:S01]  /*10130*/  SEL R120, R250.reuse, R200, !P0 ;  /* 0x000000c8fa787207 */ /* 0x040fe20004000000 */
[----:B------:R-:W-:Y:S01]  /*10140*/  IMAD.MOV.U32 R200, RZ, RZ, R128 ;  /* 0x000000ffffc87224 */ /* 0x000fe200078e0080 */
[----:B------:R-:W-:-:S07]  /*10150*/  SEL R128, R250, R208, !P0 ;  /* 0x000000d0fa807207 */ /* 0x000fce0004000000 */
[----:B------:R-:W-:Y:S01]  /*10160*/  @!P1 IMAD.MOV R248, RZ, RZ, -R248 ;  /* 0x000000fffff89224 */ /* 0x000fe200078e0af8 */
[----:B------:R-:W-:-:S04]  /*10170*/  LEA R208, P1, R40, R251, 0x2 ;  /* 0x000000fb28d07211 */ /* 0x000fc800078210ff */
[----:B------:R-:W-:-:S05]  /*10180*/  LEA.HI.X.SX32 R209, R40, R252, 0x2, P1 ;  /* 0x000000fc28d17211 */ /* 0x000fca00008f16ff */
[----:B------:R2:W-:Y:S04]  /*10190*/  STL.64 [R1+0x208], R208 ;  /* 0x000208d001007387 */ /* 0x0005e80000100a00 */
[----:B------:R-:W3:Y:S01]  /*101a0*/  LDL.LU R218, [R1+0x8c] ;  /* 0x00008c0001da7983 */ /* 0x000ee20000300800 */
[----:B------:R-:W-:Y:S02]  /*101b0*/  @!P3 IADD3 R237, PT, PT, -R237, RZ, RZ ;  /* 0x000000ffededb210 */ /* 0x000fe40007ffe1ff */
[----:B----4-:R-:W-:Y:S01]  /*101c0*/  ISETP.GE.AND P3, PT, R124, RZ, PT ;  /* 0x000000ff7c00720c */ /* 0x010fe20003f66270 */
[----:B------:R-:W-:Y:S01]  /*101d0*/  @!P2 IMAD.MOV R239, RZ, RZ, -R239 ;  /* 0x000000ffffefa224 */ /* 0x000fe200078e0aef */
[----:B------:R-:W-:Y:S02]  /*101e0*/  @!P5 IADD3 R241, PT, PT, -R241, RZ, RZ ;  /* 0x000000fff1f1d210 */ /* 0x000fe40007ffe1ff */
[----:B------:R-:W-:-:S02]  /*101f0*/  SEL R163, R250, R163, !P0 ;  /* 0x000000a3faa37207 */ /* 0x000fc40004000000 */
[----:B------:R-:W-:-:S07]  /*10200*/  ISETP.GE.AND P2, PT, R122, RZ, PT ;  /* 0x000000ff7a00720c */ /* 0x000fce0003f46270 */
[----:B------:R-:W-:Y:S01]  /*10210*/  @!P3 IMAD.MOV R242, RZ, RZ, -R242 ;  /* 0x000000fffff2b224 */ /* 0x000fe200078e0af2 */
[----:B------:R-:W-:Y:S02]  /*10220*/  ISETP.GE.AND P5, PT, R119, RZ, PT ;  /* 0x000000ff7700720c */ /* 0x000fe40003fa6270 */
[----:B------:R-:W-:Y:S02]  /*10230*/  ISETP.GE.AND P3, PT, R118, RZ, PT ;  /* 0x000000ff7600720c */ /* 0x000fe40003f66270 */
[C---:B------:R-:W-:Y:S02]  /*10240*/  SEL R170, R250.reuse, R170, !P0 ;  /* 0x000000aafaaa7207 */ /* 0x040fe40004000000 */
[----:B------:R-:W-:Y:S01]  /*10250*/  SEL R169, R250, R169, !P0 ;  /* 0x000000a9faa97207 */ /* 0x000fe20004000000 */
[----:B------:R-:W-:Y:S02]  /*10260*/  IMAD R138, R163, UR46, RZ ;  /* 0x0000002ea38a7c24 */ /* 0x000fe4000f8e02ff */
[----:B------:R-:W-:Y:S01]  /*10270*/  @!P2 IMAD.MOV R244, RZ, RZ, -R244 ;  /* 0x000000fffff4a224 */ /* 0x000fe200078e0af4 */
[----:B------:R-:W-:Y:S01]  /*10280*/  ISETP.GE.AND P2, PT, R116, RZ, PT ;  /* 0x000000ff7400720c */ /* 0x000fe20003f46270 */
[----:B------:R-:W-:Y:S01]  /*10290*/  IMAD R130, R170, UR39, RZ ;  /* 0x00000027aa827c24 */ /* 0x000fe2000f8e02ff */
[C---:B------:R-:W-:Y:S01]  /*102a0*/  SEL R105, R250.reuse, R185, !P0 ;  /* 0x000000b9fa697207 */ /* 0x040fe20004000000 */
[----:B------:R-:W-:Y:S01]  /*102b0*/  IMAD R154, R169, UR40, RZ ;  /* 0x00000028a99a7c24 */ /* 0x000fe2000f8e02ff */
[C---:B------:R-:W-:Y:S01]  /*102c0*/  SEL R169, R250.reuse, R178, !P0 ;  /* 0x000000b2faa97207 */ /* 0x040fe20004000000 */
[----:B------:R-:W-:Y:S01]  /*102d0*/  IMAD.MOV.U32 R185, RZ, RZ, R138 ;  /* 0x000000ffffb97224 */ /* 0x000fe200078e008a */
[C---:B------:R-:W-:Y:S01]  /*102e0*/  SEL R118, R250.reuse, R198, !P0 ;  /* 0x000000c6fa767207 */ /* 0x040fe20004000000 */
[----:B------:R-:W-:Y:S01]  /*102f0*/  IMAD.MOV.U32 R178, RZ, RZ, R136 ;  /* 0x000000ffffb27224 */ /* 0x000fe200078e0088 */
[C---:B------:R-:W-:Y:S01]  /*10300*/  SEL R138, R250.reuse, R216, !P0 ;  /* 0x000000d8fa8a7207 */ /* 0x040fe20004000000 */
[----:B------:R-:W-:Y:S01]  /*10310*/  @!P3 IMAD.MOV R247, RZ, RZ, -R247 ;  /* 0x000000fffff7b224 */ /* 0x000fe200078e0af7 */
[C---:B------:R-:W-:Y:S01]  /*10320*/  SEL R170, R250.reuse, R179, !P0 ;  /* 0x000000b3faaa7207 */ /* 0x040fe20004000000 */
[----:B------:R-:W-:Y:S01]  /*10330*/  IMAD.MOV.U32 R198, RZ, RZ, R134 ;  /* 0x000000ffffc67224 */ /* 0x000fe200078e0086 */
[----:B------:R-:W-:Y:S01]  /*10340*/  MOV R131, R121 ;  /* 0x0000007900837202 */ /* 0x000fe20000000f00 */
[----:B------:R-:W-:Y:S01]  /*10350*/  @!P5 IMAD.MOV R246, RZ, RZ, -R246 ;  /* 0x000000fffff6d224 */ /* 0x000fe200078e0af6 */
[----:B------:R-:W-:-:S02]  /*10360*/  SEL R136, R250, R214, !P0 ;  /* 0x000000d6fa887207 */ /* 0x000fc40004000000 */
[----:B------:R-:W-:Y:S02]  /*10370*/  @!P4 IADD3 R245, PT, PT, -R245, RZ, RZ ;  /* 0x000000fff5f5c210 */ /* 0x000fe40007ffe1ff */
        /* <DEDUP_REMOVED lines=29> */
[----:B------:R-:W-:Y:S01]  /*10550*/  SEL R177, R250, R177, !P0 ;  /* 0x000000b1fab17207 */ /* 0x000fe20004000000 */
[----:B------:R-:W-:Y:S01]  /*10560*/  IMAD R109, R109, UR15, RZ ;  /* 0x0000000f6d6d7c24 */ /* 0x000fe2000f8e02ff */
[----:B------:R-:W-:Y:S01]  /*10570*/  MOV R179, R130 ;  /* 0x0000008200b37202 */ /* 0x000fe20000000f00 */
[----:B------:R-:W-:Y:S01]  /*10580*/  IMAD R110, R110, UR16, RZ ;  /* 0x000000106e6e7c24 */ /* 0x000fe2000f8e02ff */
[----:B------:R-:W-:Y:S01]  /*10590*/  SEL R134, R250, R212, !P0 ;  /* 0x000000d4fa867207 */ /* 0x000fe20004000000 */
[----:B------:R-:W-:Y:S01]  /*105a0*/  IMAD R120, R120, UR24, RZ ;  /* 0x0000001878787c24 */ /* 0x000fe2000f8e02ff */
[----:B------:R-:W-:Y:S01]  /*105b0*/  LEA R214, P3, R39, R251, 0x2 ;  /* 0x000000fb27d67211 */ /* 0x000fe200078610ff */
[----:B------:R-:W-:Y:S01]  /*105c0*/  IMAD R128, R128, UR71, RZ ;  /* 0x0000004780807c24 */ /* 0x000fe2000f8e02ff */
[C---:B------:R-:W-:Y:S01]  /*105d0*/  SEL R119, R250.reuse, R199, !P0 ;  /* 0x000000c7fa777207 */ /* 0x040fe20004000000 */
[----:B------:R-:W-:Y:S01]  /*105e0*/  IMAD.MOV.U32 R199, RZ, RZ, R137 ;  /* 0x000000ffffc77224 */ /* 0x000fe200078e0089 */
[----:B------:R-:W-:Y:S01]  /*105f0*/  MOV R197, R139 ;  /* 0x0000008b00c57202 */ /* 0x000fe20000000f00 */
[----:B------:R-:W-:Y:S01]  /*10600*/  IMAD R129, R129, UR70, RZ ;  /* 0x0000004681817c24 */ /* 0x000fe2000f8e02ff */
[----:B------:R-:W-:Y:S01]  /*10610*/  SEL R130, R250, R210, !P0 ;  /* 0x000000d2fa827207 */ /* 0x000fe20004000000 */
[----:B------:R-:W-:Y:S01]  /*10620*/  IMAD R140, R140, UR61, RZ ;  /* 0x0000003d8c8c7c24 */ /* 0x000fe2000f8e02ff */
[----:B------:R-:W-:Y:S01]  /*10630*/  LEA R212, P4, R38, R251, 0x2 ;  /* 0x000000fb26d47211 */ /* 0x000fe200078810ff */
[----:B------:R-:W4:Y:S01]  /*10640*/  LDCU UR46, c[0x0][0x3b0] ;  /* 0x00007600ff2e77ac */ /* 0x000f220008000800 */
[----:B------:R-:W-:-:S02]  /*10650*/  SEL R121, R250, R201, !P0 ;  /* 0x000000c9fa797207 */ /* 0x000fc40004000000 */
[C---:B------:R-:W-:Y:S02]  /*10660*/  SEL R139, R250.reuse, R217, !P0 ;  /* 0x000000d9fa8b7207 */ /* 0x040fe40004000000 */
[----:B------:R-:W-:Y:S02]  /*10670*/  SEL R122, R250, R202, !P0 ;  /* 0x000000cafa7a7207 */ /* 0x000fe40004000000 */
[-C--:B--2---:R-:W-:Y:S02]  /*10680*/  LEA R208, P6, R36, R251.reuse, 0x2 ;  /* 0x000000fb24d07211 */ /* 0x084fe400078c10ff */
[----:B------:R-:W-:Y:S02]  /*10690*/  @!P2 IADD3 R249, PT, PT, -R249, RZ, RZ ;  /* 0x000000fff9f9a210 */ /* 0x000fe40007ffe1ff */
[C---:B------:R-:W-:Y:S02]  /*106a0*/  SEL R116, R250.reuse, R196, !P0 ;  /* 0x000000c4fa747207 */ /* 0x040fe40004000000 */
[C---:B------:R-:W-:Y:S01]  /*106b0*/  SEL R124, R250.reuse, R204, !P0 ;  /* 0x000000ccfa7c7207 */ /* 0x040fe20004000000 */
[----:B------:R-:W-:Y:S01]  /*106c0*/  IMAD R105, R105, UR8, RZ ;  /* 0x0000000869697c24 */ /* 0x000fe2000f8e02ff */
[----:B------:R-:W-:Y:S01]  /*106d0*/  LEA R210, P5, R37, R251, 0x2 ;  /* 0x000000fb25d27211 */ /* 0x000fe200078a10ff */
[----:B------:R-:W-:Y:S01]  /*106e0*/  IMAD.MOV.U32 R202, RZ, RZ, R131 ;  /* 0x000000ffffca7224 */ /* 0x000fe200078e0083 */
[----:B------:R-:W-:Y:S01]  /*106f0*/  MOV R201, R135 ;  /* 0x0000008700c97202 */ /* 0x000fe20000000f00 */
[----:B------:R-:W2:Y:S01]  /*10700*/  LDCU UR40, c[0x0][0x3b0] ;  /* 0x00007600ff2877ac */ /* 0x000ea20008000800 */
[----:B------:R-:W-:-:S02]  /*10710*/  SEL R137, R250, R215, !P0 ;  /* 0x000000d7fa897207 */ /* 0x000fc40004000000 */
[C---:B------:R-:W-:Y:S01]  /*10720*/  SEL R135, R250.reuse, R213, !P0 ;  /* 0x000000d5fa877207 */ /* 0x040fe20004000000 */
[----:B------:R-:W1:Y:S01]  /*10730*/  LDCU UR39, c[0x0][0x3b0] ;  /* 0x00007600ff2777ac */ /* 0x000e620008000800 */
[-C--:B------:R-:W-:Y:S02]  /*10740*/  LEA.HI.X.SX32 R215, R39, R252.reuse, 0x2, P3 ;  /* 0x000000fc27d77211 */ /* 0x080fe400018f16ff */
[----:B------:R-:W-:Y:S02]  /*10750*/  SEL R131, R250, R211, !P0 ;  /* 0x000000d3fa837207 */ /* 0x000fe40004000000 */
[-C--:B------:R-:W-:Y:S02]  /*10760*/  LEA.HI.X.SX32 R213, R38, R252.reuse, 0x2, P4 ;  /* 0x000000fc26d57211 */ /* 0x080fe400020f16ff */
[-C--:B------:R-:W-:Y:S02]  /*10770*/  LEA.HI.X.SX32 R211, R37, R252.reuse, 0x2, P5 ;  /* 0x000000fc25d37211 */ /* 0x080fe400028f16ff */
[----:B------:R-:W-:Y:S01]  /*10780*/  LEA.HI.X.SX32 R209, R36, R252, 0x2, P6 ;  /* 0x000000fc24d17211 */ /* 0x000fe200030f16ff */
[----:B------:R-:W-:Y:S01]  /*10790*/  IMAD.MOV.U32 R196, RZ, RZ, R141 ;  /* 0x000000ffffc47224 */ /* 0x000fe200078e008d */
[----:B------:R-:W-:-:S02]  /*107a0*/  SEL R141, R250, R219, !P0 ;  /* 0x000000dbfa8d7207 */ /* 0x000fc40004000000 */
[----:B---3--:R-:W-:-:S04]  /*107b0*/  LEA R216, P1, R218, R251, 0x2 ;  /* 0x000000fbdad87211 */ /* 0x008fc800078210ff */
[----:B------:R-:W-:Y:S02]  /*107c0*/  LEA.HI.X.SX32 R217, R218, R252, 0x2, P1 ;  /* 0x000000fcdad97211 */ /* 0x000fe400008f16ff */
[----:B------:R-:W-:-:S03]  /*107d0*/  LEA R218, P1, R35, R251, 0x2 ;  /* 0x000000fb23da7211 */ /* 0x000fc600078210ff */
[----:B------:R3:W-:Y:S01]  /*107e0*/  STL.64 [R1+0x920], R216 ;  /* 0x000920d801007387 */ /* 0x0007e20000100a00 */
[----:B------:R-:W-:-:S03]  /*107f0*/  LEA.HI.X.SX32 R219, R35, R252, 0x2, P1 ;  /* 0x000000fc23db7211 */ /* 0x000fc600008f16ff */
[----:B------:R1:W-:Y:S04]  /*10800*/  STL.64 [R1+0x200], R214 ;  /* 0x000200d601007387 */ /* 0x0003e80000100a00 */
[----:B------:R2:W-:Y:S01]  /*10810*/  STL.64 [R1+0x1f8], R212 ;  /* 0x0001f8d401007387 */ /* 0x0005e20000100a00 */
[----:B---3--:R-:W-:-:S03]  /*10820*/  LEA R216, P2, R34, R251, 0x2 ;  /* 0x000000fb22d87211 */ /* 0x008fc600078410ff */
[----:B------:R3:W-:Y:S01]  /*10830*/  STL.64 [R1+0x1f0], R210 ;  /* 0x0001f0d201007387 */ /* 0x0007e20000100a00 */
[----:B-1----:R-:W-:-:S03]  /*10840*/  LEA R214, P3, R33, R251, 0x2 ;  /* 0x000000fb21d67211 */ /* 0x002fc600078610ff */
[----:B------:R1:W-:Y:S01]  /*10850*/  STL.64 [R1+0x1e8], R208 ;  /* 0x0001e8d001007387 */ /* 0x0003e20000100a00 */
[-C--:B------:R-:W-:Y:S02]  /*10860*/  LEA.HI.X.SX32 R217, R34, R252.reuse, 0x2, P2 ;  /* 0x000000fc22d97211 */ /* 0x080fe400010f16ff */
[-C--:B--2---:R-:W-:Y:S02]  /*10870*/  LEA R212, P4, R32, R251.reuse, 0x2 ;  /* 0x000000fb20d47211 */ /* 0x084fe400078810ff */
[-C--:B------:R-:W-:Y:S02]  /*10880*/  LEA R38, P1, R29, R251.reuse, 0x2 ;  /* 0x000000fb1d267211 */ /* 0x080fe400078210ff */
[-C--:B---3--:R-:W-:Y:S02]  /*10890*/  LEA R210, P5, R31, R251.reuse, 0x2 ;  /* 0x000000fb1fd27211 */ /* 0x088fe400078a10ff */
[----:B------:R-:W-:Y:S02]  /*108a0*/  LEA.HI.X.SX32 R215, R33, R252, 0x2, P3 ;  /* 0x000000fc21d77211 */ /* 0x000fe400018f16ff */
[----:B-1----:R-:W-:-:S02]  /*108b0*/  LEA R208, P6, R30, R251, 0x2 ;  /* 0x000000fb1ed07211 */ /* 0x002fc400078c10ff */
[-C--:B------:R-:W-:Y:S02]  /*108c0*/  LEA R36, P2, R28, R251.reuse, 0x2 ;  /* 0x000000fb1c247211 */ /* 0x080fe400078410ff */
[-C--:B------:R-:W-:Y:S01]  /*108d0*/  LEA.HI.X.SX32 R213, R32, R252.reuse, 0x2, P4 ;  /* 0x000000fc20d57211 */ /* 0x080fe200020f16ff */
[----:B------:R-:W-:Y:S01]  /*108e0*/  STL.64 [R1+0x1e0], R218 ;  /* 0x0001e0da01007387 */ /* 0x000fe20000100a00 */
[----:B------:R-:W-:Y:S02]  /*108f0*/  LEA R34, P3, R27, R251, 0x2 ;  /* 0x000000fb1b227211 */ /* 0x000fe400078610ff */
[-C--:B------:R-:W-:Y:S01]  /*10900*/  LEA.HI.X.SX32 R211, R31, R252.reuse, 0x2, P5 ;  /* 0x000000fc1fd37211 */ /* 0x080fe200028f16ff */
[----:B------:R-:W-:Y:S01]  /*10910*/  STL.64 [R1+0x1d8], R216 ;  /* 0x0001d8d801007387 */ /* 0x000fe20000100a00 */
[-C--:B------:R-:W-:Y:S02]  /*10920*/  LEA.HI.X.SX32 R209, R30, R252.reuse, 0x2, P6 ;  /* 0x000000fc1ed17211 */ /* 0x080fe400030f16ff */
[-C--:B------:R-:W-:Y:S01]  /*10930*/  LEA.HI.X.SX32 R39, R29, R252.reuse, 0x2, P1 ;  /* 0x000000fc1d277211 */ /* 0x080fe200008f16ff */
[----:B------:R-:W-:Y:S01]  /*10940*/  STL.64 [R1+0x1d0], R214 ;  /* 0x0001d0d601007387 */ /* 0x000fe20000100a00 */
[----:B------:R-:W-:-:S02]  /*10950*/  LEA.HI.X.SX32 R37, R28, R252, 0x2, P2 ;  /* 0x000000fc1c257211 */ /* 0x000fc400010f16ff */
[----:B------:R-:W-:Y:S01]  /*10960*/  LEA.HI.X.SX32 R35, R27, R252, 0x2, P3 ;  /* 0x000000fc1b237211 */ /* 0x000fe200018f16ff */
[----:B------:R1:W-:Y:S04]  /*10970*/  STL.64 [R1+0x1c8], R212 ;  /* 0x0001c8d401007387 */ /* 0x0003e80000100a00 */
[----:B------:R2:W-:Y:S04]  /*10980*/  STL.64 [R1+0x1c0], R210 ;  /* 0x0001c0d201007387 */ /* 0x0005e80000100a00 */
[----:B------:R3:W-:Y:S01]  /*10990*/  STL.64 [R1+0x1b8], R208 ;  /* 0x0001b8d001007387 */ /* 0x0007e20000100a00 */
[----:B-1----:R-:W-:-:S03]  /*109a0*/  LEA R212, P4, R26, R251, 0x2 ;  /* 0x000000fb1ad47211 */ /* 0x002fc600078810ff */
[----:B------:R1:W-:Y:S01]  /*109b0*/  STL.64 [R1+0x1b0], R38 ;  /* 0x0001b02601007387 */ /* 0x0003e20000100a00 */
[----:B--2---:R-:W-:-:S03]  /*109c0*/  LEA R210, P5, R25, R251, 0x2 ;  /* 0x000000fb19d27211 */ /* 0x004fc600078a10ff */
[----:B------:R2:W-:Y:S01]  /*109d0*/  STL.64 [R1+0x1a8], R36 ;  /* 0x0001a82401007387 */ /* 0x0005e20000100a00 */
[-C--:B------:R-:W-:Y:S02]  /*109e0*/  LEA.HI.X.SX32 R213, R26, R252.reuse, 0x2, P4 ;  /* 0x000000fc1ad57211 */ /* 0x080fe400020f16ff */
[CC--:B---3--:R-:W-:Y:S01]  /*109f0*/  LEA R208, P6, R24.reuse, R251.reuse, 0x2 ;  /* 0x000000fb18d07211 */ /* 0x0c8fe200078c10ff */
[----:B------:R3:W-:Y:S01]  /*10a00*/  STL.64 [R1+0x1a0], R34 ;  /* 0x0001a02201007387 */ /* 0x0007e20000100a00 */
[-C--:B------:R-:W-:Y:S02]  /*10a10*/  LEA.HI.X.SX32 R211, R25, R252.reuse, 0x2, P5 ;  /* 0x000000fc19d37211 */ /* 0x080fe400028f16ff */
[-C--:B-1----:R-:W-:Y:S02]  /*10a20*/  LEA R38, P1, R23, R251.reuse, 0x2 ;  /* 0x000000fb17267211 */ /* 0x082fe400078210ff */
[----:B------:R-:W-:Y:S02]  /*10a30*/  LEA.HI.X.SX32 R209, R24, R252, 0x2, P6 ;  /* 0x000000fc18d17211 */ /* 0x000fe400030f16ff */
[----:B--2---:R-:W-:-:S02]  /*10a40*/  LEA R36, P2, R22, R251, 0x2 ;  /* 0x000000fb16247211 */ /* 0x004fc400078410ff */
[-C--:B------:R-:W-:Y:S02]  /*10a50*/  LEA R32, P4, R20, R251.reuse, 0x2 ;  /* 0x000000fb14207211 */ /* 0x080fe400078810ff */
[-C--:B---3--:R-:W-:Y:S02]  /*10a60*/  LEA R34, P3, R21, R251.reuse, 0x2 ;  /* 0x000000fb15227211 */ /* 0x088fe400078610ff */
[-C--:B------:R-:W-:Y:S01]  /*10a70*/  LEA.HI.X.SX32 R39, R23, R252.reuse, 0x2, P1 ;  /* 0x000000fc17277211 */ /* 0x080fe200008f16ff */
[----:B------:R1:W-:Y:S01]  /*10a80*/  STL.64 [R1+0x198], R212 ;  /* 0x000198d401007387 */ /* 0x0003e20000100a00 */
[-C--:B------:R-:W-:Y:S02]  /*10a90*/  LEA.HI.X.SX32 R37, R22, R252.reuse, 0x2, P2 ;  /* 0x000000fc16257211 */ /* 0x080fe400010f16ff */
[----:B------:R-:W-:Y:S01]  /*10aa0*/  LEA.HI.X.SX32 R35, R21, R252, 0x2, P3 ;  /* 0x000000fc15237211 */ /* 0x000fe200018f16ff */
[----:B------:R2:W-:Y:S01]  /*10ab0*/  STL.64 [R1+0x190], R210 ;  /* 0x000190d201007387 */ /* 0x0005e20000100a00 */
[----:B------:R-:W-:-:S02]  /*10ac0*/  LEA R30, P5, R19, R251, 0x2 ;  /* 0x000000fb131e7211 */ /* 0x000fc400078a10ff */
[----:B------:R-:W-:Y:S01]  /*10ad0*/  LEA.HI.X.SX32 R33, R20, R252, 0x2, P4 ;  /* 0x000000fc14217211 */ /* 0x000fe200020f16ff */
[----:B------:R3:W-:Y:S01]  /*10ae0*/  STL.64 [R1+0x188], R208 ;  /* 0x000188d001007387 */ /* 0x0007e20000100a00 */
[----:B------:R-:W-:-:S03]  /*10af0*/  LEA R28, P6, R18, R251, 0x2 ;  /* 0x000000fb121c7211 */ /* 0x000fc600078c10ff */
[----:B------:R-:W-:Y:S01]  /*10b00*/  STL.64 [R1+0x180], R38 ;  /* 0x0001802601007387 */ /* 0x000fe20000100a00 */
[----:B------:R-:W-:-:S03]  /*10b10*/  LEA.HI.X.SX32 R31, R19, R252, 0x2, P5 ;  /* 0x000000fc131f7211 */ /* 0x000fc600028f16ff */
[----:B------:R-:W-:Y:S01]  /*10b20*/  STL.64 [R1+0x178], R36 ;  /* 0x0001782401007387 */ /* 0x000fe20000100a00 */
[----:B------:R-:W-:-:S03]  /*10b30*/  LEA R26, P1, R17, R251, 0x2 ;  /* 0x000000fb111a7211 */ /* 0x000fc600078210ff */
[----:B------:R-:W-:Y:S01]  /*10b40*/  STL.64 [R1+0x170], R34 ;  /* 0x0001702201007387 */ /* 0x000fe20000100a00 */
[----:B------:R-:W-:-:S03]  /*10b50*/  LEA.HI.X.SX32 R29, R18, R252, 0x2, P6 ;  /* 0x000000fc121d7211 */ /* 0x000fc600030f16ff */
[----:B------:R-:W4:Y:S04]  /*10b60*/  LDL.LU R219, [R1+0x8] ;  /* 0x0000080001db7983 */ /* 0x000f280000300800 */
[----:B------:R1:W-:Y:S04]  /*10b70*/  STL.64 [R1+0x168], R32 ;  /* 0x0001682001007387 */ /* 0x0003e80000100a00 */
[----:B------:R-:W4:Y:S01]  /*10b80*/  LDL.LU R218, [R1+0x14] ;  /* 0x0000140001da7983 */ /* 0x000f220000300800 */
[----:B------:R-:W-:-:S03]  /*10b90*/  LEA.HI.X.SX32 R27, R17, R252, 0x2, P1 ;  /* 0x000000fc111b7211 */ /* 0x000fc600008f16ff */
[----:B------:R-:W4:Y:S01]  /*10ba0*/  LDL.LU R217, [R1+0x24] ;  /* 0x0000240001d97983 */ /* 0x000f220000300800 */
[----:B------:R-:W-:-:S03]  /*10bb0*/  LEA R24, P2, R16, R251, 0x2 ;  /* 0x000000fb10187211 */ /* 0x000fc600078410ff */
[----:B------:R1:W-:Y:S04]  /*10bc0*/  STL.64 [R1+0x160], R30 ;  /* 0x0001601e01007387 */ /* 0x0003e80000100a00 */
[----:B------:R-:W4:Y:S01]  /*10bd0*/  LDL.LU R216, [R1+0x2c] ;  /* 0x00002c0001d87983 */ /* 0x000f220000300800 */
[----:B------:R-:W-:-:S03]  /*10be0*/  LEA R22, P3, R15, R251, 0x2 ;  /* 0x000000fb0f167211 */ /* 0x000fc600078610ff */
[----:B------:R-:W4:Y:S01]  /*10bf0*/  LDL.LU R215, [R1+0x28] ;  /* 0x0000280001d77983 */ /* 0x000f220000300800 */
[----:B------:R-:W-:-:S03]  /*10c00*/  LEA.HI.X.SX32 R25, R16, R252, 0x2, P2 ;  /* 0x000000fc10197211 */ /* 0x000fc600010f16ff */
[----:B------:R2:W-:Y:S04]  /*10c10*/  STL.64 [R1+0x158], R28 ;  /* 0x0001581c01007387 */ /* 0x0005e80000100a00 */
[----:B------:R-:W4:Y:S04]  /*10c20*/  LDL.LU R214, [R1+0x20] ;  /* 0x0000200001d67983 */ /* 0x000f280000300800 */
[----:B-1----:R-:W4:Y:S01]  /*10c30*/  LDL.LU R213, [R1+0x1c] ;  /* 0x00001c0001d57983 */ /* 0x002f220000300800 */
[----:B------:R-:W-:-:S03]  /*10c40*/  LEA.HI.X.SX32 R23, R15, R252, 0x2, P3 ;  /* 0x000000fc0f177211 */ /* 0x000fc600018f16ff */
[----:B------:R1:W-:Y:S04]  /*10c50*/  STL.64 [R1+0x150], R26 ;  /* 0x0001501a01007387 */ /* 0x0003e80000100a00 */
[----:B------:R-:W4:Y:S04]  /*10c60*/  LDL.LU R212, [R1+0x18] ;  /* 0x0000180001d47983 */ /* 0x000f280000300800 */
[----:B--2---:R-:W2:Y:S04]  /*10c70*/  LDL.LU R211, [R1+0x10] ;  /* 0x0000100001d37983 */ /* 0x004ea80000300800 */
[----:B------:R1:W-:Y:S04]  /*10c80*/  STL.64 [R1+0x148], R24 ;  /* 0x0001481801007387 */ /* 0x0003e80000100a00 */
[----:B------:R-:W2:Y:S04]  /*10c90*/  LDL.LU R210, [R1+0xc] ;  /* 0x00000c0001d27983 */ /* 0x000ea80000300800 */
[----:B---3--:R-:W3:Y:S04]  /*10ca0*/  LDL.LU R209, [R1+0x4] ;  /* 0x0000040001d17983 */ /* 0x008ee80000300800 */
[----:B------:R1:W-:Y:S04]  /*10cb0*/  STL.64 [R1+0x140], R22 ;  /* 0x0001401601007387 */ /* 0x0003e80000100a00 */
[----:B------:R-:W3:Y:S01]  /*10cc0*/  LDL.LU R208, [R1] ;  /* 0x0000000001d07983 */ /* 0x000ee20000300800 */
[----:B------:R-:W-:-:S02]  /*10cd0*/  LEA R32, P4, R14, R251, 0x2 ;  /* 0x000000fb0e207211 */ /* 0x000fc400078810ff */
[-C--:B------:R-:W-:Y:S02]  /*10ce0*/  LEA R30, P5, R13, R251.reuse, 0x2 ;  /* 0x000000fb0d1e7211 */ /* 0x080fe400078a10ff */
[-C--:B------:R-:W-:Y:S02]  /*10cf0*/  LEA R28, P6, R12, R251.reuse, 0x2 ;  /* 0x000000fb0c1c7211 */ /* 0x080fe400078c10ff */
[-C--:B-1----:R-:W-:Y:S02]  /*10d00*/  LEA R26, P1, R11, R251.reuse, 0x2 ;  /* 0x000000fb0b1a7211 */ /* 0x082fe400078210ff */
[-C--:B------:R-:W-:Y:S02]  /*10d10*/  LEA R24, P2, R10, R251.reuse, 0x2 ;  /* 0x000000fb0a187211 */ /* 0x080fe400078410ff */
[----:B------:R-:W-:Y:S02]  /*10d20*/  LEA.HI.X.SX32 R33, R14, R252, 0x2, P4 ;  /* 0x000000fc0e217211 */ /* 0x000fe400020f16ff */
[----:B------:R-:W-:-:S02]  /*10d30*/  LEA R22, P3, R9, R251, 0x2 ;  /* 0x000000fb09167211 */ /* 0x000fc400078610ff */
[-C--:B------:R-:W-:Y:S02]  /*10d40*/  LEA.HI.X.SX32 R31, R13, R252.reuse, 0x2, P5 ;  /* 0x000000fc0d1f7211 */ /* 0x080fe400028f16ff */
[-C--:B------:R-:W-:Y:S02]  /*10d50*/  LEA R20, P4, R8, R251.reuse, 0x2 ;  /* 0x000000fb08147211 */ /* 0x080fe400078810ff */
[-C--:B------:R-:W-:Y:S02]  /*10d60*/  LEA.HI.X.SX32 R29, R12, R252.reuse, 0x2, P6 ;  /* 0x000000fc0c1d7211 */ /* 0x080fe400030f16ff */
[-C--:B------:R-:W-:Y:S02]  /*10d70*/  LEA R18, P5, R2, R251.reuse, 0x2 ;  /* 0x000000fb02127211 */ /* 0x080fe400078a10ff */
[----:B------:R-:W-:Y:S01]  /*10d80*/  LEA.HI.X.SX32 R27, R11, R252, 0x2, P1 ;  /* 0x000000fc0b1b7211 */ /* 0x000fe200008f16ff */
[----:B------:R-:W-:Y:S01]  /*10d90*/  STL.64 [R1+0x138], R32 ;  /* 0x0001382001007387 */ /* 0x000fe20000100a00 */
[----:B------:R-:W-:-:S02]  /*10da0*/  LEA R16, P6, R0, R251, 0x2 ;  /* 0x000000fb00107211 */ /* 0x000fc400078c10ff */
[-C--:B------:R-:W-:Y:S01]  /*10db0*/  LEA.HI.X.SX32 R25, R10, R252.reuse, 0x2, P2 ;  /* 0x000000fc0a197211 */ /* 0x080fe200010f16ff */
[----:B------:R-:W-:Y:S01]  /*10dc0*/  STL.64 [R1+0x130], R30 ;  /* 0x0001301e01007387 */ /* 0x000fe20000100a00 */
[-C--:B------:R-:W-:Y:S02]  /*10dd0*/  LEA.HI.X.SX32 R23, R9, R252.reuse, 0x2, P3 ;  /* 0x000000fc09177211 */ /* 0x080fe400018f16ff */
[-C--:B------:R-:W-:Y:S01]  /*10de0*/  LEA.HI.X.SX32 R21, R8, R252.reuse, 0x2, P4 ;  /* 0x000000fc08157211 */ /* 0x080fe200020f16ff */
[----:B------:R-:W-:Y:S01]  /*10df0*/  STL.64 [R1+0x128], R28 ;  /* 0x0001281c01007387 */ /* 0x000fe20000100a00 */
[-C--:B------:R-:W-:Y:S02]  /*10e00*/  LEA.HI.X.SX32 R19, R2, R252.reuse, 0x2, P5 ;  /* 0x000000fc02137211 */ /* 0x080fe400028f16ff */
[----:B------:R-:W-:Y:S01]  /*10e10*/  LEA.HI.X.SX32 R17, R0, R252, 0x2, P6 ;  /* 0x000000fc00117211 */ /* 0x000fe200030f16ff */
[----:B------:R-:W-:Y:S04]  /*10e20*/  STL.64 [R1+0x120], R26 ;  /* 0x0001201a01007387 */ /* 0x000fe80000100a00 */
[----:B------:R-:W-:Y:S04]  /*10e30*/  STL.64 [R1+0x118], R24 ;  /* 0x0001181801007387 */ /* 0x000fe80000100a00 */
[----:B------:R-:W-:Y:S04]  /*10e40*/  STL.64 [R1+0x110], R22 ;  /* 0x0001101601007387 */ /* 0x000fe80000100a00 */
[----:B------:R1:W-:Y:S04]  /*10e50*/  STL.64 [R1+0x108], R20 ;  /* 0x0001081401007387 */ /* 0x0003e80000100a00 */
[----:B------:R1:W-:Y:S04]  /*10e60*/  STL.64 [R1+0x100], R18 ;  /* 0x0001001201007387 */ /* 0x0003e80000100a00 */
[----:B------:R1:W-:Y:S01]  /*10e70*/  STL.64 [R1+0xf8], R16 ;  /* 0x0000f81001007387 */ /* 0x0003e20000100a00 */
[----:B------:R-:W-:Y:S01]  /*10e80*/  IMAD.MOV.U32 R192, RZ, RZ, R146 ;  /* 0x000000ffffc07224 */ /* 0x000fe200078e0092 */
[----:B------:R-:W-:-:S02]  /*10e90*/  SEL R146, R250, R224, !P0 ;  /* 0x000000e0fa927207 */ /* 0x000fc40004000000 */
[----:B----4-:R-:W-:-:S04]  /*10ea0*/  LEA R14, P1, R219, R251, 0x2 ;  /* 0x000000fbdb0e7211 */ /* 0x010fc800078210ff */
[----:B------:R-:W-:Y:S02]  /*10eb0*/  LEA.HI.X.SX32 R15, R219, R252, 0x2, P1 ;  /* 0x000000fcdb0f7211 */ /* 0x000fe400008f16ff */
[----:B------:R-:W-:-:S04]  /*10ec0*/  LEA R12, P2, R218, R251, 0x2 ;  /* 0x000000fbda0c7211 */ /* 0x000fc800078410ff */
[----:B------:R-:W-:Y:S02]  /*10ed0*/  LEA.HI.X.SX32 R13, R218, R252, 0x2, P2 ;  /* 0x000000fcda0d7211 */ /* 0x000fe400010f16ff */
[-C--:B------:R-:W-:Y:S01]  /*10ee0*/  LEA R10, P3, R217, R251.reuse, 0x2 ;  /* 0x000000fbd90a7211 */ /* 0x080fe200078610ff */
[----:B------:R4:W-:Y:S01]  /*10ef0*/  STL.64 [R1+0xf0], R14 ;  /* 0x0000f00e01007387 */ /* 0x0009e20000100a00 */
[----:B-1----:R-:W-:-:S03]  /*10f00*/  LEA R20, P4, R216, R251, 0x2 ;  /* 0x000000fbd8147211 */ /* 0x002fc600078810ff */
[----:B------:R1:W-:Y:S01]  /*10f10*/  STL.64 [R1+0xe8], R12 ;  /* 0x0000e80c01007387 */ /* 0x0003e20000100a00 */
[-C--:B------:R-:W-:Y:S02]  /*10f20*/  LEA.HI.X.SX32 R11, R217, R252.reuse, 0x2, P3 ;  /* 0x000000fcd90b7211 */ /* 0x080fe400018f16ff */
[CC--:B------:R-:W-:Y:S02]  /*10f30*/  LEA R18, P5, R215.reuse, R251.reuse, 0x2 ;  /* 0x000000fbd7127211 */ /* 0x0c0fe400078a10ff */
[-C--:B------:R-:W-:Y:S02]  /*10f40*/  LEA.HI.X.SX32 R21, R216, R252.reuse, 0x2, P4 ;  /* 0x000000fcd8157211 */ /* 0x080fe400020f16ff */
[----:B------:R-:W-:Y:S02]  /*10f50*/  LEA.HI.X.SX32 R19, R215, R252, 0x2, P5 ;  /* 0x000000fcd7137211 */ /* 0x000fe400028f16ff */
[-C--:B------:R-:W-:Y:S02]  /*10f60*/  LEA R16, P6, R214, R251.reuse, 0x2 ;  /* 0x000000fbd6107211 */ /* 0x080fe400078c10ff */
[----:B----4-:R-:W-:-:S02]  /*10f70*/  LEA R14, P1, R213, R251, 0x2 ;  /* 0x000000fbd50e7211 */ /* 0x010fc400078210ff */
[-C--:B------:R-:W-:Y:S01]  /*10f80*/  LEA.HI.X.SX32 R17, R214, R252.reuse, 0x2, P6 ;  /* 0x000000fcd6117211 */ /* 0x080fe200030f16ff */
[----:B------:R2:W-:Y:S01]  /*10f90*/  STL.64 [R1+0xe0], R10 ;  /* 0x0000e00a01007387 */ /* 0x0005e20000100a00 */
[-C--:B------:R-:W-:Y:S02]  /*10fa0*/  LEA.HI.X.SX32 R15, R213, R252.reuse, 0x2, P1 ;  /* 0x000000fcd50f7211 */ /* 0x080fe400008f16ff */
[CC--:B-1----:R-:W-:Y:S01]  /*10fb0*/  LEA R12, P2, R212.reuse, R251.reuse, 0x2 ;  /* 0x000000fbd40c7211 */ /* 0x0c2fe200078410ff */
[----:B------:R-:W-:Y:S03]  /*10fc0*/  STL.64 [R1+0xd8], R20 ;  /* 0x0000d81401007387 */ /* 0x000fe60000100a00 */
[----:B------:R-:W-:Y:S01]  /*10fd0*/  LEA.HI.X.SX32 R13, R212, R252, 0x2, P2 ;  /* 0x000000fcd40d7211 */ /* 0x000fe200010f16ff */
[----:B------:R3:W-:Y:S01]  /*10fe0*/  STL.64 [R1+0xd0], R18 ;  /* 0x0000d01201007387 */ /* 0x0007e20000100a00 */
[----:B--2---:R-:W-:-:S03]  /*10ff0*/  LEA R10, P3, R211, R251, 0x2 ;  /* 0x000000fbd30a7211 */ /* 0x004fc600078610ff */
[----:B------:R1:W-:Y:S01]  /*11000*/  STL.64 [R1+0xc8], R16 ;  /* 0x0000c81001007387 */ /* 0x0003e20000100a00 */
[----:B------:R-:W-:-:S03]  /*11010*/  LEA R8, P4, R210, R251, 0x2 ;  /* 0x000000fbd2087211 */ /* 0x000fc600078810ff */
[----:B------:R2:W-:Y:S01]  /*11020*/  STL.64 [R1+0xc0], R14 ;  /* 0x0000c00e01007387 */ /* 0x0005e20000100a00 */
[-C--:B------:R-:W-:Y:S02]  /*11030*/  LEA.HI.X.SX32 R11, R211, R252.reuse, 0x2, P3 ;  /* 0x000000fcd30b7211 */ /* 0x080fe400018f16ff */
[CC--:B---3--:R-:W-:Y:S01]  /*11040*/  LEA R18, P5, R209.reuse, R251.reuse, 0x2 ;  /* 0x000000fbd1127211 */ /* 0x0c8fe200078a10ff */
[----:B------:R3:W-:Y:S01]  /*11050*/  STL.64 [R1+0xb8], R12 ;  /* 0x0000b80c01007387 */ /* 0x0007e20000100a00 */
[-C--:B------:R-:W-:Y:S02]  /*11060*/  LEA.HI.X.SX32 R9, R210, R252.reuse, 0x2, P4 ;  /* 0x000000fcd2097211 */ /* 0x080fe400020f16ff */
[----:B------:R-:W-:Y:S02]  /*11070*/  LEA.HI.X.SX32 R19, R209, R252, 0x2, P5 ;  /* 0x000000fcd1137211 */ /* 0x000fe400028f16ff */
[-C--:B-1----:R-:W-:Y:S02]  /*11080*/  LEA R16, P6, R208, R251.reuse, 0x2 ;  /* 0x000000fbd0107211 */ /* 0x082fe400078c10ff */
[----:B--2---:R-:W-:-:S02]  /*11090*/  LEA R14, P1, R41, R251, 0x2 ;  /* 0x000000fb290e7211 */ /* 0x004fc400078210ff */
[-C--:B------:R-:W-:Y:S02]  /*110a0*/  LEA.HI.X.SX32 R17, R208, R252.reuse, 0x2, P6 ;  /* 0x000000fcd0117211 */ /* 0x080fe400030f16ff */
[CC--:B---3--:R-:W-:Y:S01]  /*110b0*/  LEA R12, P2, R42.reuse, R251.reuse, 0x2 ;  /* 0x000000fb2a0c7211 */ /* 0x0c8fe200078410ff */
[----:B------:R1:W-:Y:S01]  /*110c0*/  STL.64 [R1+0xb0], R10 ;  /* 0x0000b00a01007387 */ /* 0x0003e20000100a00 */
[-C--:B------:R-:W-:Y:S02]  /*110d0*/  LEA.HI.X.SX32 R15, R41, R252.reuse, 0x2, P1 ;  /* 0x000000fc290f7211 */ /* 0x080fe400008f16ff */
[----:B------:R-:W-:Y:S01]  /*110e0*/  LEA.HI.X.SX32 R13, R42, R252, 0x2, P2 ;  /* 0x000000fc2a0d7211 */ /* 0x000fe200010f16ff */
        /* <DEDUP_REMOVED lines=129> */
[----:B------:R1:W-:Y:S04]  /*11900*/  STL.64 [R1+0x318], R16 ;  /* 0x0003181001007387 */ /* 0x0003e80000100a00 */
[----:B------:R4:W-:Y:S01]  /*11910*/  STL.64 [R1+0x320], R14 ;  /* 0x0003200e01007387 */ /* 0x0009e20000100a00 */
[-C--:B--2---:R-:W-:Y:S02]  /*11920*/  LEA R8, P4, R86, R251.reuse, 0x2 ;  /* 0x000000fb56087211 */ /* 0x084fe400078810ff */
[----:B------:R-:W-:Y:S01]  /*11930*/  LEA.HI.X.SX32 R11, R85, R252, 0x2, P3 ;  /* 0x000000fc550b7211 */ /* 0x000fe200018f16ff */
[----:B------:R2:W-:Y:S01]  /*11940*/  STL.64 [R1+0x328], R12 ;  /* 0x0003280c01007387 */ /* 0x0005e20000100a00 */
[----:B---3--:R-:W-:-:S03]  /*11950*/  LEA R18, P5, R87, R251, 0x2 ;  /* 0x000000fb57127211 */ /* 0x008fc600078a10ff */
[----:B------:R-:W3:Y:S01]  /*11960*/  LDL.LU R213, [R1+0x30] ;  /* 0x0000300001d57983 */ /* 0x000ee20000300800 */
[-C--:B------:R-:W-:Y:S02]  /*11970*/  LEA.HI.X.SX32 R9, R86, R252.reuse, 0x2, P4 ;  /* 0x000000fc56097211 */ /* 0x080fe400020f16ff */
[----:B------:R-:W-:Y:S01]  /*11980*/  LEA.HI.X.SX32 R19, R87, R252, 0x2, P5 ;  /* 0x000000fc57137211 */ /* 0x000fe200028f16ff */
[----:B------:R1:W-:Y:S04]  /*11990*/  STL.64 [R1+0x330], R10 ;  /* 0x0003300a01007387 */ /* 0x0003e80000100a00 */
[----:B------:R-:W3:Y:S04]  /*119a0*/  LDL.LU R212, [R1+0x34] ;  /* 0x0000340001d47983 */ /* 0x000ee80000300800 */
[----:B------:R1:W-:Y:S04]  /*119b0*/  STL.64 [R1+0x338], R8 ;  /* 0x0003380801007387 */ /* 0x0003e80000100a00 */
[----:B------:R-:W3:Y:S04]  /*119c0*/  LDL.LU R224, [R1+0x38] ;  /* 0x0000380001e07983 */ /* 0x000ee80000300800 */
[----:B------:R2:W-:Y:S04]  /*119d0*/  STL.64 [R1+0x340], R18 ;  /* 0x0003401201007387 */ /* 0x0005e80000100a00 */
[----:B------:R-:W3:Y:S01]  /*119e0*/  LDL.LU R211, [R1+0x3c] ;  /* 0x00003c0001d37983 */ /* 0x000ee20000300800 */
[----:B-1----:R-:W-:-:S02]  /*119f0*/  LEA R16, P6, R88, R251, 0x2 ;  /* 0x000000fb58107211 */ /* 0x002fc400078c10ff */
[-C--:B----4-:R-:W-:Y:S02]  /*11a00*/  LEA R14, P1, R89, R251.reuse, 0x2 ;  /* 0x000000fb590e7211 */ /* 0x090fe400078210ff */
[-C--:B--2---:R-:W-:Y:S02]  /*11a10*/  LEA R12, P2, R90, R251.reuse, 0x2 ;  /* 0x000000fb5a0c7211 */ /* 0x084fe400078410ff */
[-C--:B------:R-:W-:Y:S02]  /*11a20*/  LEA.HI.X.SX32 R17, R88, R252.reuse, 0x2, P6 ;  /* 0x000000fc58117211 */ /* 0x080fe400030f16ff */
[-C--:B------:R-:W-:Y:S02]  /*11a30*/  LEA R10, P3, R91, R251.reuse, 0x2 ;  /* 0x000000fb5b0a7211 */ /* 0x080fe400078610ff */
[----:B------:R-:W-:Y:S01]  /*11a40*/  LEA.HI.X.SX32 R15, R89, R252, 0x2, P1 ;  /* 0x000000fc590f7211 */ /* 0x000fe200008f16ff */
[----:B------:R1:W-:Y:S01]  /*11a50*/  STL.64 [R1+0x348], R16 ;  /* 0x0003481001007387 */ /* 0x0003e20000100a00 */
[----:B------:R-:W-:-:S02]  /*11a60*/  LEA R8, P4, R92, R251, 0x2 ;  /* 0x000000fb5c087211 */ /* 0x000fc400078810ff */
[-C--:B------:R-:W-:Y:S01]  /*11a70*/  LEA.HI.X.SX32 R13, R90, R252.reuse, 0x2, P2 ;  /* 0x000000fc5a0d7211 */ /* 0x080fe200010f16ff */
[----:B------:R-:W-:Y:S01]  /*11a80*/  IMAD R127, R162, UR47, RZ ;  /* 0x0000002fa27f7c24 */ /* 0x000fe2000f8e02ff */
[-C--:B------:R-:W-:Y:S01]  /*11a90*/  LEA R18, P5, R93, R251.reuse, 0x2 ;  /* 0x000000fb5d127211 */ /* 0x080fe200078a10ff */
[----:B------:R-:W2:Y:S01]  /*11aa0*/  LDL.LU R210, [R1+0x40] ;  /* 0x0000400001d27983 */ /* 0x000ea20000300800 */
[-C--:B------:R-:W-:Y:S01]  /*11ab0*/  LEA.HI.X.SX32 R11, R91, R252.reuse, 0x2, P3 ;  /* 0x000000fc5b0b7211 */ /* 0x080fe200018f16ff */
[----:B------:R-:W-:Y:S01]  /*11ac0*/  IMAD R143, R159, UR50, RZ ;  /* 0x000000329f8f7c24 */ /* 0x000fe2000f8e02ff */
[-C--:B------:R-:W-:Y:S01]  /*11ad0*/  LEA.HI.X.SX32 R9, R92, R252.reuse, 0x2, P4 ;  /* 0x000000fc5c097211 */ /* 0x080fe200020f16ff */
[----:B------:R4:W-:Y:S01]  /*11ae0*/  STL.64 [R1+0x350], R14 ;  /* 0x0003500e01007387 */ /* 0x0009e20000100a00 */
[----:B-1----:R-:W-:Y:S01]  /*11af0*/  LEA R16, P6, R94, R251, 0x2 ;  /* 0x000000fb5e107211 */ /* 0x002fe200078c10ff */
[----:B------:R-:W-:Y:S02]  /*11b00*/  IMAD.MOV.U32 R186, RZ, RZ, R127 ;  /* 0x000000ffffba7224 */ /* 0x000fe400078e007f */
[----:B------:R-:W2:Y:S01]  /*11b10*/  LDL.LU R209, [R1+0x44] ;  /* 0x0000440001d17983 */ /* 0x000ea20000300800 */
[----:B------:R-:W-:Y:S01]  /*11b20*/  IMAD.MOV.U32 R195, RZ, RZ, R145 ;  /* 0x000000ffffc37224 */ /* 0x000fe200078e0091 */
[----:B------:R-:W-:Y:S01]  /*11b30*/  LEA.HI.X.SX32 R19, R93, R252, 0x2, P5 ;  /* 0x000000fc5d137211 */ /* 0x000fe200028f16ff */
[----:B------:R-:W-:Y:S01]  /*11b40*/  IMAD.MOV.U32 R184, RZ, RZ, R126 ;  /* 0x000000ffffb87224 */ /* 0x000fe200078e007e */
[----:B------:R1:W-:Y:S01]  /*11b50*/  STL.64 [R1+0x358], R12 ;  /* 0x0003580c01007387 */ /* 0x0003e20000100a00 */
[C---:B------:R-:W-:Y:S01]  /*11b60*/  SEL R127, R250.reuse, R207, !P0 ;  /* 0x000000cffa7f7207 */ /* 0x040fe20004000000 */
[----:B------:R-:W-:Y:S01]  /*11b70*/  IMAD.MOV.U32 R183, RZ, RZ, R125 ;  /* 0x000000ffffb77224 */ /* 0x000fe200078e007d */
[C---:B------:R-:W-:Y:S01]  /*11b80*/  SEL R145, R250.reuse, R223, !P0 ;  /* 0x000000dffa917207 */ /* 0x040fe20004000000 */
[----:B------:R-:W2:Y:S01]  /*11b90*/  LDL.LU R208, [R1+0x48] ;  /* 0x0000480001d07983 */ /* 0x000ea20000300800 */
[----:B------:R-:W-:Y:S01]  /*11ba0*/  SEL R126, R250, R206, !P0 ;  /* 0x000000cefa7e7207 */ /* 0x000fe20004000000 */
[----:B------:R-:W-:Y:S01]  /*11bb0*/  IMAD.MOV.U32 R194, RZ, RZ, R144 ;  /* 0x000000ffffc27224 */ /* 0x000fe200078e0090 */
[----:B------:R-:W-:Y:S01]  /*11bc0*/  MOV R207, R147 ;  /* 0x0000009300cf7202 */ /* 0x000fe20000000f00 */
[----:B------:R1:W-:Y:S01]  /*11bd0*/  STL.64 [R1+0x360], R10 ;  /* 0x0003600a01007387 */ /* 0x0003e20000100a00 */
[----:B------:R-:W-:Y:S01]  /*11be0*/  LEA.HI.X.SX32 R17, R94, R252, 0x2, P6 ;  /* 0x000000fc5e117211 */ /* 0x000fe200030f16ff */
[----:B------:R-:W-:Y:S01]  /*11bf0*/  IMAD.MOV.U32 R206, RZ, RZ, R148 ;  /* 0x000000ffffce7224 */ /* 0x000fe200078e0094 */
[C---:B------:R-:W-:Y:S01]  /*11c00*/  SEL R125, R250.reuse, R205, !P0 ;  /* 0x000000cdfa7d7207 */ /* 0x040fe20004000000 */
[----:B------:R-:W2:Y:S01]  /*11c10*/  LDL.LU R223, [R1+0x4c] ;  /* 0x00004c0001df7983 */ /* 0x000ea20000300800 */
[C---:B------:R-:W-:Y:S01]  /*11c20*/  SEL R144, R250.reuse, R222, !P0 ;  /* 0x000000defa907207 */ /* 0x040fe20004000000 */
[----:B------:R-:W-:Y:S01]  /*11c30*/  IMAD R142, R161, UR48, RZ ;  /* 0x00000030a18e7c24 */ /* 0x000fe2000f8e02ff */
[----:B------:R-:W-:Y:S01]  /*11c40*/  MOV R205, R149 ;  /* 0x0000009500cd7202 */ /* 0x000fe20000000f00 */
[----:B------:R1:W-:Y:S01]  /*11c50*/  STL.64 [R1+0x368], R8 ;  /* 0x0003680801007387 */ /* 0x0003e20000100a00 */
[----:B------:R-:W-:Y:S01]  /*11c60*/  MOV R188, R143 ;  /* 0x0000008f00bc7202 */ /* 0x000fe20000000f00 */
[----:B------:R-:W-:Y:S01]  /*11c70*/  IMAD.MOV.U32 R204, RZ, RZ, R155 ;  /* 0x000000ffffcc7224 */ /* 0x000fe200078e009b */
[C---:B----4-:R-:W-:Y:S01]  /*11c80*/  LEA R14, P1, R95.reuse, R251, 0x2 ;  /* 0x000000fb5f0e7211 */ /* 0x050fe200078210ff */
[----:B------:R-:W4:Y:S01]  /*11c90*/  LDL.LU R222, [R1+0x50] ;  /* 0x0000500001de7983 */ /* 0x000f220000300800 */
[----:B------:R-:W-:Y:S01]  /*11ca0*/  SEL R143, R250, R221, !P0 ;  /* 0x000000ddfa8f7207 */ /* 0x000fe20004000000 */
[----:B------:R-:W-:Y:S01]  /*11cb0*/  IMAD.MOV.U32 R203, RZ, RZ, R153 ;  /* 0x000000ffffcb7224 */ /* 0x000fe200078e0099 */
[-C--:B-1----:R-:W-:Y:S01]  /*11cc0*/  LEA R12, P2, R96, R251.reuse, 0x2 ;  /* 0x000000fb600c7211 */ /* 0x082fe200078410ff */
[----:B------:R1:W-:Y:S01]  /*11cd0*/  STL.64 [R1+0x370], R18 ;  /* 0x0003701201007387 */ /* 0x0003e20000100a00 */
[----:B------:R-:W-:Y:S01]  /*11ce0*/  IMAD.MOV.U32 R214, RZ, RZ, R207 ;  /* 0x000000ffffd67224 */ /* 0x000fe200078e00cf */
[----:B------:R-:W-:Y:S01]  /*11cf0*/  LEA.HI.X.SX32 R15, R95, R252, 0x2, P1 ;  /* 0x000000fc5f0f7211 */ /* 0x000fe200008f16ff */
[----:B------:R-:W-:Y:S01]  /*11d00*/  IMAD R5, R164, UR45, RZ ;  /* 0x0000002da4057c24 */ /* 0x000fe2000f8e02ff */
[----:B------:R-:W4:Y:S01]  /*11d10*/  LDL.LU R221, [R1+0x54] ;  /* 0x0000540001dd7983 */ /* 0x000f220000300800 */
[----:B------:R-:W-:Y:S01]  /*11d20*/  MOV R207, R206 ;  /* 0x000000ce00cf7202 */ /* 0x000fe20000000f00 */
[----:B------:R-:W-:Y:S01]  /*11d30*/  IMAD.MOV.U32 R206, RZ, RZ, R205 ;  /* 0x000000ffffce7224 */ /* 0x000fe200078e00cd */
[CC--:B------:R-:W-:Y:S01]  /*11d40*/  LEA R10, P3, R97.reuse, R251.reuse, 0x2 ;  /* 0x000000fb610a7211 */ /* 0x0c0fe200078610ff */
[----:B------:R3:W-:Y:S01]  /*11d50*/  STL.64 [R1+0x378], R16 ;  /* 0x0003781001007387 */ /* 0x0007e20000100a00 */
[----:B------:R-:W-:Y:S01]  /*11d60*/  IMAD.MOV.U32 R187, RZ, RZ, R142 ;  /* 0x000000ffffbb7224 */ /* 0x000fe200078e008e */
[----:B------:R-:W-:Y:S01]  /*11d70*/  SEL R142, R250, R220, !P0 ;  /* 0x000000dcfa8e7207 */ /* 0x000fe20004000000 */
[----:B------:R-:W-:Y:S01]  /*11d80*/  IMAD.MOV.U32 R205, RZ, RZ, R204 ;  /* 0x000000ffffcd7224 */ /* 0x000fe200078e00cc */
[----:B------:R-:W-:Y:S01]  /*11d90*/  LEA.HI.X.SX32 R13, R96, R252, 0x2, P2 ;  /* 0x000000fc600d7211 */ /* 0x000fe200010f16ff */
[----:B------:R-:W-:Y:S01]  /*11da0*/  IMAD.MOV.U32 R204, RZ, RZ, R203 ;  /* 0x000000ffffcc7224 */ /* 0x000fe200078e00cb */
[----:B------:R-:W4:Y:S01]  /*11db0*/  LDL.LU R220, [R1+0x3fc] ;  /* 0x0003fc0001dc7983 */ /* 0x000f220000300800 */
[----:B------:R-:W-:Y:S01]  /*11dc0*/  MOV R203, R202 ;  /* 0x000000ca00cb7202 */ /* 0x000fe20000000f00 */
[----:B------:R-:W-:Y:S01]  /*11dd0*/  IMAD.MOV.U32 R202, RZ, RZ, R201 ;  /* 0x000000ffffca7224 */ /* 0x000fe200078e00c9 */
[----:B------:R-:W-:Y:S01]  /*11de0*/  LEA.HI.X.SX32 R11, R97, R252, 0x2, P3 ;  /* 0x000000fc610b7211 */ /* 0x000fe200018f16ff */
[----:B------:R3:W-:Y:S01]  /*11df0*/  STL.64 [R1+0x380], R14 ;  /* 0x0003800e01007387 */ /* 0x0007e20000100a00 */
[----:B------:R-:W-:Y:S01]  /*11e00*/  IMAD.MOV.U32 R201, RZ, RZ, R200 ;  /* 0x000000ffffc97224 */ /* 0x000fe200078e00c8 */
[-C--:B------:R-:W-:Y:S01]  /*11e10*/  LEA R8, P4, R98, R251.reuse, 0x2 ;  /* 0x000000fb62087211 */ /* 0x080fe200078810ff */
[----:B------:R-:W-:Y:S01]  /*11e20*/  IMAD.MOV.U32 R200, RZ, RZ, R199 ;  /* 0x000000ffffc87224 */ /* 0x000fe200078e00c7 */
[----:B------:R-:W4:Y:S01]  /*11e30*/  LDL.LU R219, [R1+0x404] ;  /* 0x0004040001db7983 */ /* 0x000f220000300800 */
[----:B------:R-:W-:Y:S01]  /*11e40*/  MOV R199, R198 ;  /* 0x000000c600c77202 */ /* 0x000fe20000000f00 */
[----:B------:R-:W-:Y:S01]  /*11e50*/  IMAD.MOV.U32 R198, RZ, RZ, R197 ;  /* 0x000000ffffc67224 */ /* 0x000fe200078e00c5 */
[----:B-1----:R-:W-:Y:S01]  /*11e60*/  LEA R18, P5, R99, R251, 0x2 ;  /* 0x000000fb63127211 */ /* 0x002fe200078a10ff */
[----:B------:R1:W-:Y:S01]  /*11e70*/  STL.64 [R1+0x388], R12 ;  /* 0x0003880c01007387 */ /* 0x0003e20000100a00 */
[----:B------:R-:W-:Y:S01]  /*11e80*/  IMAD.MOV.U32 R197, RZ, RZ, R196 ;  /* 0x000000ffffc57224 */ /* 0x000fe200078e00c4 */
[----:B------:R-:W-:Y:S01]  /*11e90*/  MOV R193, R152 ;  /* 0x0000009800c17202 */ /* 0x000fe20000000f00 */
[----:B------:R-:W-:Y:S01]  /*11ea0*/  IMAD R7, R100, UR38, RZ ;  /* 0x0000002664077c24 */ /* 0x000fe2000f8e02ff */
[----:B------:R-:W4:Y:S01]  /*11eb0*/  LDL.LU R218, [R1+0x40c] ;  /* 0x00040c0001da7983 */ /* 0x000f220000300800 */
[----:B------:R-:W-:Y:S01]  /*11ec0*/  IMAD.MOV.U32 R196, RZ, RZ, R195 ;  /* 0x000000ffffc47224 */ /* 0x000fe200078e00c3 */
[----:B------:R-:W-:Y:S01]  /*11ed0*/  MOV R195, R194 ;  /* 0x000000c200c37202 */ /* 0x000fe20000000f00 */
[----:B------:R-:W-:Y:S01]  /*11ee0*/  IMAD R6, R160, UR49, RZ ;  /* 0x00000031a0067c24 */ /* 0x000fe2000f8e02ff */
[----:B------:R-:W4:Y:S01]  /*11ef0*/  LDL.LU R217, [R1+0x414] ;  /* 0x0004140001d97983 */ /* 0x000f220000300800 */
[----:B------:R-:W-:Y:S01]  /*11f00*/  IMAD.MOV.U32 R194, RZ, RZ, R192 ;  /* 0x000000ffffc27224 */ /* 0x000fe200078e00c0 */
[-C--:B------:R-:W-:Y:S01]  /*11f10*/  LEA.HI.X.SX32 R9, R98, R252.reuse, 0x2, P4 ;  /* 0x000000fc62097211 */ /* 0x080fe200020f16ff */
[----:B------:R-:W-:Y:S01]  /*11f20*/  IMAD R4, R165, UR44, RZ ;  /* 0x0000002ca5047c24 */ /* 0x000fe2000f8e02ff */
[----:B------:R1:W-:Y:S01]  /*11f30*/  STL.64 [R1+0x390], R10 ;  /* 0x0003900a01007387 */ /* 0x0003e20000100a00 */
[----:B------:R-:W-:Y:S01]  /*11f40*/  LEA.HI.X.SX32 R19, R99, R252, 0x2, P5 ;  /* 0x000000fc63137211 */ /* 0x000fe200028f16ff */
[----:B------:R-:W-:Y:S01]  /*11f50*/  IMAD R3, R167, UR42, RZ ;  /* 0x0000002aa7037c24 */ /* 0x000fe2000f8e02ff */
[----:B------:R-:W1:Y:S01]  /*11f60*/  LDCU UR50, c[0x0][0x3b0] ;  /* 0x00007600ff3277ac */ /* 0x000e620008000800 */
[----:B------:R-:W4:Y:S01]  /*11f70*/  LDL.LU R216, [R1+0x41c] ;  /* 0x00041c0001d87983 */ /* 0x000f220000300800 */
[----:B------:R-:W-:-:S02]  /*11f80*/  IMAD.MOV.U32 R181, RZ, RZ, R150 ;  /* 0x000000ffffb57224 */ /* 0x000fc400078e0096 */
[----:B------:R-:W-:Y:S01]  /*11f90*/  IMAD.MOV.U32 R191, RZ, RZ, R132 ;  /* 0x000000ffffbf7224 */ /* 0x000fe200078e0084 */
[----:B------:R2:W-:Y:S01]  /*11fa0*/  STL.64 [R1+0x398], R8 ;  /* 0x0003980801007387 */ /* 0x0005e20000100a00 */
[----:B------:R-:W-:Y:S01]  /*11fb0*/  IMAD R151, R166, UR43, RZ ;  /* 0x0000002ba6977c24 */ /* 0x000fe2000f8e02ff */
[----:B------:R-:W1:Y:S01]  /*11fc0*/  LDCU UR48, c[0x0][0x3b0] ;  /* 0x00007600ff3077ac */ /* 0x000e620008000800 */
[----:B------:R-:W-:Y:S01]  /*11fd0*/  IMAD R171, R168, UR41, RZ ;  /* 0x00000029a8ab7c24 */ /* 0x000fe2000f8e02ff */
[----:B------:R-:W4:Y:S01]  /*11fe0*/  LDL.LU R215, [R1+0x424] ;  /* 0x0004240001d77983 */ /* 0x000f220000300800 */
[----:B------:R-:W-:Y:S01]  /*11ff0*/  IMAD R172, R172, UR37, RZ ;  /* 0x00000025acac7c24 */ /* 0x000fe2000f8e02ff */
[----:B------:R-:W1:Y:S01]  /*12000*/  LDCU UR47, c[0x0][0x3b0] ;  /* 0x00007600ff2f77ac */ /* 0x000e620008000800 */
[----:B------:R-:W-:Y:S01]  /*12010*/  IMAD R173, R173, UR36, RZ ;  /* 0x00000024adad7c24 */ /* 0x000fe2000f8e02ff */
[----:B------:R1:W-:Y:S01]  /*12020*/  STL.64 [R1+0x3a0], R18 ;  /* 0x0003a01201007387 */ /* 0x0003e20000100a00 */
[----:B------:R-:W-:-:S02]  /*12030*/  IMAD R174, R174, UR35, RZ ;  /* 0x00000023aeae7c24 */ /* 0x000fc4000f8e02ff */
[----:B------:R-:W-:Y:S01]  /*12040*/  IMAD R175, R175, UR34, RZ ;  /* 0x00000022afaf7c24 */ /* 0x000fe2000f8e02ff */
[----:B------:R-:W4:Y:S01]  /*12050*/  LDL.LU R192, [R1+0x564] ;  /* 0x0005640001c07983 */ /* 0x000f220000300800 */
        /* <DEDUP_REMOVED lines=33> */
[----:B------:R-:W-:Y:S01]  /*12270*/  IMAD R141, R141, UR60, RZ ;  /* 0x0000003c8d8d7c24 */ /* 0x000fe2000f8e02ff */
[----:B------:R-:W-:Y:S01]  /*12280*/  SEL R147, R250, R225, !P0 ;  /* 0x000000e1fa937207 */ /* 0x000fe20004000000 */
[----:B------:R-:W-:Y:S01]  /*12290*/  IMAD R125, R125, UR74, RZ ;  /* 0x0000004a7d7d7c24 */ /* 0x000fe2000f8e02ff */
[----:B------:R-:W1:Y:S01]  /*122a0*/  LDCU UR45, c[0x0][0x3b0] ;  /* 0x00007600ff2d77ac */ /* 0x000e620008000800 */
[CC--:B---3--:R-:W-:Y:S01]  /*122b0*/  LEA R16, P6, R213.reuse, R251.reuse, 0x2 ;  /* 0x000000fbd5107211 */ /* 0x0c8fe200078c10ff */
[----:B------:R-:W3:Y:S01]  /*122c0*/  LDCU UR49, c[0x0][0x3b0] ;  /* 0x00007600ff3177ac */ /* 0x000ee20008000800 */
[-C--:B------:R-:W-:Y:S01]  /*122d0*/  LEA R14, P1, R212, R251.reuse, 0x2 ;  /* 0x000000fbd40e7211 */ /* 0x080fe200078210ff */
[----:B------:R-:W-:Y:S01]  /*122e0*/  IMAD R142, R142, UR59, RZ ;  /* 0x0000003b8e8e7c24 */ /* 0x000fe2000f8e02ff */
[-C--:B------:R-:W-:Y:S01]  /*122f0*/  LEA.HI.X.SX32 R17, R213, R252.reuse, 0x2, P6 ;  /* 0x000000fcd5117211 */ /* 0x080fe200030f16ff */
[----:B------:R-:W-:Y:S01]  /*12300*/  IMAD.MOV.U32 R213, RZ, RZ, R207 ;  /* 0x000000ffffd57224 */ /* 0x000fe200078e00cf */
[----:B-1----:R-:W-:Y:S01]  /*12310*/  LEA R12, P2, R224, R251, 0x2 ;  /* 0x000000fbe00c7211 */ /* 0x002fe200078410ff */
[----:B------:R-:W-:Y:S01]  /*12320*/  IMAD.MOV.U32 R207, RZ, RZ, R206 ;  /* 0x000000ffffcf7224 */ /* 0x000fe200078e00ce */
[----:B------:R-:W-:Y:S01]  /*12330*/  MOV R206, R205 ;  /* 0x000000cd00ce7202 */ /* 0x000fe20000000f00 */
[----:B------:R-:W-:Y:S01]  /*12340*/  IMAD.MOV.U32 R205, RZ, RZ, R204 ;  /* 0x000000ffffcd7224 */ /* 0x000fe200078e00cc */
[----:B------:R-:W-:Y:S01]  /*12350*/  LEA.HI.X.SX32 R15, R212, R252, 0x2, P1 ;  /* 0x000000fcd40f7211 */ /* 0x000fe200008f16ff */
[----:B------:R-:W-:Y:S01]  /*12360*/  IMAD.MOV.U32 R204, RZ, RZ, R203 ;  /* 0x000000ffffcc7224 */ /* 0x000fe200078e00cb */
[----:B------:R-:W-:Y:S01]  /*12370*/  SEL R100, R250, R180, !P0 ;  /* 0x000000b4fa647207 */ /* 0x000fe20004000000 */
[----:B------:R-:W-:Y:S01]  /*12380*/  IMAD.MOV.U32 R203, RZ, RZ, R202 ;  /* 0x000000ffffcb7224 */ /* 0x000fe200078e00ca */
[----:B------:R-:W-:Y:S01]  /*12390*/  MOV R202, R201 ;  /* 0x000000c900ca7202 */ /* 0x000fe20000000f00 */
[----:B------:R-:W-:Y:S01]  /*123a0*/  IMAD.MOV.U32 R212, RZ, RZ, R207 ;  /* 0x000000ffffd47224 */ /* 0x000fe200078e00cf */
[----:B------:R-:W-:Y:S01]  /*123b0*/  LEA R10, P3, R211, R251, 0x2 ;  /* 0x000000fbd30a7211 */ /* 0x000fe200078610ff */
[----:B------:R-:W-:Y:S01]  /*123c0*/  IMAD.MOV.U32 R201, RZ, RZ, R200 ;  /* 0x000000ffffc97224 */ /* 0x000fe200078e00c8 */
[----:B------:R-:W1:Y:S01]  /*123d0*/  LDCU UR44, c[0x0][0x3b0] ;  /* 0x00007600ff2c77ac */ /* 0x000e620008000800 */
[----:B------:R-:W-:-:S02]  /*123e0*/  IMAD.MOV.U32 R207, RZ, RZ, R206 ;  /* 0x000000ffffcf7224 */ /* 0x000fc400078e00ce */
[----:B------:R-:W-:Y:S02]  /*123f0*/  IMAD R143, R143, UR58, RZ ;  /* 0x0000003a8f8f7c24 */ /* 0x000fe4000f8e02ff */
[----:B------:R-:W-:Y:S01]  /*12400*/  IMAD R145, R145, UR56, RZ ;  /* 0x0000003891917c24 */ /* 0x000fe2000f8e02ff */
[----:B------:R-:W-:Y:S01]  /*12410*/  SEL R148, R250, R226, !P0 ;  /* 0x000000e2fa947207 */ /* 0x000fe20004000000 */
[----:B------:R-:W-:Y:S01]  /*12420*/  IMAD.MOV.U32 R200, RZ, RZ, R199 ;  /* 0x000000ffffc87224 */ /* 0x000fe200078e00c7 */
[----:B------:R-:W1:Y:S01]  /*12430*/  LDCU UR43, c[0x0][0x3b0] ;  /* 0x00007600ff2b77ac */ /* 0x000e620008000800 */
[----:B------:R-:W-:Y:S01]  /*12440*/  IMAD.MOV.U32 R206, RZ, RZ, R205 ;  /* 0x000000ffffce7224 */ /* 0x000fe200078e00cd */
[----:B------:R-:W-:Y:S01]  /*12450*/  MOV R205, R204 ;  /* 0x000000cc00cd7202 */ /* 0x000fe20000000f00 */
[----:B------:R-:W-:Y:S01]  /*12460*/  IMAD.MOV.U32 R199, RZ, RZ, R198 ;  /* 0x000000ffffc77224 */ /* 0x000fe200078e00c6 */
[----:B------:R-:W-:Y:S01]  /*12470*/  MOV R198, R197 ;  /* 0x000000c500c67202 */ /* 0x000fe20000000f00 */
[----:B------:R-:W-:Y:S01]  /*12480*/  IMAD.MOV.U32 R204, RZ, RZ, R203 ;  /* 0x000000ffffcc7224 */ /* 0x000fe200078e00cb */
[----:B------:R-:W-:Y:S01]  /*12490*/  LEA.HI.X.SX32 R11, R211, R252, 0x2, P3 ;  /* 0x000000fcd30b7211 */ /* 0x000fe200018f16ff */
[----:B------:R-:W-:Y:S01]  /*124a0*/  IMAD.MOV.U32 R197, RZ, RZ, R196 ;  /* 0x000000ffffc57224 */ /* 0x000fe200078e00c4 */
[----:B--2---:R-:W-:Y:S01]  /*124b0*/  LEA R8, P4, R210, R251, 0x2 ;  /* 0x000000fbd2087211 */ /* 0x004fe200078810ff */
[----:B------:R-:W-:-:S02]  /*124c0*/  IMAD.MOV.U32 R203, RZ, RZ, R202 ;  /* 0x000000ffffcb7224 */ /* 0x000fc400078e00ca */
[----:B------:R-:W-:Y:S02]  /*124d0*/  IMAD R144, R144, UR57, RZ ;  /* 0x0000003990907c24 */ /* 0x000fe4000f8e02ff */
[----:B------:R-:W-:Y:S01]  /*124e0*/  IMAD R146, R146, UR55, RZ ;  /* 0x0000003792927c24 */ /* 0x000fe2000f8e02ff */
[----:B------:R-:W-:Y:S01]  /*124f0*/  LEA R18, P5, R209, R251, 0x2 ;  /* 0x000000fbd1127211 */ /* 0x000fe200078a10ff */
[----:B------:R-:W-:Y:S01]  /*12500*/  IMAD.MOV.U32 R196, RZ, RZ, R195 ;  /* 0x000000ffffc47224 */ /* 0x000fe200078e00c3 */
[C---:B------:R-:W-:Y:S01]  /*12510*/  SEL R149, R250.reuse, R227, !P0 ;  /* 0x000000e3fa957207 */ /* 0x040fe20004000000 */
[----:B------:R-:W-:Y:S01]  /*12520*/  IMAD.MOV.U32 R202, RZ, RZ, R201 ;  /* 0x000000ffffca7224 */ /* 0x000fe200078e00c9 */
[----:B------:R-:W-:Y:S01]  /*12530*/  MOV R201, R200 ;  /* 0x000000c800c97202 */ /* 0x000fe20000000f00 */
[----:B------:R-:W-:Y:S01]  /*12540*/  IMAD.MOV.U32 R211, RZ, RZ, R207 ;  /* 0x000000ffffd37224 */ /* 0x000fe200078e00cf */
[----:B------:R-:W2:Y:S01]  /*12550*/  LDCU UR42, c[0x0][0x3b0] ;  /* 0x00007600ff2a77ac */ /* 0x000ea20008000800 */
[----:B------:R-:W-:Y:S01]  /*12560*/  IMAD.MOV.U32 R207, RZ, RZ, R206 ;  /* 0x000000ffffcf7224 */ /* 0x000fe200078e00ce */
[C---:B------:R-:W-:Y:S01]  /*12570*/  SEL R150, R250.reuse, R228, !P0 ;  /* 0x000000e4fa967207 */ /* 0x040fe20004000000 */
[----:B------:R-:W-:Y:S01]  /*12580*/  IMAD.MOV.U32 R195, RZ, RZ, R194 ;  /* 0x000000ffffc37224 */ /* 0x000fe200078e00c2 */
[----:B------:R-:W-:Y:S01]  /*12590*/  MOV R194, R184 ;  /* 0x000000b800c27202 */ /* 0x000fe20000000f00 */
        /* <DEDUP_REMOVED lines=9> */
[----:B------:R-:W1:Y:S01]  /*12630*/  LDCU UR41, c[0x0][0x3b0] ;  /* 0x00007600ff2977ac */ /* 0x000e620008000800 */
[----:B------:R-:W-:Y:S01]  /*12640*/  IMAD.MOV.U32 R203, RZ, RZ, R202 ;  /* 0x000000ffffcb7224 */ /* 0x000fe200078e00ca */
[----:B------:R-:W-:Y:S01]  /*12650*/  SEL R155, R250, R233, !P0 ;  /* 0x000000e9fa9b7207 */ /* 0x000fe20004000000 */
[----:B------:R-:W-:Y:S01]  /*12660*/  IMAD.MOV.U32 R196, RZ, RZ, R195 ;  /* 0x000000ffffc47224 */ /* 0x000fe200078e00c3 */
[----:B------:R-:W1:Y:S01]  /*12670*/  LDCU UR38, c[0x0][0x3b0] ;  /* 0x00007600ff2677ac */ /* 0x000e620008000800 */
[----:B------:R-:W-:Y:S01]  /*12680*/  IMAD.MOV.U32 R202, RZ, RZ, R201 ;  /* 0x000000ffffca7224 */ /* 0x000fe200078e00c9 */
[----:B------:R-:W-:Y:S01]  /*12690*/  MOV R201, R200 ;  /* 0x000000c800c97202 */ /* 0x000fe20000000f00 */
[----:B------:R-:W-:Y:S01]  /*126a0*/  IMAD.MOV.U32 R195, RZ, RZ, R194 ;  /* 0x000000ffffc37224 */ /* 0x000fe200078e00c2 */
[----:B------:R-:W-:Y:S01]  /*126b0*/  LEA.HI.X.SX32 R13, R224, R252, 0x2, P2 ;  /* 0x000000fce00d7211 */ /* 0x000fe200010f16ff */
[----:B------:R-:W-:Y:S01]  /*126c0*/  IMAD.MOV.U32 R200, RZ, RZ, R199 ;  /* 0x000000ffffc87224 */ /* 0x000fe200078e00c7 */
[----:B------:R1:W-:Y:S01]  /*126d0*/  STL.64 [R1+0x3a8], R16 ;  /* 0x0003a81001007387 */ /* 0x0003e20000100a00 */
[----:B------:R-:W-:Y:S01]  /*126e0*/  IMAD.MOV.U32 R194, RZ, RZ, R183 ;  /* 0x000000ffffc27224 */ /* 0x000fe200078e00b7 */
[----:B------:R-:W1:Y:S01]  /*126f0*/  LDCU UR37, c[0x0][0x3b0] ;  /* 0x00007600ff2577ac */ /* 0x000e620008000800 */
[----:B------:R-:W-:Y:S01]  /*12700*/  IMAD.MOV.U32 R199, RZ, RZ, R198 ;  /* 0x000000ffffc77224 */ /* 0x000fe200078e00c6 */
[----:B------:R-:W2:Y:S01]  /*12710*/  LDL.LU R184, [R1+0x52c] ;  /* 0x00052c0001b87983 */ /* 0x000ea20000300800 */
[----:B------:R-:W-:Y:S01]  /*12720*/  IMAD.MOV.U32 R198, RZ, RZ, R197 ;  /* 0x000000ffffc67224 */ /* 0x000fe200078e00c5 */
[----:B------:R-:W-:Y:S01]  /*12730*/  MOV R183, R5 ;  /* 0x0000000500b77202 */ /* 0x000fe20000000f00 */
[----:B------:R-:W-:Y:S01]  /*12740*/  IMAD.MOV.U32 R182, RZ, RZ, R151 ;  /* 0x000000ffffb67224 */ /* 0x000fe200078e0097 */
[----:B------:R1:W-:Y:S01]  /*12750*/  STL.64 [R1+0x3b0], R14 ;  /* 0x0003b00e01007387 */ /* 0x0003e20000100a00 */
[----:B------:R-:W-:Y:S01]  /*12760*/  MOV R197, R196 ;  /* 0x000000c400c57202 */ /* 0x000fe20000000f00 */
[----:B------:R-:W-:Y:S01]  /*12770*/  IMAD.MOV.U32 R196, RZ, RZ, R195 ;  /* 0x000000ffffc47224 */ /* 0x000fe200078e00c3 */
[----:B------:R-:W1:Y:S01]  /*12780*/  LDCU UR36, c[0x0][0x3b0] ;  /* 0x00007600ff2477ac */ /* 0x000e620008000800 */
[----:B------:R-:W2:Y:S01]  /*12790*/  LDL.LU R5, [R1+0x1234] ;  /* 0x0012340001057983 */ /* 0x000ea20000300800 */
[----:B------:R-:W-:Y:S01]  /*127a0*/  IMAD.MOV.U32 R195, RZ, RZ, R194 ;  /* 0x000000ffffc37224 */ /* 0x000fe200078e00c2 */
[C---:B------:R-:W-:Y:S01]  /*127b0*/  SEL R156, R250.reuse, R234, !P0 ;  /* 0x000000eafa9c7207 */ /* 0x040fe20004000000 */
[----:B------:R-:W-:Y:S01]  /*127c0*/  IMAD.MOV.U32 R194, RZ, RZ, R193 ;  /* 0x000000ffffc27224 */ /* 0x000fe200078e00c1 */
[----:B------:R4:W-:Y:S01]  /*127d0*/  STL.64 [R1+0x3b8], R12 ;  /* 0x0003b80c01007387 */ /* 0x0009e20000100a00 */
[C---:B------:R-:W-:Y:S01]  /*127e0*/  SEL R157, R250.reuse, R235, !P0 ;  /* 0x000000ebfa9d7207 */ /* 0x040fe20004000000 */
[----:B------:R-:W1:Y:S01]  /*127f0*/  LDCU UR35, c[0x0][0x3b0] ;  /* 0x00007600ff2377ac */ /* 0x000e620008000800 */
[C---:B------:R-:W-:Y:S01]  /*12800*/  SEL R158, R250.reuse, R236, !P0 ;  /* 0x000000ecfa9e7207 */ /* 0x040fe20004000000 */
[----:B------:R1:W-:Y:S01]  /*12810*/  STL.64 [R1+0x3c0], R10 ;  /* 0x0003c00a01007387 */ /* 0x0003e20000100a00 */
[C---:B------:R-:W-:Y:S01]  /*12820*/  SEL R159, R250.reuse, R237, !P0 ;  /* 0x000000edfa9f7207 */ /* 0x040fe20004000000 */
[----:B------:R-:W1:Y:S01]  /*12830*/  LDCU UR34, c[0x0][0x3b0] ;  /* 0x00007600ff2277ac */ /* 0x000e620008000800 */
[----:B------:R-:W-:Y:S01]  /*12840*/  SEL R160, R250, R238, !P0 ;  /* 0x000000eefaa07207 */ /* 0x000fe20004000000 */
[----:B------:R-:W2:Y:S01]  /*12850*/  LDL.LU R193, [R1+0x4c4] ;  /* 0x0004c40001c17983 */ /* 0x000ea20000300800 */
[----:B------:R-:W-:Y:S01]  /*12860*/  LEA.HI.X.SX32 R9, R210, R252, 0x2, P4 ;  /* 0x000000fcd2097211 */ /* 0x000fe200020f16ff */
[----:B------:R-:W1:Y:S01]  /*12870*/  LDCU UR33, c[0x0][0x3b0] ;  /* 0x00007600ff2177ac */ /* 0x000e620008000800 */
[----:B------:R-:W-:Y:S01]  /*12880*/  MOV R210, R207 ;  /* 0x000000cf00d27202 */ /* 0x000fe20000000f00 */
[----:B------:R-:W-:Y:S01]  /*12890*/  IMAD.MOV.U32 R207, RZ, RZ, R206 ;  /* 0x000000ffffcf7224 */ /* 0x000fe200078e00ce */
[C---:B------:R-:W-:Y:S01]  /*128a0*/  SEL R161, R250.reuse, R239, !P0 ;  /* 0x000000effaa17207 */ /* 0x040fe20004000000 */
[----:B------:R-:W-:Y:S01]  /*128b0*/  IMAD.MOV.U32 R206, RZ, RZ, R205 ;  /* 0x000000ffffce7224 */ /* 0x000fe200078e00cd */
[----:B------:R-:W1:Y:S01]  /*128c0*/  LDCU UR32, c[0x0][0x3b0] ;  /* 0x00007600ff2077ac */ /* 0x000e620008000800 */
[----:B------:R-:W-:Y:S01]  /*128d0*/  IMAD.MOV.U32 R205, RZ, RZ, R204 ;  /* 0x000000ffffcd7224 */ /* 0x000fe200078e00cc */
        /* <DEDUP_REMOVED lines=8> */
[----:B------:R-:W1:Y:S01]  /*12960*/  LDCU UR31, c[0x0][0x3b0] ;  /* 0x00007600ff1f77ac */ /* 0x000e620008000800 */
[----:B------:R-:W-:Y:S01]  /*12970*/  IMAD.MOV.U32 R198, RZ, RZ, R197 ;  /* 0x000000ffffc67224 */ /* 0x000fe200078e00c5 */
[C---:B------:R-:W-:Y:S01]  /*12980*/  SEL R163, R250.reuse, R241, !P0 ;  /* 0x000000f1faa37207 */ /* 0x040fe20004000000 */
[----:B------:R-:W-:Y:S01]  /*12990*/  IMAD.MOV.U32 R197, RZ, RZ, R196 ;  /* 0x000000ffffc57224 */ /* 0x000fe200078e00c4 */
[----:B------:R-:W-:Y:S01]  /*129a0*/  MOV R196, R195 ;  /* 0x000000c300c47202 */ /* 0x000fe20000000f00 */
[----:B------:R-:W-:Y:S01]  /*129b0*/  IMAD.MOV.U32 R195, RZ, RZ, R194 ;  /* 0x000000ffffc37224 */ /* 0x000fe200078e00c2 */
[----:B------:R1:W-:Y:S01]  /*129c0*/  STL.64 [R1+0x3c8], R8 ;  /* 0x0003c80801007387 */ /* 0x0003e20000100a00 */
[----:B------:R-:W-:Y:S01]  /*129d0*/  SEL R164, R250, R242, !P0 ;  /* 0x000000f2faa47207 */ /* 0x000fe20004000000 */
[----:B------:R-:W1:Y:S01]  /*129e0*/  LDC R132, c[0x0][0x3a0] ;  /* 0x0000e800ff847b82 */ /* 0x000e620000000800 */
[----:B--2---:R-:W-:-:S02]  /*129f0*/  IMAD.MOV.U32 R194, RZ, RZ, R193 ;  /* 0x000000ffffc27224 */ /* 0x004fc400078e00c1 */
[----:B------:R-:W2:Y:S01]  /*12a00*/  LDL.LU R193, [R1+0x4cc] ;  /* 0x0004cc0001c17983 */ /* 0x000ea20000300800 */
[----:B------:R-:W-:Y:S01]  /*12a10*/  LEA.HI.X.SX32 R19, R209, R252, 0x2, P5 ;  /* 0x000000fcd1137211 */ /* 0x000fe200028f16ff */
[----:B------:R-:W-:Y:S01]  /*12a20*/  IMAD.MOV.U32 R209, RZ, RZ, R207 ;  /* 0x000000ffffd17224 */ /* 0x000fe200078e00cf */
[----:B------:R-:W-:Y:S01]  /*12a30*/  MOV R207, R206 ;  /* 0x000000ce00cf7202 */ /* 0x000fe20000000f00 */
[----:B------:R-:W-:Y:S02]  /*12a40*/  IMAD.MOV.U32 R206, RZ, RZ, R205 ;  /* 0x000000ffffce7224 */ /* 0x000fe400078e00cd */
[----:B------:R-:W-:Y:S02]  /*12a50*/  IMAD.MOV.U32 R205, RZ, RZ, R204 ;  /* 0x000000ffffcd7224 */ /* 0x000fe400078e00cc */
[----:B------:R-:W-:Y:S01]  /*12a60*/  IMAD.MOV.U32 R204, RZ, RZ, R203 ;  /* 0x000000ffffcc7224 */ /* 0x000fe200078e00cb */
[----:B------:R-:W-:Y:S01]  /*12a70*/  MOV R203, R202 ;  /* 0x000000ca00cb7202 */ /* 0x000fe20000000f00 */
[----:B------:R-:W-:-:S02]  /*12a80*/  IMAD.MOV.U32 R202, RZ, RZ, R201 ;  /* 0x000000ffffca7224 */ /* 0x000fc400078e00c9 */
[----:B------:R-:W-:Y:S02]  /*12a90*/  IMAD.MOV.U32 R201, RZ, RZ, R200 ;  /* 0x000000ffffc97224 */ /* 0x000fe400078e00c8 */
[----:B------:R-:W-:Y:S01]  /*12aa0*/  IMAD.MOV.U32 R200, RZ, RZ, R199 ;  /* 0x000000ffffc87224 */ /* 0x000fe200078e00c7 */
[----:B------:R-:W-:Y:S01]  /*12ab0*/  MOV R199, R198 ;  /* 0x000000c600c77202 */ /* 0x000fe20000000f00 */
[----:B------:R-:W-:Y:S02]  /*12ac0*/  IMAD.MOV.U32 R198, RZ, RZ, R197 ;  /* 0x000000ffffc67224 */ /* 0x000fe400078e00c5 */
[----:B------:R-:W-:Y:S02]  /*12ad0*/  IMAD.MOV.U32 R197, RZ, RZ, R196 ;  /* 0x000000ffffc57224 */ /* 0x000fe400078e00c4 */
[----:B------:R-:W-:Y:S01]  /*12ae0*/  IMAD.MOV.U32 R196, RZ, RZ, R195 ;  /* 0x000000ffffc47224 */ /* 0x000fe200078e00c3 */
[----:B------:R-:W-:Y:S01]  /*12af0*/  MOV R195, R194 ;  /* 0x000000c200c37202 */ /* 0x000fe20000000f00 */
[----:B------:R1:W-:Y:S01]  /*12b00*/  STL.64 [R1+0x3d0], R18 ;  /* 0x0003d01201007387 */ /* 0x0003e20000100a00 */
[----:B--2---:R-:W-:-:S03]  /*12b10*/  IMAD.MOV.U32 R194, RZ, RZ, R193 ;  /* 0x000000ffffc27224 */ /* 0x004fc600078e00c1 */
[----:B------:R-:W2:Y:S01]  /*12b20*/  LDL.LU R193, [R1+0x4d4] ;  /* 0x0004d40001c17983 */ /* 0x000ea20000300800 */
[----:B-1----:R-:W-:-:S04]  /*12b30*/  LEA R16, P6, R208, R251, 0x2 ;  /* 0x000000fbd0107211 */ /* 0x002fc800078c10ff */
[----:B------:R-:W-:Y:S01]  /*12b40*/  LEA.HI.X.SX32 R17, R208, R252, 0x2, P6 ;  /* 0x000000fcd0117211 */ /* 0x000fe200030f16ff */
[----:B------:R-:W-:Y:S02]  /*12b50*/  IMAD.MOV.U32 R208, RZ, RZ, R207 ;  /* 0x000000ffffd07224 */ /* 0x000fe400078e00cf */
        /* <DEDUP_REMOVED lines=11> */
[----:B------:R-:W-:Y:S01]  /*12c10*/  IMAD.MOV.U32 R196, RZ, RZ, R195 ;  /* 0x000000ffffc47224 */ /* 0x000fe200078e00c3 */
[----:B------:R1:W-:Y:S01]  /*12c20*/  STL.64 [R1+0x3d8], R16 ;  /* 0x0003d81001007387 */ /* 0x0003e20000100a00 */
[----:B------:R-:W-:Y:S01]  /*12c30*/  IMAD.MOV.U32 R195, RZ, RZ, R194 ;  /* 0x000000ffffc37224 */ /* 0x000fe200078e00c2 */
[----:B--2---:R-:W-:Y:S02]  /*12c40*/  MOV R194, R193 ;  /* 0x000000c100c27202 */ /* 0x004fe40000000f00 */
[----:B------:R-:W2:Y:S01]  /*12c50*/  LDL.LU R193, [R1+0x4dc] ;  /* 0x0004dc0001c17983 */ /* 0x000ea20000300800 */
[----:B------:R-:W-:-:S04]  /*12c60*/  LEA R14, P1, R223, R251, 0x2 ;  /* 0x000000fbdf0e7211 */ /* 0x000fc800078210ff */
[----:B------:R-:W-:Y:S01]  /*12c70*/  LEA.HI.X.SX32 R15, R223, R252, 0x2, P1 ;  /* 0x000000fcdf0f7211 */ /* 0x000fe200008f16ff */
[----:B------:R-:W-:Y:S02]  /*12c80*/  IMAD.MOV.U32 R223, RZ, RZ, R207 ;  /* 0x000000ffffdf7224 */ /* 0x000fe400078e00cf */
[----:B------:R-:W-:Y:S02]  /*12c90*/  IMAD.MOV.U32 R207, RZ, RZ, R206 ;  /* 0x000000ffffcf7224 */ /* 0x000fe400078e00ce */
[----:B------:R-:W-:Y:S01]  /*12ca0*/  IMAD.MOV.U32 R206, RZ, RZ, R205 ;  /* 0x000000ffffce7224 */ /* 0x000fe200078e00cd */
[----:B------:R-:W-:Y:S01]  /*12cb0*/  MOV R205, R204 ;  /* 0x000000cc00cd7202 */ /* 0x000fe20000000f00 */
[----:B------:R-:W-:Y:S01]  /*12cc0*/  IMAD.MOV.U32 R204, RZ, RZ, R203 ;  /* 0x000000ffffcc7224 */ /* 0x000fe200078e00cb */
[C---:B----4-:R-:W-:Y:S01]  /*12cd0*/  LEA R12, P2, R222.reuse, R251, 0x2 ;  /* 0x000000fbde0c7211 */ /* 0x050fe200078410ff */
[----:B------:R-:W-:Y:S02]  /*12ce0*/  IMAD.MOV.U32 R203, RZ, RZ, R202 ;  /* 0x000000ffffcb7224 */ /* 0x000fe400078e00ca */
[----:B------:R-:W-:Y:S01]  /*12cf0*/  IMAD.MOV.U32 R202, RZ, RZ, R201 ;  /* 0x000000ffffca7224 */ /* 0x000fe200078e00c9 */
[----:B------:R-:W-:Y:S01]  /*12d00*/  MOV R201, R200 ;  /* 0x000000c800c97202 */ /* 0x000fe20000000f00 */
[----:B------:R-:W-:Y:S01]  /*12d10*/  IMAD.MOV.U32 R200, RZ, RZ, R199 ;  /* 0x000000ffffc87224 */ /* 0x000fe200078e00c7 */
[----:B------:R-:W-:Y:S01]  /*12d20*/  LEA.HI.X.SX32 R13, R222, R252, 0x2, P2 ;  /* 0x000000fcde0d7211 */ /* 0x000fe200010f16ff */
[----:B------:R-:W-:-:S02]  /*12d30*/  IMAD.MOV.U32 R199, RZ, RZ, R198 ;  /* 0x000000ffffc77224 */ /* 0x000fc400078e00c6 */
[----:B------:R-:W-:Y:S01]  /*12d40*/  IMAD.MOV.U32 R198, RZ, RZ, R197 ;  /* 0x000000ffffc67224 */ /* 0x000fe200078e00c5 */
[----:B------:R-:W-:Y:S01]  /*12d50*/  MOV R197, R196 ;  /* 0x000000c400c57202 */ /* 0x000fe20000000f00 */
[----:B------:R-:W-:Y:S01]  /*12d60*/  IMAD.MOV.U32 R196, RZ, RZ, R195 ;  /* 0x000000ffffc47224 */ /* 0x000fe200078e00c3 */
[----:B------:R4:W-:Y:S01]  /*12d70*/  STL.64 [R1+0x3e0], R14 ;  /* 0x0003e00e01007387 */ /* 0x0009e20000100a00 */
[----:B------:R-:W-:-:S03]  /*12d80*/  IMAD.MOV.U32 R195, RZ, RZ, R194 ;  /* 0x000000ffffc37224 */ /* 0x000fc600078e00c2 */
[----:B------:R1:W-:Y:S01]  /*12d90*/  STL.64 [R1+0x3e8], R12 ;  /* 0x0003e80c01007387 */ /* 0x0003e20000100a00 */
[----:B--2---:R-:W-:Y:S01]  /*12da0*/  IMAD.MOV.U32 R194, RZ, RZ, R193 ;  /* 0x000000ffffc27224 */ /* 0x004fe200078e00c1 */
[----:B------:R-:W-:Y:S02]  /*12db0*/  MOV R193, R190 ;  /* 0x000000be00c17202 */ /* 0x000fe40000000f00 */
[----:B------:R-:W2:Y:S01]  /*12dc0*/  LDL.LU R190, [R1+0x51c] ;  /* 0x00051c0001be7983 */ /* 0x000ea20000300800 */
[----:B------:R-:W-:Y:S01]  /*12dd0*/  IMAD.MOV.U32 R222, RZ, RZ, R207 ;  /* 0x000000ffffde7224 */ /* 0x000fe200078e00cf */
[C---:B------:R-:W-:Y:S01]  /*12de0*/  LEA R10, P3, R221.reuse, R251, 0x2 ;  /* 0x000000fbdd0a7211 */ /* 0x040fe200078610ff */
        /* <DEDUP_REMOVED lines=9> */
[----:B------:R-:W-:Y:S01]  /*12e80*/  MOV R207, R206 ;  /* 0x000000ce00cf7202 */ /* 0x000fe20000000f00 */
[----:B------:R-:W-:Y:S02]  /*12e90*/  IMAD.MOV.U32 R200, RZ, RZ, R199 ;  /* 0x000000ffffc87224 */ /* 0x000fe400078e00c7 */
[----:B------:R-:W-:Y:S02]  /*12ea0*/  IMAD.MOV.U32 R206, RZ, RZ, R205 ;  /* 0x000000ffffce7224 */ /* 0x000fe400078e00cd */
[----:B------:R-:W-:Y:S02]  /*12eb0*/  IMAD.MOV.U32 R199, RZ, RZ, R198 ;  /* 0x000000ffffc77224 */ /* 0x000fe400078e00c6 */
[----:B------:R-:W-:-:S02]  /*12ec0*/  IMAD.MOV.U32 R205, RZ, RZ, R204 ;  /* 0x000000ffffcd7224 */ /* 0x000fc400078e00cc */
[----:B------:R-:W-:Y:S01]  /*12ed0*/  IMAD.MOV.U32 R198, RZ, RZ, R197 ;  /* 0x000000ffffc67224 */ /* 0x000fe200078e00c5 */
[----:B------:R-:W-:Y:S01]  /*12ee0*/  MOV R197, R196 ;  /* 0x000000c400c57202 */ /* 0x000fe20000000f00 */
[----:B------:R-:W-:Y:S01]  /*12ef0*/  IMAD.MOV.U32 R204, RZ, RZ, R203 ;  /* 0x000000ffffcc7224 */ /* 0x000fe200078e00cb */
[----:B------:R-:W-:Y:S01]  /*12f00*/  MOV R203, R202 ;  /* 0x000000ca00cb7202 */ /* 0x000fe20000000f00 */
[----:B------:R-:W-:Y:S01]  /*12f10*/  IMAD.MOV.U32 R196, RZ, RZ, R195 ;  /* 0x000000ffffc47224 */ /* 0x000fe200078e00c3 */
[----:B------:R-:W-:Y:S01]  /*12f20*/  LEA R8, P4, R220, R251, 0x2 ;  /* 0x000000fbdc087211 */ /* 0x000fe200078810ff */
[----:B------:R-:W-:Y:S02]  /*12f30*/  IMAD.MOV.U32 R202, RZ, RZ, R201 ;  /* 0x000000ffffca7224 */ /* 0x000fe400078e00c9 */
[----:B------:R-:W-:Y:S02]  /*12f40*/  IMAD.MOV.U32 R195, RZ, RZ, R194 ;  /* 0x000000ffffc37224 */ /* 0x000fe400078e00c2 */
[----:B------:R-:W-:-:S02]  /*12f50*/  IMAD.MOV.U32 R201, RZ, RZ, R200 ;  /* 0x000000ffffc97224 */ /* 0x000fc400078e00c8 */
[----:B------:R-:W-:Y:S02]  /*12f60*/  IMAD.MOV.U32 R194, RZ, RZ, R193 ;  /* 0x000000ffffc27224 */ /* 0x000fe400078e00c1 */
[----:B------:R-:W-:Y:S01]  /*12f70*/  IMAD.MOV.U32 R200, RZ, RZ, R199 ;  /* 0x000000ffffc87224 */ /* 0x000fe200078e00c7 */
[----:B------:R-:W-:Y:S01]  /*12f80*/  MOV R199, R198 ;  /* 0x000000c600c77202 */ /* 0x000fe20000000f00 */
[----:B------:R-:W-:Y:S01]  /*12f90*/  IMAD.MOV.U32 R198, RZ, RZ, R197 ;  /* 0x000000ffffc67224 */ /* 0x000fe200078e00c5 */
[----:B------:R-:W-:Y:S01]  /*12fa0*/  LEA.HI.X.SX32 R9, R220, R252, 0x2, P4 ;  /* 0x000000fcdc097211 */ /* 0x000fe200020f16ff */
[----:B------:R-:W-:Y:S02]  /*12fb0*/  IMAD.MOV.U32 R197, RZ, RZ, R196 ;  /* 0x000000ffffc57224 */ /* 0x000fe400078e00c4 */
[----:B------:R-:W-:Y:S01]  /*12fc0*/  IMAD.MOV.U32 R196, RZ, RZ, R195 ;  /* 0x000000ffffc47224 */ /* 0x000fe200078e00c3 */
[----:B------:R-:W-:Y:S01]  /*12fd0*/  MOV R195, R194 ;  /* 0x000000c200c37202 */ /* 0x000fe20000000f00 */
[----:B------:R1:W-:Y:S01]  /*12fe0*/  STL.64 [R1+0x3f0], R10 ;  /* 0x0003f00a01007387 */ /* 0x0003e20000100a00 */
[----:B--2---:R-:W-:Y:S01]  /*12ff0*/  MOV R193, R190 ;  /* 0x000000be00c17202 */ /* 0x004fe20000000f00 */
[----:B------:R-:W-:-:S02]  /*13000*/  IMAD.MOV.U32 R190, RZ, RZ, R178 ;  /* 0x000000ffffbe7224 */ /* 0x000fc400078e00b2 */
[----:B------:R-:W-:Y:S02]  /*13010*/  IMAD.MOV.U32 R178, RZ, RZ, R7 ;  /* 0x000000ffffb27224 */ /* 0x000fe400078e0007 */
[----:B------:R-:W-:Y:S01]  /*13020*/  IMAD.MOV.U32 R194, RZ, RZ, R193 ;  /* 0x000000ffffc27224 */ /* 0x000fe200078e00c1 */
[----:B------:R-:W2:Y:S01]  /*13030*/  LDL.LU R7, [R1+0x1230] ;  /* 0x0012300001077983 */ /* 0x000ea20000300800 */
[----:B------:R-:W-:Y:S02]  /*13040*/  IMAD.MOV.U32 R193, RZ, RZ, R190 ;  /* 0x000000ffffc17224 */ /* 0x000fe400078e00be */
[----:B------:R-:W-:Y:S01]  /*13050*/  IMAD.MOV.U32 R190, RZ, RZ, R189 ;  /* 0x000000ffffbe7224 */ /* 0x000fe200078e00bd */
[----:B------:R1:W-:Y:S04]  /*13060*/  STL.64 [R1+0x3f8], R8 ;  /* 0x0003f80801007387 */ /* 0x0003e80000100a00 */
[----:B------:R-:W2:Y:S01]  /*13070*/  LDL.LU R189, [R1+0x4fc] ;  /* 0x0004fc0001bd7983 */ /* 0x000ea20000300800 */
[----:B------:R-:W-:Y:S01]  /*13080*/  MOV R220, R207 ;  /* 0x000000cf00dc7202 */ /* 0x000fe20000000f00 */
[----:B------:R-:W-:Y:S01]  /*13090*/  IMAD.MOV.U32 R207, RZ, RZ, R206 ;  /* 0x000000ffffcf7224 */ /* 0x000fe200078e00ce */
[----:B------:R-:W-:Y:S01]  /*130a0*/  LEA R18, P5, R219, R251, 0x2 ;  /* 0x000000fbdb127211 */ /* 0x000fe200078a10ff */
[----:B------:R-:W-:-:S02]  /*130b0*/  IMAD.MOV.U32 R206, RZ, RZ, R205 ;  /* 0x000000ffffce7224 */ /* 0x000fc400078e00cd */
[----:B------:R-:W-:Y:S01]  /*130c0*/  IMAD.MOV.U32 R205, RZ, RZ, R204 ;  /* 0x000000ffffcd7224 */ /* 0x000fe200078e00cc */
[----:B------:R-:W-:Y:S01]  /*130d0*/  MOV R204, R203 ;  /* 0x000000cb00cc7202 */ /* 0x000fe20000000f00 */
[----:B------:R-:W-:Y:S01]  /*130e0*/  IMAD.MOV.U32 R203, RZ, RZ, R202 ;  /* 0x000000ffffcb7224 */ /* 0x000fe200078e00ca */
[----:B------:R-:W-:Y:S01]  /*130f0*/  LEA.HI.X.SX32 R19, R219, R252, 0x2, P5 ;  /* 0x000000fcdb137211 */ /* 0x000fe200028f16ff */
[----:B------:R-:W-:Y:S02]  /*13100*/  IMAD.MOV.U32 R202, RZ, RZ, R201 ;  /* 0x000000ffffca7224 */ /* 0x000fe400078e00c9 */
[----:B------:R-:W-:Y:S02]  /*13110*/  IMAD.MOV.U32 R219, RZ, RZ, R207 ;  /* 0x000000ffffdb7224 */ /* 0x000fe400078e00cf */
[----:B------:R-:W-:Y:S01]  /*13120*/  IMAD.MOV.U32 R201, RZ, RZ, R200 ;  /* 0x000000ffffc97224 */ /* 0x000fe200078e00c8 */
[----:B------:R-:W-:Y:S01]  /*13130*/  MOV R200, R199 ;  /* 0x000000c700c87202 */ /* 0x000fe20000000f00 */
[----:B------:R-:W-:Y:S01]  /*13140*/  IMAD.MOV.U32 R207, RZ, RZ, R206 ;  /* 0x000000ffffcf7224 */ /* 0x000fe200078e00ce */
[----:B------:R-:W-:Y:S01]  /*13150*/  MOV R206, R205 ;  /* 0x000000cd00ce7202 */ /* 0x000fe20000000f00 */
[----:B------:R-:W-:-:S02]  /*13160*/  IMAD.MOV.U32 R199, RZ, RZ, R198 ;  /* 0x000000ffffc77224 */ /* 0x000fc400078e00c6 */
[----:B------:R-:W-:Y:S02]  /*13170*/  IMAD.MOV.U32 R205, RZ, RZ, R204 ;  /* 0x000000ffffcd7224 */ /* 0x000fe400078e00cc */
[----:B------:R-:W-:Y:S02]  /*13180*/  IMAD.MOV.U32 R198, RZ, RZ, R197 ;  /* 0x000000ffffc67224 */ /* 0x000fe400078e00c5 */
[----:B------:R-:W-:Y:S02]  /*13190*/  IMAD.MOV.U32 R204, RZ, RZ, R203 ;  /* 0x000000ffffcc7224 */ /* 0x000fe400078e00cb */
[----:B------:R-:W-:Y:S01]  /*131a0*/  IMAD.MOV.U32 R197, RZ, RZ, R196 ;  /* 0x000000ffffc57224 */ /* 0x000fe200078e00c4 */
[----:B------:R-:W-:Y:S01]  /*131b0*/  MOV R196, R195 ;  /* 0x000000c300c47202 */ /* 0x000fe20000000f00 */
[----:B------:R-:W-:Y:S01]  /*131c0*/  IMAD.MOV.U32 R203, RZ, RZ, R202 ;  /* 0x000000ffffcb7224 */ /* 0x000fe200078e00ca */
[----:B------:R-:W-:Y:S01]  /*131d0*/  MOV R202, R201 ;  /* 0x000000c900ca7202 */ /* 0x000fe20000000f00 */
[----:B------:R-:W-:Y:S01]  /*131e0*/  IMAD.MOV.U32 R195, RZ, RZ, R194 ;  /* 0x000000ffffc37224 */ /* 0x000fe200078e00c2 */
[----:B-1----:R-:W-:Y:S01]  /*131f0*/  LEA R16, P6, R218, R251, 0x2 ;  /* 0x000000fbda107211 */ /* 0x002fe200078c10ff */
[----:B------:R-:W-:-:S02]  /*13200*/  IMAD.MOV.U32 R201, RZ, RZ, R200 ;  /* 0x000000ffffc97224 */ /* 0x000fc400078e00c8 */
[----:B------:R-:W-:Y:S02]  /*13210*/  IMAD.MOV.U32 R194, RZ, RZ, R193 ;  /* 0x000000ffffc27224 */ /* 0x000fe400078e00c1 */
[----:B------:R-:W-:Y:S02]  /*13220*/  IMAD.MOV.U32 R200, RZ, RZ, R199 ;  /* 0x000000ffffc87224 */ /* 0x000fe400078e00c7 */
        /* <DEDUP_REMOVED lines=8> */
[----:B------:R1:W-:Y:S01]  /*132b0*/  STL.64 [R1+0x400], R18 ;  /* 0x0004001201007387 */ /* 0x0003e20000100a00 */
[----:B--2---:R-:W-:Y:S01]  /*132c0*/  MOV R190, R189 ;  /* 0x000000bd00be7202 */ /* 0x004fe20000000f00 */
[----:B------:R-:W-:Y:S02]  /*132d0*/  IMAD.MOV.U32 R189, RZ, RZ, R5 ;  /* 0x000000ffffbd7224 */ /* 0x000fe400078e0005 */
[----:B------:R-:W2:Y:S02]  /*132e0*/  LDL.LU R5, [R1+0x122c] ;  /* 0x00122c0001057983 */ /* 0x000ea40000300800 */
[----:B------:R-:W-:Y:S02]  /*132f0*/  IMAD.MOV.U32 R193, RZ, RZ, R190 ;  /* 0x000000ffffc17224 */ /* 0x000fe400078e00be */
[----:B------:R-:W-:Y:S01]  /*13300*/  IMAD.MOV.U32 R190, RZ, RZ, R189 ;  /* 0x000000ffffbe7224 */ /* 0x000fe200078e00bd */
[----:B------:R1:W-:Y:S01]  /*13310*/  STL.64 [R1+0x408], R16 ;  /* 0x0004081001007387 */ /* 0x0003e20000100a00 */
[----:B------:R-:W-:-:S03]  /*13320*/  IMAD.MOV.U32 R189, RZ, RZ, R188 ;  /* 0x000000ffffbd7224 */ /* 0x000fc600078e00bc */
[----:B------:R-:W2:Y:S01]  /*13330*/  LDL.LU R188, [R1+0x544] ;  /* 0x0005440001bc7983 */ /* 0x000ea20000300800 */
[----:B----4-:R-:W-:-:S04]  /*13340*/  LEA R14, P1, R217, R251, 0x2 ;  /* 0x000000fbd90e7211 */ /* 0x010fc800078210ff */
[----:B------:R-:W-:Y:S01]  /*13350*/  LEA.HI.X.SX32 R15, R217, R252, 0x2, P1 ;  /* 0x000000fcd90f7211 */ /* 0x000fe200008f16ff */
[----:B------:R-:W-:Y:S01]  /*13360*/  IMAD.MOV.U32 R217, RZ, RZ, R206 ;  /* 0x000000ffffd97224 */ /* 0x000fe200078e00ce */
[----:B------:R-:W-:Y:S01]  /*13370*/  MOV R218, R207 ;  /* 0x000000cf00da7202 */ /* 0x000fe20000000f00 */
[----:B------:R-:W-:Y:S02]  /*13380*/  IMAD.MOV.U32 R206, RZ, RZ, R204 ;  /* 0x000000ffffce7224 */ /* 0x000fe400078e00cc */
[----:B------:R-:W-:Y:S02]  /*13390*/  IMAD.MOV.U32 R204, RZ, RZ, R202 ;  /* 0x000000ffffcc7224 */ /* 0x000fe400078e00ca */
[----:B------:R-:W-:Y:S01]  /*133a0*/  IMAD.MOV.U32 R207, RZ, RZ, R205 ;  /* 0x000000ffffcf7224 */ /* 0x000fe200078e00cd */
[----:B------:R-:W-:Y:S01]  /*133b0*/  MOV R205, R203 ;  /* 0x000000cb00cd7202 */ /* 0x000fe20000000f00 */
[----:B------:R-:W-:Y:S02]  /*133c0*/  IMAD.MOV.U32 R202, RZ, RZ, R200 ;  /* 0x000000ffffca7224 */ /* 0x000fe400078e00c8 */
[----:B------:R-:W-:-:S02]  /*133d0*/  IMAD.MOV.U32 R200, RZ, RZ, R198 ;  /* 0x000000ffffc87224 */ /* 0x000fc400078e00c6 */
[----:B------:R-:W-:Y:S01]  /*133e0*/  IMAD.MOV.U32 R203, RZ, RZ, R201 ;  /* 0x000000ffffcb7224 */ /* 0x000fe200078e00c9 */
[----:B------:R-:W-:Y:S01]  /*133f0*/  MOV R201, R199 ;  /* 0x000000c700c97202 */ /* 0x000fe20000000f00 */
[----:B------:R-:W-:Y:S02]  /*13400*/  IMAD.MOV.U32 R198, RZ, RZ, R196 ;  /* 0x000000ffffc67224 */ /* 0x000fe400078e00c4 */
[----:B------:R-:W-:Y:S01]  /*13410*/  IMAD.MOV.U32 R196, RZ, RZ, R194 ;  /* 0x000000ffffc47224 */ /* 0x000fe200078e00c2 */
[----:B------:R4:W-:Y:S01]  /*13420*/  STL.64 [R1+0x410], R14 ;  /* 0x0004100e01007387 */ /* 0x0009e20000100a00 */
[----:B------:R-:W-:Y:S01]  /*13430*/  IMAD.MOV.U32 R199, RZ, RZ, R197 ;  /* 0x000000ffffc77224 */ /* 0x000fe200078e00c5 */
[----:B------:R-:W-:Y:S01]  /*13440*/  MOV R197, R195 ;  /* 0x000000c300c57202 */ /* 0x000fe20000000f00 */
[----:B------:R-:W-:Y:S02]  /*13450*/  IMAD.MOV.U32 R195, RZ, RZ, R193 ;  /* 0x000000ffffc37224 */ /* 0x000fe400078e00c1 */
[----:B--2---:R-:W-:Y:S01]  /*13460*/  IMAD.MOV.U32 R194, RZ, RZ, R188 ;  /* 0x000000ffffc27224 */ /* 0x004fe200078e00bc */
[----:B------:R-:W-:-:S02]  /*13470*/  MOV R188, R6 ;  /* 0x0000000600bc7202 */ /* 0x000fc40000000f00 */
[----:B------:R-:W2:Y:S04]  /*13480*/  LDL.LU R6, [R1+0x1228] ;  /* 0x0012280001067983 */ /* 0x000ea80000300800 */
[----:B------:R-:W2:Y:S01]  /*13490*/  LDL.LU R193, [R1+0x524] ;  /* 0x0005240001c17983 */ /* 0x000ea20000300800 */
[----:B------:R-:W-:-:S04]  /*134a0*/  LEA R12, P2, R216, R251, 0x2 ;  /* 0x000000fbd80c7211 */ /* 0x000fc800078410ff */
[----:B------:R-:W-:Y:S01]  /*134b0*/  LEA.HI.X.SX32 R13, R216, R252, 0x2, P2 ;  /* 0x000000fcd80d7211 */ /* 0x000fe200010f16ff */
[----:B------:R-:W-:Y:S02]  /*134c0*/  IMAD.MOV.U32 R216, RZ, RZ, R207 ;  /* 0x000000ffffd87224 */ /* 0x000fe400078e00cf */
        /* <DEDUP_REMOVED lines=11> */
[----:B------:R-:W-:Y:S01]  /*13580*/  IMAD.MOV.U32 R195, RZ, RZ, R194 ;  /* 0x000000ffffc37224 */ /* 0x000fe200078e00c2 */
[----:B------:R1:W-:Y:S01]  /*13590*/  STL.64 [R1+0x418], R12 ;  /* 0x0004180c01007387 */ /* 0x0003e20000100a00 */
[----:B--2---:R-:W-:-:S03]  /*135a0*/  IMAD.MOV.U32 R194, RZ, RZ, R193 ;  /* 0x000000ffffc27224 */ /* 0x004fc600078e00c1 */
[----:B------:R-:W2:Y:S01]  /*135b0*/  LDL.LU R193, [R1+0x4f4] ;  /* 0x0004f40001c17983 */ /* 0x000ea20000300800 */
[----:B------:R-:W-:-:S04]  /*135c0*/  LEA R10, P3, R215, R251, 0x2 ;  /* 0x000000fbd70a7211 */ /* 0x000fc800078610ff */
        /* <DEDUP_REMOVED lines=19> */
[----:B------:R-:W-:Y:S01]  /*13700*/  IMAD.MOV.U32 R214, RZ, RZ, R207 ;  /* 0x000000ffffd67224 */ /* 0x000fe200078e00cf */
[C---:B-1----:R-:W-:Y:S01]  /*13710*/  LEA R18, P5, R213.reuse, R251, 0x2 ;  /* 0x000000fbd5127211 */ /* 0x042fe200078a10ff */
[----:B------:R-:W-:Y:S02]  /*13720*/  IMAD.MOV.U32 R207, RZ, RZ, R206 ;  /* 0x000000ffffcf7224 */ /* 0x000fe400078e00ce */
[----:B------:R-:W-:Y:S01]  /*13730*/  IMAD.MOV.U32 R206, RZ, RZ, R205 ;  /* 0x000000ffffce7224 */ /* 0x000fe200078e00cd */
[----:B------:R-:W-:Y:S01]  /*13740*/  MOV R205, R204 ;  /* 0x000000cc00cd7202 */ /* 0x000fe20000000f00 */
[----:B------:R-:W-:Y:S01]  /*13750*/  IMAD.MOV.U32 R204, RZ, RZ, R203 ;  /* 0x000000ffffcc7224 */ /* 0x000fe200078e00cb */
[----:B------:R-:W-:Y:S01]  /*13760*/  LEA.HI.X.SX32 R19, R213, R252, 0x2, P5 ;  /* 0x000000fcd5137211 */ /* 0x000fe200028f16ff */
[----:B------:R-:W-:Y:S01]  /*13770*/  IMAD.MOV.U32 R203, RZ, RZ, R202 ;  /* 0x000000ffffcb7224 */ /* 0x000fe200078e00ca */
[----:B------:R-:W-:Y:S01]  /*13780*/  MOV R213, R207 ;  /* 0x000000cf00d57202 */ /* 0x000fe20000000f00 */
[----:B------:R-:W-:Y:S01]  /*13790*/  IMAD.MOV.U32 R202, RZ, RZ, R201 ;  /* 0x000000ffffca7224 */ /* 0x000fe200078e00c9 */
[----:B------:R-:W-:Y:S01]  /*137a0*/  MOV R201, R200 ;  /* 0x000000c800c97202 */ /* 0x000fe20000000f00 */
[----:B------:R-:W-:Y:S01]  /*137b0*/  IMAD.MOV.U32 R200, RZ, RZ, R199 ;  /* 0x000000ffffc87224 */ /* 0x000fe200078e00c7 */
[----:B------:R-:W-:Y:S01]  /*137c0*/  LEA R16, P6, R212, R251, 0x2 ;  /* 0x000000fbd4107211 */ /* 0x000fe200078c10ff */
[----:B------:R-:W-:-:S02]  /*137d0*/  IMAD.MOV.U32 R207, RZ, RZ, R206 ;  /* 0x000000ffffcf7224 */ /* 0x000fc400078e00ce */
[----:B------:R-:W-:Y:S02]  /*137e0*/  IMAD.MOV.U32 R199, RZ, RZ, R198 ;  /* 0x000000ffffc77224 */ /* 0x000fe400078e00c6 */
[----:B------:R-:W-:Y:S02]  /*137f0*/  IMAD.MOV.U32 R206, RZ, RZ, R205 ;  /* 0x000000ffffce7224 */ /* 0x000fe400078e00cd */
[----:B------:R-:W-:Y:S01]  /*13800*/  IMAD.MOV.U32 R198, RZ, RZ, R195 ;  /* 0x000000ffffc67224 */ /* 0x000fe200078e00c3 */
[----:B------:R-:W-:Y:S01]  /*13810*/  MOV R195, R194 ;  /* 0x000000c200c37202 */ /* 0x000fe20000000f00 */
        /* <DEDUP_REMOVED lines=12> */
[----:B------:R-:W-:Y:S01]  /*138e0*/  IMAD.MOV.U32 R204, RZ, RZ, R203 ;  /* 0x000000ffffcc7224 */ /* 0x000fe200078e00cb */
[----:B------:R-:W-:Y:S01]  /*138f0*/  MOV R203, R202 ;  /* 0x000000ca00cb7202 */ /* 0x000fe20000000f00 */
[----:B------:R-:W-:-:S02]  /*13900*/  IMAD.MOV.U32 R202, RZ, RZ, R200 ;  /* 0x000000ffffca7224 */ /* 0x000fc400078e00c8 */
[----:B------:R-:W-:Y:S01]  /*13910*/  IMAD.MOV.U32 R200, RZ, RZ, R199 ;  /* 0x000000ffffc87224 */ /* 0x000fe200078e00c7 */
[----:B------:R1:W-:Y:S01]  /*13920*/  STL.64 [R1+0x428], R8 ;  /* 0x0004280801007387 */ /* 0x0003e20000100a00 */
[----:B------:R-:W-:Y:S02]  /*13930*/  IMAD.MOV.U32 R199, RZ, RZ, R198 ;  /* 0x000000ffffc77224 */ /* 0x000fe400078e00c6 */
[----:B--2---:R-:W-:Y:S02]  /*13940*/  IMAD.MOV.U32 R194, RZ, RZ, R193 ;  /* 0x000000ffffc27224 */ /* 0x004fe400078e00c1 */
[----:B------:R-:W-:Y:S02]  /*13950*/  IMAD.MOV.U32 R193, RZ, RZ, R184 ;  /* 0x000000ffffc17224 */ /* 0x000fe400078e00b8 */
[----:B------:R-:W-:Y:S02]  /*13960*/  IMAD.MOV.U32 R184, RZ, RZ, R6 ;  /* 0x000000ffffb87224 */ /* 0x000fe400078e0006 */
[----:B------:R-:W-:Y:S01]  /*13970*/  IMAD.MOV.U32 R195, RZ, RZ, R194 ;  /* 0x000000ffffc37224 */ /* 0x000fe200078e00c2 */
[----:B------:R-:W2:Y:S01]  /*13980*/  LDL.LU R6, [R1+0x1224] ;  /* 0x0012240001067983 */ /* 0x000ea20000300800 */
[----:B------:R-:W-:Y:S01]  /*13990*/  IMAD.MOV.U32 R194, RZ, RZ, R193 ;  /* 0x000000ffffc27224 */ /* 0x000fe200078e00c1 */
[----:B------:R-:W-:Y:S01]  /*139a0*/  MOV R193, R184 ;  /* 0x000000b800c17202 */ /* 0x000fe20000000f00 */
[----:B------:R-:W-:Y:S01]  /*139b0*/  IMAD.MOV.U32 R184, RZ, RZ, R183 ;  /* 0x000000ffffb87224 */ /* 0x000fe200078e00b7 */
[----:B------:R-:W-:Y:S01]  /*139c0*/  MOV R198, R195 ;  /* 0x000000c300c67202 */ /* 0x000fe20000000f00 */
[----:B------:R-:W-:Y:S01]  /*139d0*/  IMAD.MOV.U32 R195, RZ, RZ, R194 ;  /* 0x000000ffffc37224 */ /* 0x000fe200078e00c2 */
[----:B------:R-:W-:Y:S01]  /*139e0*/  STL.64 [R1+0x430], R18 ;  /* 0x0004301201007387 */ /* 0x000fe20000100a00 */
[----:B------:R-:W-:-:S02]  /*139f0*/  IMAD.MOV.U32 R183, RZ, RZ, R4 ;  /* 0x000000ffffb77224 */ /* 0x000fc400078e0004 */
[----:B------:R-:W-:Y:S01]  /*13a00*/  IMAD.MOV.U32 R194, RZ, RZ, R193 ;  /* 0x000000ffffc27224 */ /* 0x000fe200078e00c1 */
[----:B------:R-:W2:Y:S01]  /*13a10*/  LDL.LU R4, [R1+0x1220] ;  /* 0x0012200001047983 */ /* 0x000ea20000300800 */
[----:B------:R-:W-:Y:S01]  /*13a20*/  IMAD.MOV.U32 R193, RZ, RZ, R181 ;  /* 0x000000ffffc17224 */ /* 0x000fe200078e00b5 */
[----:B------:R-:W-:Y:S02]  /*13a30*/  MOV R181, R3 ;  /* 0x0000000300b57202 */ /* 0x000fe40000000f00 */
[----:B------:R1:W-:Y:S04]  /*13a40*/  STL.64 [R1+0x438], R16 ;  /* 0x0004381001007387 */ /* 0x0003e80000100a00 */
[----:B------:R-:W2:Y:S01]  /*13a50*/  LDL.LU R3, [R1+0x121c] ;  /* 0x00121c0001037983 */ /* 0x000ea20000300800 */
[----:B----4-:R-:W-:-:S04]  /*13a60*/  LEA R14, P1, R211, R251, 0x2 ;  /* 0x000000fbd30e7211 */ /* 0x010fc800078210ff */
[----:B------:R-:W-:Y:S01]  /*13a70*/  LEA.HI.X.SX32 R15, R211, R252, 0x2, P1 ;  /* 0x000000fcd30f7211 */ /* 0x000fe200008f16ff */
[----:B------:R-:W-:Y:S02]  /*13a80*/  IMAD.MOV.U32 R211, RZ, RZ, R207 ;  /* 0x000000ffffd37224 */ /* 0x000fe400078e00cf */
[----:B------:R-:W-:Y:S01]  /*13a90*/  IMAD.MOV.U32 R207, RZ, RZ, R206 ;  /* 0x000000ffffcf7224 */ /* 0x000fe200078e00ce */
[C---:B------:R-:W-:Y:S01]  /*13aa0*/  LEA R12, P2, R210.reuse, R251, 0x2 ;  /* 0x000000fbd20c7211 */ /* 0x040fe200078410ff */
[----:B------:R-:W-:Y:S01]  /*13ab0*/  IMAD.MOV.U32 R206, RZ, RZ, R205 ;  /* 0x000000ffffce7224 */ /* 0x000fe200078e00cd */
[----:B------:R-:W-:Y:S01]  /*13ac0*/  MOV R205, R204 ;  /* 0x000000cc00cd7202 */ /* 0x000fe20000000f00 */
[----:B------:R-:W-:Y:S02]  /*13ad0*/  IMAD.MOV.U32 R204, RZ, RZ, R203 ;  /* 0x000000ffffcc7224 */ /* 0x000fe400078e00cb */
[----:B------:R-:W-:Y:S01]  /*13ae0*/  IMAD.MOV.U32 R203, RZ, RZ, R202 ;  /* 0x000000ffffcb7224 */ /* 0x000fe200078e00ca */
[----:B------:R-:W-:Y:S01]  /*13af0*/  LEA.HI.X.SX32 R13, R210, R252, 0x2, P2 ;  /* 0x000000fcd20d7211 */ /* 0x000fe200010f16ff */
[----:B------:R-:W-:Y:S01]  /*13b00*/  IMAD.MOV.U32 R202, RZ, RZ, R199 ;  /* 0x000000ffffca7224 */ /* 0x000fe200078e00c7 */
[----:B------:R-:W-:Y:S01]  /*13b10*/  MOV R199, R198 ;  /* 0x000000c600c77202 */ /* 0x000fe20000000f00 */
[----:B------:R-:W-:-:S02]  /*13b20*/  IMAD.MOV.U32 R198, RZ, RZ, R195 ;  /* 0x000000ffffc67224 */ /* 0x000fc400078e00c3 */
[----:B------:R-:W-:Y:S02]  /*13b30*/  IMAD.MOV.U32 R210, RZ, RZ, R207 ;  /* 0x000000ffffd27224 */ /* 0x000fe400078e00cf */
[----:B------:R-:W-:Y:S02]  /*13b40*/  IMAD.MOV.U32 R195, RZ, RZ, R194 ;  /* 0x000000ffffc37224 */ /* 0x000fe400078e00c2 */
[----:B------:R-:W-:Y:S01]  /*13b50*/  IMAD.MOV.U32 R207, RZ, RZ, R206 ;  /* 0x000000ffffcf7224 */ /* 0x000fe200078e00ce */
[----:B------:R-:W-:Y:S01]  /*13b60*/  LEA R10, P3, R209, R251, 0x2 ;  /* 0x000000fbd10a7211 */ /* 0x000fe200078610ff */
[----:B------:R-:W-:Y:S02]  /*13b70*/  IMAD.MOV.U32 R194, RZ, RZ, R193 ;  /* 0x000000ffffc27224 */ /* 0x000fe400078e00c1 */
[----:B------:R-:W-:Y:S01]  /*13b80*/  IMAD.MOV.U32 R206, RZ, RZ, R205 ;  /* 0x000000ffffce7224 */ /* 0x000fe200078e00cd */
[----:B------:R-:W-:Y:S01]  /*13b90*/  MOV R205, R204 ;  /* 0x000000cc00cd7202 */ /* 0x000fe20000000f00 */
[----:B------:R-:W-:-:S02]  /*13ba0*/  IMAD.MOV.U32 R204, RZ, RZ, R203 ;  /* 0x000000ffffcc7224 */ /* 0x000fc400078e00cb */
[----:B------:R-:W-:Y:S01]  /*13bb0*/  IMAD.MOV.U32 R203, RZ, RZ, R202 ;  /* 0x000000ffffcb7224 */ /* 0x000fe200078e00ca */
[----:B------:R-:W-:Y:S01]  /*13bc0*/  LEA.HI.X.SX32 R11, R209, R252, 0x2, P3 ;  /* 0x000000fcd10b7211 */ /* 0x000fe200018f16ff */
[----:B------:R-:W-:Y:S01]  /*13bd0*/  IMAD.MOV.U32 R202, RZ, RZ, R199 ;  /* 0x000000ffffca7224 */ /* 0x000fe200078e00c7 */
[----:B------:R-:W-:Y:S01]  /*13be0*/  MOV R199, R198 ;  /* 0x000000c600c77202 */ /* 0x000fe20000000f00 */
[----:B------:R-:W-:Y:S01]  /*13bf0*/  IMAD.MOV.U32 R209, RZ, RZ, R207 ;  /* 0x000000ffffd17224 */ /* 0x000fe200078e00cf */
[CC--:B-1----:R-:W-:Y:S02]  /*13c00*/  LEA R8, P4, R208.reuse, R251.reuse, 0x2 ;  /* 0x000000fbd0087211 */ /* 0x0c2fe400078810ff */
[----:B------:R-:W-:Y:S01]  /*13c10*/  MOV R207, R206 ;  /* 0x000000ce00cf7202 */ /* 0x000fe20000000f00 */
[----:B------:R-:W-:Y:S01]  /*13c20*/  IMAD.MOV.U32 R206, RZ, RZ, R205 ;  /* 0x000000ffffce7224 */ /* 0x000fe200078e00cd */
[----:B------:R1:W-:Y:S01]  /*13c30*/  STL.64 [R1+0x440], R14 ;  /* 0x0004400e01007387 */ /* 0x0003e20000100a00 */
[----:B------:R-:W-:Y:S01]  /*13c40*/  IMAD.MOV.U32 R205, RZ, RZ, R204 ;  /* 0x000000ffffcd7224 */ /* 0x000fe200078e00cc */
[----:B------:R-:W-:Y:S01]  /*13c50*/  LEA.HI.X.SX32 R9, R208, R252, 0x2, P4 ;  /* 0x000000fcd0097211 */ /* 0x000fe200020f16ff */
[----:B------:R-:W-:Y:S01]  /*13c60*/  IMAD.MOV.U32 R204, RZ, RZ, R203 ;  /* 0x000000ffffcc7224 */ /* 0x000fe200078e00cb */
[CC--:B------:R-:W-:Y:S01]  /*13c70*/  LEA R16, P6, R223.reuse, R251.reuse, 0x2 ;  /* 0x000000fbdf107211 */ /* 0x0c0fe200078c10ff */
[----:B------:R-:W-:Y:S01]  /*13c80*/  IMAD.MOV.U32 R208, RZ, RZ, R207 ;  /* 0x000000ffffd07224 */ /* 0x000fe200078e00cf */
[----:B------:R-:W-:Y:S01]  /*13c90*/  MOV R207, R206 ;  /* 0x000000ce00cf7202 */ /* 0x000fe20000000f00 */
[----:B------:R-:W-:Y:S01]  /*13ca0*/  IMAD.MOV.U32 R206, RZ, RZ, R204 ;  /* 0x000000ffffce7224 */ /* 0x000fe200078e00cc */
[----:B------:R-:W-:Y:S01]  /*13cb0*/  LEA.HI.X.SX32 R17, R223, R252, 0x2, P6 ;  /* 0x000000fcdf117211 */ /* 0x000fe200030f16ff */
[----:B------:R-:W-:Y:S01]  /*13cc0*/  IMAD.MOV.U32 R204, RZ, RZ, R191 ;  /* 0x000000ffffcc7224 */ /* 0x000fe200078e00bf */
[----:B-1----:R-:W-:Y:S01]  /*13cd0*/  LEA R14, P1, R222, R251, 0x2 ;  /* 0x000000fbde0e7211 */ /* 0x002fe200078210ff */
[----:B------:R-:W-:-:S03]  /*13ce0*/  IMAD.MOV.U32 R191, RZ, RZ, R7 ;  /* 0x000000ffffbf7224 */ /* 0x000fc600078e0007 */
[----:B------:R-:W-:Y:S01]  /*13cf0*/  LEA.HI.X.SX32 R15, R222, R252, 0x2, P1 ;  /* 0x000000fcde0f7211 */ /* 0x000fe200008f16ff */
[----:B------:R-:W-:Y:S02]  /*13d00*/  IMAD.MOV.U32 R180, RZ, RZ, R154 ;  /* 0x000000ffffb47224 */ /* 0x000fe400078e009a */
[----:B------:R-:W-:Y:S01]  /*13d10*/  IMAD R100, R100, UR11, RZ ;  /* 0x0000000b64647c24 */ /* 0x000fe2000f8e02ff */
[----:B------:R-:W-:Y:S01]  /*13d20*/  ULOP3.LUT UR11, UR77, 0x600000, URZ, 0xc0, !UPT ;  /* 0x006000004d0b7892 */ /* 0x000fe2000f8ec0ff */
[----:B------:R-:W1:Y:S02]  /*13d30*/  LDCU UR77, c[0x0][0x3b0] ;  /* 0x00007600ff4d77ac */ /* 0x000e640008000800 */
[----:B-1----:R-:W-:Y:S02]  /*13d40*/  IMAD R102, R102, UR77, RZ ;  /* 0x0000004d66667c24 */ /* 0x002fe4000f8e02ff */
[----:B------:R-:W-:Y:S01]  /*13d50*/  IMAD R147, R147, UR54, RZ ;  /* 0x0000003693937c24 */ /* 0x000fe2000f8e02ff */
[----:B------:R-:W-:Y:S01]  /*13d60*/  SEL R151, R250, R229, !P0 ;  /* 0x000000e5fa977207 */ /* 0x000fe20004000000 */
[----:B------:R-:W-:-:S02]  /*13d70*/  IMAD R148, R148, UR53, RZ ;  /* 0x0000003594947c24 */ /* 0x000fc4000f8e02ff */
[----:B------:R-:W-:Y:S02]  /*13d80*/  IMAD R149, R149, UR52, RZ ;  /* 0x0000003495957c24 */ /* 0x000fe4000f8e02ff */
[----:B------:R-:W-:Y:S02]  /*13d90*/  IMAD R150, R150, UR51, RZ ;  /* 0x0000003396967c24 */ /* 0x000fe4000f8e02ff */
[----:B------:R-:W-:Y:S01]  /*13da0*/  IMAD R151, R151, UR50, RZ ;  /* 0x0000003297977c24 */ /* 0x000fe2000f8e02ff */
[----:B------:R-:W-:Y:S01]  /*13db0*/  SEL R154, R250, R232, !P0 ;  /* 0x000000e8fa9a7207 */ /* 0x000fe20004000000 */
[----:B---3--:R-:W-:Y:S02]  /*13dc0*/  IMAD R152, R152, UR49, RZ ;  /* 0x0000003198987c24 */ /* 0x008fe4000f8e02ff */
[----:B------:R-:W-:Y:S02]  /*13dd0*/  IMAD R153, R153, UR48, RZ ;  /* 0x0000003099997c24 */ /* 0x000fe4000f8e02ff */
[----:B------:R-:W-:-:S02]  /*13de0*/  IMAD R154, R154, UR47, RZ ;  /* 0x0000002f9a9a7c24 */ /* 0x000fc4000f8e02ff */
[----:B------:R-:W-:Y:S02]  /*13df0*/  IMAD R155, R155, UR46, RZ ;  /* 0x0000002e9b9b7c24 */ /* 0x000fe4000f8e02ff */
[----:B------:R-:W-:Y:S02]  /*13e00*/  IMAD R156, R156, UR45, RZ ;  /* 0x0000002d9c9c7c24 */ /* 0x000fe4000f8e02ff */
[----:B------:R-:W-:Y:S01]  /*13e10*/  IMAD R157, R157, UR44, RZ ;  /* 0x0000002c9d9d7c24 */ /* 0x000fe2000f8e02ff */
[----:B--2---:R-:W-:-:S04]  /*13e20*/  LEA R18, P5, R6, R251, 0x2 ;  /* 0x000000fb06127211 */ /* 0x004fc800078a10ff */
[----:B------:R-:W-:Y:S02]  /*13e30*/  LEA.HI.X.SX32 R19, R6, R252, 0x2, P5 ;  /* 0x000000fc06137211 */ /* 0x000fe400028f16ff */
[----:B------:R-:W-:Y:S02]  /*13e40*/  MOV R193, R3 ;  /* 0x0000000300c17202 */ /* 0x000fe40000000f00 */
[----:B------:R1:W5:Y:S03]  /*13e50*/  LDL.LU R3, [R1+0x1218] ;  /* 0x0012180001037983 */ /* 0x0003660000300800 */
[----:B------:R-:W-:Y:S02]  /*13e60*/  IMAD.MOV.U32 R198, RZ, RZ, R193 ;  /* 0x000000ffffc67224 */ /* 0x000fe400078e00c1 */
[----:B------:R-:W-:Y:S01]  /*13e70*/  IMAD.MOV.U32 R193, RZ, RZ, R4 ;  /* 0x000000ffffc17224 */ /* 0x000fe200078e0004 */
[----:B------:R2:W-:Y:S02]  /*13e80*/  STL.64 [R1+0x448], R12 ;  /* 0x0004480c01007387 */ /* 0x0005e40000100a00 */
[----:B------:R-:W-:Y:S01]  /*13e90*/  MOV R203, R198 ;  /* 0x000000c600cb7202 */ /* 0x000fe20000000f00 */
[----:B------:R-:W-:Y:S01]  /*13ea0*/  IMAD.MOV.U32 R198, RZ, RZ, R193 ;  /* 0x000000ffffc67224 */ /* 0x000fe200078e00c1 */
[----:B------:R1:W5:Y:S01]  /*13eb0*/  LDL.LU R4, [R1+0x1214] ;  /* 0x0012140001047983 */ /* 0x0003620000300800 */
[----:B------:R-:W-:-:S03]  /*13ec0*/  IMAD.MOV.U32 R193, RZ, RZ, R5 ;  /* 0x000000ffffc17224 */ /* 0x000fc600078e0005 */
[----:B------:R3:W-:Y:S01]  /*13ed0*/  STL.64 [R1+0x450], R10 ;  /* 0x0004500a01007387 */ /* 0x0007e20000100a00 */
[----:B--2---:R-:W-:-:S03]  /*13ee0*/  LEA R12, P2, R221, R251, 0x2 ;  /* 0x000000fbdd0c7211 */ /* 0x004fc600078410ff */
[----:B------:R1:W5:Y:S04]  /*13ef0*/  LDL.LU R5, [R1+0x1210] ;  /* 0x0012100001057983 */ /* 0x0003680000300800 */
[----:B------:R2:W-:Y:S01]  /*13f00*/  STL.64 [R1+0x458], R8 ;  /* 0x0004580801007387 */ /* 0x0005e20000100a00 */
[----:B---3--:R-:W-:-:S03]  /*13f10*/  LEA R10, P3, R220, R251, 0x2 ;  /* 0x000000fbdc0a7211 */ /* 0x008fc600078610ff */
[----:B------:R1:W5:Y:S01]  /*13f20*/  LDL.LU R7, [R1+0x120c] ;  /* 0x00120c0001077983 */ /* 0x0003620000300800 */
[-C--:B------:R-:W-:Y:S02]  /*13f30*/  LEA.HI.X.SX32 R13, R221, R252.reuse, 0x2, P2 ;  /* 0x000000fcdd0d7211 */ /* 0x080fe400010f16ff */
[----:B------:R-:W-:Y:S01]  /*13f40*/  LEA.HI.X.SX32 R11, R220, R252, 0x2, P3 ;  /* 0x000000fcdc0b7211 */ /* 0x000fe200018f16ff */
[----:B------:R1:W5:Y:S01]  /*13f50*/  LDL.LU R6, [R1+0x1208] ;  /* 0x0012080001067983 */ /* 0x0003620000300800 */
[----:B--2---:R-:W-:-:S03]  /*13f60*/  LEA R8, P4, R219, R251, 0x2 ;  /* 0x000000fbdb087211 */ /* 0x004fc600078810ff */
[----:B------:R2:W-:Y:S01]  /*13f70*/  STL.64 [R1+0x460], R18 ;  /* 0x0004601201007387 */ /* 0x0005e20000100a00 */
[----:B------:R-:W-:-:S03]  /*13f80*/  LEA.HI.X.SX32 R9, R219, R252, 0x2, P4 ;  /* 0x000000fcdb097211 */ /* 0x000fc600020f16ff */
[----:B------:R3:W-:Y:S04]  /*13f90*/  STL.64 [R1+0x468], R16 ;  /* 0x0004681001007387 */ /* 0x0007e80000100a00 */
[----:B------:R4:W-:Y:S01]  /*13fa0*/  STL.64 [R1+0x470], R14 ;  /* 0x0004700e01007387 */ /* 0x0009e20000100a00 */
[----:B--2---:R-:W-:-:S03]  /*13fb0*/  LEA R18, P5, R218, R251, 0x2 ;  /* 0x000000fbda127211 */ /* 0x004fc600078a10ff */
[----:B------:R2:W-:Y:S01]  /*13fc0*/  STL.64 [R1+0x478], R12 ;  /* 0x0004780c01007387 */ /* 0x0005e20000100a00 */
[----:B---3--:R-:W-:-:S03]  /*13fd0*/  LEA R16, P6, R217, R251, 0x2 ;  /* 0x000000fbd9107211 */ /* 0x008fc600078c10ff */
[----:B------:R3:W-:Y:S01]  /*13fe0*/  STL.64 [R1+0x480], R10 ;  /* 0x0004800a01007387 */ /* 0x0007e20000100a00 */
[-C--:B------:R-:W-:Y:S02]  /*13ff0*/  LEA.HI.X.SX32 R19, R218, R252.reuse, 0x2, P5 ;  /* 0x000000fcda137211 */ /* 0x080fe400028f16ff */
[CC--:B----4-:R-:W-:Y:S01]  /*14000*/  LEA R14, P1, R216.reuse, R251.reuse, 0x2 ;  /* 0x000000fbd80e7211 */ /* 0x0d0fe200078210ff */
[----:B------:R4:W-:Y:S01]  /*14010*/  STL.64 [R1+0x488], R8 ;  /* 0x0004880801007387 */ /* 0x0009e20000100a00 */
[-C--:B------:R-:W-:Y:S02]  /*14020*/  LEA.HI.X.SX32 R17, R217, R252.reuse, 0x2, P6 ;  /* 0x000000fcd9117211 */ /* 0x080fe400030f16ff */
[-C--:B--2---:R-:W-:Y:S02]  /*14030*/  LEA R12, P2, R215, R251.reuse, 0x2 ;  /* 0x000000fbd70c7211 */ /* 0x084fe400078410ff */
[----:B------:R-:W-:Y:S02]  /*14040*/  LEA.HI.X.SX32 R15, R216, R252, 0x2, P1 ;  /* 0x000000fcd80f7211 */ /* 0x000fe400008f16ff */
[----:B---3--:R-:W-:-:S02]  /*14050*/  LEA R10, P3, R214, R251, 0x2 ;  /* 0x000000fbd60a7211 */ /* 0x008fc400078610ff */
[-C--:B------:R-:W-:Y:S02]  /*14060*/  LEA.HI.X.SX32 R13, R215, R252.reuse, 0x2, P2 ;  /* 0x000000fcd70d7211 */ /* 0x080fe400010f16ff */
[CC--:B----4-:R-:W-:Y:S01]  /*14070*/  LEA R8, P4, R213.reuse, R251.reuse, 0x2 ;  /* 0x000000fbd5087211 */ /* 0x0d0fe200078810ff */
[----:B------:R2:W-:Y:S01]  /*14080*/  STL.64 [R1+0x490], R18 ;  /* 0x0004901201007387 */ /* 0x0005e20000100a00 */
[-C--:B------:R-:W-:Y:S02]  /*14090*/  LEA.HI.X.SX32 R11, R214, R252.reuse, 0x2, P3 ;  /* 0x000000fcd60b7211 */ /* 0x080fe400018f16ff */
[----:B------:R-:W-:Y:S01]  /*140a0*/  LEA.HI.X.SX32 R9, R213, R252, 0x2, P4 ;  /* 0x000000fcd5097211 */ /* 0x000fe200020f16ff */
        /* <DEDUP_REMOVED lines=97> */
[-C--:B----4-:R-:W-:Y:S01]  /*146c0*/  LEA R14, P1, R171, R251.reuse, 0x2 ;  /* 0x000000fbab0e7211 */ /* 0x090fe200078210ff */
        /* <DEDUP_REMOVED lines=187> */
[----:B------:R-:W-:Y:S01]  /*15280*/  IMAD R158, R158, UR43, RZ ;  /* 0x0000002b9e9e7c24 */ /* 0x000fe2000f8e02ff */
[-C--:B------:R-:W-:Y:S01]  /*15290*/  LEA.HI.X.SX32 R11, R152, R252.reuse, 0x2, P3 ;  /* 0x000000fc980b7211 */ /* 0x080fe200018f16ff */
[----:B------:R2:W-:Y:S01]  /*152a0*/  STL.64 [R1+0x810], R18 ;  /* 0x0008101201007387 */ /* 0x0005e20000100a00 */
[----:B------:R-:W-:Y:S01]  /*152b0*/  LEA.HI.X.SX32 R9, R153, R252, 0x2, P4 ;  /* 0x000000fc99097211 */ /* 0x000fe200020f16ff */
[----:B------:R-:W-:Y:S02]  /*152c0*/  IMAD R159, R159, UR42, RZ ;  /* 0x0000002a9f9f7c24 */ /* 0x000fe4000f8e02ff */
[----:B------:R3:W-:Y:S04]  /*152d0*/  STL.64 [R1+0x820], R16 ;  /* 0x0008201001007387 */ /* 0x0007e80000100a00 */
[----:B------:R4:W-:Y:S01]  /*152e0*/  STL.64 [R1+0x828], R14 ;  /* 0x0008280e01007387 */ /* 0x0009e20000100a00 */
[----:B--2---:R-:W-:-:S03]  /*152f0*/  LEA R18, P5, R154, R251, 0x2 ;  /* 0x000000fb9a127211 */ /* 0x004fc600078a10ff */
[----:B------:R2:W-:Y:S01]  /*15300*/  STL.64 [R1+0x838], R12 ;  /* 0x0008380c01007387 */ /* 0x0005e20000100a00 */
[----:B---3--:R-:W-:-:S03]  /*15310*/  LEA R16, P6, R155, R251, 0x2 ;  /* 0x000000fb9b107211 */ /* 0x008fc600078c10ff */
[----:B------:R3:W-:Y:S01]  /*15320*/  STL.64 [R1+0x840], R10 ;  /* 0x0008400a01007387 */ /* 0x0007e20000100a00 */
[-C--:B------:R-:W-:Y:S02]  /*15330*/  LEA.HI.X.SX32 R19, R154, R252.reuse, 0x2, P5 ;  /* 0x000000fc9a137211 */ /* 0x080fe400028f16ff */
[----:B----4-:R-:W-:Y:S01]  /*15340*/  LEA R14, P1, R156, R251, 0x2 ;  /* 0x000000fb9c0e7211 */ /* 0x010fe200078210ff */
[----:B------:R4:W-:Y:S01]  /*15350*/  STL.64 [R1+0x850], R8 ;  /* 0x0008500801007387 */ /* 0x0009e20000100a00 */
[----:B------:R-:W-:Y:S01]  /*15360*/  SEL R243, R250, R243, !P0 ;  /* 0x000000f3faf37207 */ /* 0x000fe20004000000 */
[----:B------:R-:W-:Y:S01]  /*15370*/  IMAD R160, R160, UR41, RZ ;  /* 0x00000029a0a07c24 */ /* 0x000fe2000f8e02ff */
[-C--:B--2---:R-:W-:Y:S01]  /*15380*/  LEA R12, P2, R157, R251.reuse, 0x2 ;  /* 0x000000fb9d0c7211 */ /* 0x084fe200078410ff */
[----:B------:R-:W-:Y:S01]  /*15390*/  IMAD R161, R161, UR40, RZ ;  /* 0x00000028a1a17c24 */ /* 0x000fe2000f8e02ff */
[-C--:B------:R-:W-:Y:S02]  /*153a0*/  LEA.HI.X.SX32 R17, R155, R252.reuse, 0x2, P6 ;  /* 0x000000fc9b117211 */ /* 0x080fe400030f16ff */
[----:B---3--:R-:W-:Y:S01]  /*153b0*/  LEA R10, P3, R158, R251, 0x2 ;  /* 0x000000fb9e0a7211 */ /* 0x008fe200078610ff */
[----:B------:R-:W-:Y:S01]  /*153c0*/  IMAD R162, R162, UR39, RZ ;  /* 0x00000027a2a27c24 */ /* 0x000fe2000f8e02ff */
[----:B------:R-:W-:-:S02]  /*153d0*/  LEA.HI.X.SX32 R15, R156, R252, 0x2, P1 ;  /* 0x000000fc9c0f7211 */ /* 0x000fc400008f16ff */
[----:B----4-:R-:W-:Y:S01]  /*153e0*/  LEA R8, P4, R159, R251, 0x2 ;  /* 0x000000fb9f087211 */ /* 0x010fe200078810ff */
[----:B------:R-:W-:Y:S01]  /*153f0*/  IMAD R163, R163, UR38, RZ ;  /* 0x00000026a3a37c24 */ /* 0x000fe2000f8e02ff */
[-C--:B------:R-:W-:Y:S01]  /*15400*/  LEA.HI.X.SX32 R13, R157, R252.reuse, 0x2, P2 ;  /* 0x000000fc9d0d7211 */ /* 0x080fe200010f16ff */
[----:B------:R-:W-:Y:S01]  /*15410*/  IMAD R164, R164, UR37, RZ ;  /* 0x00000025a4a47c24 */ /* 0x000fe2000f8e02ff */
[-C--:B------:R-:W-:Y:S01]  /*15420*/  LEA.HI.X.SX32 R11, R158, R252.reuse, 0x2, P3 ;  /* 0x000000fc9e0b7211 */ /* 0x080fe200018f16ff */
[----:B------:R2:W-:Y:S01]  /*15430*/  STL.64 [R1+0x858], R18 ;  /* 0x0008581201007387 */ /* 0x0005e20000100a00 */
[----:B------:R-:W-:Y:S01]  /*15440*/  LEA.HI.X.SX32 R9, R159, R252, 0x2, P4 ;  /* 0x000000fc9f097211 */ /* 0x000fe200020f16ff */
[----:B------:R-:W-:Y:S01]  /*15450*/  IMAD R243, R243, UR36, RZ ;  /* 0x00000024f3f37c24 */ /* 0x000fe2000f8e02ff */
[C---:B------:R-:W-:Y:S01]  /*15460*/  SEL R244, R250.reuse, R244, !P0 ;  /* 0x000000f4faf47207 */ /* 0x040fe20004000000 */
[----:B------:R3:W-:Y:S01]  /*15470*/  STL.64 [R1+0x868], R16 ;  /* 0x0008681001007387 */ /* 0x0007e20000100a00 */
[----:B------:R-:W-:-:S03]  /*15480*/  SEL R245, R250, R245, !P0 ;  /* 0x000000f5faf57207 */ /* 0x000fc60004000000 */
[----:B------:R4:W-:Y:S01]  /*15490*/  STL.64 [R1+0x870], R14 ;  /* 0x0008700e01007387 */ /* 0x0009e20000100a00 */
[----:B------:R-:W-:Y:S02]  /*154a0*/  SEL R168, R250, R246, !P0 ;  /* 0x000000f6faa87207 */ /* 0x000fe40004000000 */
[-C--:B--2---:R-:W-:Y:S01]  /*154b0*/  LEA R18, P5, R160, R251.reuse, 0x2 ;  /* 0x000000fba0127211 */ /* 0x084fe200078a10ff */
[----:B------:R2:W-:Y:S01]  /*154c0*/  STL.64 [R1+0x878], R12 ;  /* 0x0008780c01007387 */ /* 0x0005e20000100a00 */
[----:B---3--:R-:W-:-:S03]  /*154d0*/  LEA R16, P6, R161, R251, 0x2 ;  /* 0x000000fba1107211 */ /* 0x008fc600078c10ff */
[----:B------:R3:W-:Y:S01]  /*154e0*/  STL.64 [R1+0x880], R10 ;  /* 0x0008800a01007387 */ /* 0x0007e20000100a00 */
[----:B------:R-:W-:Y:S02]  /*154f0*/  SEL R167, R250, R247, !P0 ;  /* 0x000000f7faa77207 */ /* 0x000fe40004000000 */
[-C--:B----4-:R-:W-:Y:S01]  /*15500*/  LEA R14, P1, R162, R251.reuse, 0x2 ;  /* 0x000000fba20e7211 */ /* 0x090fe200078210ff */
[----:B------:R4:W-:Y:S01]  /*15510*/  STL.64 [R1+0x890], R8 ;  /* 0x0008900801007387 */ /* 0x0009e20000100a00 */
[----:B------:R-:W-:Y:S02]  /*15520*/  LEA.HI.X.SX32 R19, R160, R252, 0x2, P5 ;  /* 0x000000fca0137211 */ /* 0x000fe400028f16ff */
[----:B--2---:R-:W-:Y:S01]  /*15530*/  LEA R12, P2, R163, R251, 0x2 ;  /* 0x000000fba30c7211 */ /* 0x004fe200078410ff */
[----:B------:R-:W-:Y:S01]  /*15540*/  IMAD R244, R244, UR35, RZ ;  /* 0x00000023f4f47c24 */ /* 0x000fe2000f8e02ff */
[----:B------:R-:W-:Y:S02]  /*15550*/  SEL R165, R250, R249, !P0 ;  /* 0x000000f9faa57207 */ /* 0x000fe40004000000 */
[----:B---3--:R-:W-:-:S02]  /*15560*/  LEA R10, P3, R164, R251, 0x2 ;  /* 0x000000fba40a7211 */ /* 0x008fc400078610ff */
[----:B------:R-:W-:Y:S02]  /*15570*/  LEA.HI.X.SX32 R17, R161, R252, 0x2, P6 ;  /* 0x000000fca1117211 */ /* 0x000fe400030f16ff */
[----:B----4-:R-:W-:Y:S01]  /*15580*/  LEA R8, P4, R243, R251, 0x2 ;  /* 0x000000fbf3087211 */ /* 0x010fe200078810ff */
[----:B------:R-:W-:Y:S01]  /*15590*/  IMAD R245, R245, UR34, RZ ;  /* 0x00000022f5f57c24 */ /* 0x000fe2000f8e02ff */
[----:B------:R-:W-:Y:S02]  /*155a0*/  SEL R166, R250, R248, !P0 ;  /* 0x000000f8faa67207 */ /* 0x000fe40004000000 */
[-C--:B------:R-:W-:Y:S01]  /*155b0*/  LEA.HI.X.SX32 R15, R162, R252.reuse, 0x2, P1 ;  /* 0x000000fca20f7211 */ /* 0x080fe200008f16ff */
[----:B------:R-:W-:Y:S01]  /*155c0*/  IMAD R168, R168, UR33, RZ ;  /* 0x00000021a8a87c24 */ /* 0x000fe2000f8e02ff */
[-C--:B------:R-:W-:Y:S01]  /*155d0*/  LEA.HI.X.SX32 R13, R163, R252.reuse, 0x2, P2 ;  /* 0x000000fca30d7211 */ /* 0x080fe200010f16ff */
[----:B------:R-:W2:Y:S01]  /*155e0*/  S2R R133, SR_TID.X ;  /* 0x0000000000857919 */ /* 0x000ea20000002100 */
[-C--:B------:R-:W-:Y:S01]  /*155f0*/  LEA.HI.X.SX32 R11, R164, R252.reuse, 0x2, P3 ;  /* 0x000000fca40b7211 */ /* 0x080fe200018f16ff */
[----:B------:R-:W-:Y:S01]  /*15600*/  IMAD R167, R167, UR32, RZ ;  /* 0x00000020a7a77c24 */ /* 0x000fe2000f8e02ff */
[----:B------:R-:W-:Y:S01]  /*15610*/  LEA.HI.X.SX32 R9, R243, R252, 0x2, P4 ;  /* 0x000000fcf3097211 */ /* 0x000fe200020f16ff */
[----:B------:R3:W-:Y:S01]  /*15620*/  STL.64 [R1+0x898], R18 ;  /* 0x0008981201007387 */ /* 0x0007e20000100a00 */
[----:B------:R-:W-:-:S02]  /*15630*/  IMAD R165, R165, UR30, RZ ;  /* 0x0000001ea5a57c24 */ /* 0x000fc4000f8e02ff */
[----:B------:R-:W-:Y:S01]  /*15640*/  IMAD R166, R166, UR31, RZ ;  /* 0x0000001fa6a67c24 */ /* 0x000fe2000f8e02ff */
[----:B------:R4:W-:Y:S04]  /*15650*/  STL.64 [R1+0x8a8], R16 ;  /* 0x0008a81001007387 */ /* 0x0009e80000100a00 */
[----:B------:R1:W-:Y:S01]  /*15660*/  STL.64 [R1+0x8b0], R14 ;  /* 0x0008b00e01007387 */ /* 0x0003e20000100a00 */
[----:B---3--:R-:W-:-:S03]  /*15670*/  LEA R18, P5, R244, R251, 0x2 ;  /* 0x000000fbf4127211 */ /* 0x008fc600078a10ff */
[----:B------:R3:W-:Y:S01]  /*15680*/  STL.64 [R1+0x8c0], R12 ;  /* 0x0008c00c01007387 */ /* 0x0007e20000100a00 */
[----:B----4-:R-:W-:-:S03]  /*15690*/  LEA R16, P6, R245, R251, 0x2 ;  /* 0x000000fbf5107211 */ /* 0x010fc600078c10ff */
[----:B------:R4:W-:Y:S01]  /*156a0*/  STL.64 [R1+0x8c8], R10 ;  /* 0x0008c80a01007387 */ /* 0x0009e20000100a00 */
[-C--:B------:R-:W-:Y:S02]  /*156b0*/  LEA.HI.X.SX32 R19, R244, R252.reuse, 0x2, P5 ;  /* 0x000000fcf4137211 */ /* 0x080fe400028f16ff */
[CC--:B-1----:R-:W-:Y:S01]  /*156c0*/  LEA R14, P1, R168.reuse, R251.reuse, 0x2 ;  /* 0x000000fba80e7211 */ /* 0x0c2fe200078210ff */
[----:B------:R1:W-:Y:S01]  /*156d0*/  STL.64 [R1+0x8d8], R8 ;  /* 0x0008d80801007387 */ /* 0x0003e20000100a00 */
[-C--:B------:R-:W-:Y:S02]  /*156e0*/  LEA.HI.X.SX32 R17, R245, R252.reuse, 0x2, P6 ;  /* 0x000000fcf5117211 */ /* 0x080fe400030f16ff */
[-C--:B---3--:R-:W-:Y:S02]  /*156f0*/  LEA R12, P2, R167, R251.reuse, 0x2 ;  /* 0x000000fba70c7211 */ /* 0x088fe400078410ff */
[----:B------:R-:W-:Y:S02]  /*15700*/  LEA.HI.X.SX32 R15, R168, R252, 0x2, P1 ;  /* 0x000000fca80f7211 */ /* 0x000fe400008f16ff */
[----:B----4-:R-:W-:-:S02]  /*15710*/  LEA R10, P3, R166, R251, 0x2 ;  /* 0x000000fba60a7211 */ /* 0x010fc400078610ff */
[----:B-1----:R-:W-:Y:S02]  /*15720*/  LEA R8, P4, R165, R251, 0x2 ;  /* 0x000000fba5087211 */ /* 0x002fe400078810ff */
        /* <DEDUP_REMOVED lines=8> */
[----:B------:R3:W-:Y:S01]  /*157b0*/  STL.64 [R1+0x910], R10 ;  /* 0x0009100a01007387 */ /* 0x0007e20000100a00 */
[----:B--2---:R-:W-:Y:S01]  /*157c0*/  LOP3.LUT R133, R133, 0x7f, RZ, 0xc0, !PT ;  /* 0x0000007f85857812 */ /* 0x004fe200078ec0ff */
[----:B------:R-:W-:-:S03]  /*157d0*/  VIADD R2, R132, 0xffffff80 ;  /* 0xffffff8084027836 */ /* 0x000fc60000000000 */
[----:B------:R-:W-:Y:S02]  /*157e0*/  ISETP.NE.U32.AND P0, PT, R133, RZ, PT ;  /* 0x000000ff8500720c */ /* 0x000fe40003f05070 */
[----:B-1----:R-:W-:Y:S01]  /*157f0*/  IADD3 R8, PT, PT, R132, -0x1, RZ ;  /* 0xffffffff84087810 */ /* 0x002fe20007ffe0ff */
[----:B------:R-:W-:Y:S02]  /*15800*/  UIADD3 UR4, UPT, UPT, UR9, 0x140000, URZ ;  /* 0x0014000009047890 */ /* 0x000fe4000fffe0ff */
[----:B------:R-:W-:Y:S01]  /*15810*/  UIADD3 UR11, UPT, UPT, UR10, UR11, URZ ;  /* 0x0000000b0a0b7290 */ /* 0x000fe2000fffe0ff */
[----:B------:R-:W-:Y:S01]  /*15820*/  UMOV UR8, 0x1 ;  /* 0x0000000100087882 */ /* 0x000fe20000000000 */
[----:B---3--:R-:W-:Y:S10]  /*15830*/  BRA.U UP0, `(.L_x_5) ;  /* 0x0000000100187547 */ /* 0x008ff4000b800000 */
[----:B------:R-:W-:Y:S01]  /*15840*/  ELECT P1, URZ, PT ;  /* 0x0000000000ff782f */ /* 0x000fe20003820000 */
[----:B------:R-:W-:Y:S01]  /*15850*/  IMAD.MOV.U32 R0, RZ, RZ, 0x1 ;  /* 0x00000001ff007424 */ /* 0x000fe200078e00ff */
[----:B------:R-:W-:Y:S01]  /*15860*/  UMOV UR7, 0x40 ;  /* 0x0000004000077882 */ /* 0x000fe20000000000 */
[----:B------:R-:W-:Y:S01]  /*15870*/  UVIRTCOUNT.DEALLOC.SMPOOL 0x80 ;  /* 0x000000800000784c */ /* 0x000fe20000000000 */
[----:B------:R-:W-:-:S09]  /*15880*/  ULEA UR7, UR6, UR7, 0x18 ;  /* 0x0000000706077291 */ /* 0x000fd2000f8ec0ff */
[----:B------:R1:W-:Y:S03]  /*15890*/  @P1 STS.U8 [UR7], R0 ;  /* 0x00000000ff001988 */ /* 0x0003e60008000007 */
.L_x_5:
[----:B------:R-:W-:Y:S01]  /*158a0*/  STTM.x64 tmem[UR11], RZ ;  /* 0x000000ff000079ed */ /* 0x000fe2000834000b */
[----:B------:R-:W-:Y:S01]  /*158b0*/  STTM.x64 tmem[UR11+0x40], RZ ;  /* 0x000040ff000079ed */ /* 0x000fe2000834000b */
[----:B------:R-:W-:Y:S01]  /*158c0*/  STTM.x64 tmem[UR11+0x80], RZ ;  /* 0x000080ff000079ed */ /* 0x000fe2000834000b */
[----:B------:R-:W-:Y:S01]  /*158d0*/  STTM.x64 tmem[UR11+0xc0], RZ ;  /* 0x0000c0ff000079ed */ /* 0x000fe2000834000b */
[----:B------:R-:W2:Y:S02]  /*158e0*/  FENCE.VIEW.ASYNC.T ;  /* 0x00000000000073c6 */ /* 0x000ea40000000200 */
[----:B--2---:R-:W-:Y:S01]  /*158f0*/  VOTEU.ALL UP1, P0 ;  /* 0x0000000000ff7886 */ /* 0x004fe20000020000 */
[----:B------:R-:W2:Y:S01]  /*15900*/  LDCU.64 UR22, c[0x0][0x358] ;  /* 0x00006b00ff1677ac */ /* 0x000ea20008000a00 */
[----:B------:R-:W-:Y:S01]  /*15910*/  ISETP.GE.U32.AND P1, PT, R8, 0x7fffff80, PT ;  /* 0x7fffff800800780c */ /* 0x000fe20003f26070 */
[----:B-----5:R-:W-:Y:S01]  /*15920*/  IMAD R8, R6, 0x3, RZ ;  /* 0x0000000306087824 */ /* 0x020fe200078e02ff */
[----:B------:R-:W-:Y:S01]  /*15930*/  LEA R134, R133, UR9, 0x9 ;  /* 0x0000000985867c11 */ /* 0x000fe2000f8e48ff */
[----:B------:R-:W-:Y:S01]  /*15940*/  VOTEU.ALL UP2, P0 ;  /* 0x0000000000ff7886 */ /* 0x000fe20000040000 */
[----:B------:R-:W-:-:S04]  /*15950*/  @!UP1 UIADD3 UR12, UPT, UPT, -UR8, 0x100000, URZ ;  /* 0x00100000080c9890 */ /* 0x000fc8000fffe1ff */
[----:B------:R-:W-:Y:S02]  /*15960*/  @!UP1 USHF.L.U32 UR13, UR12, 0xb, URZ ;  /* 0x0000000b0c0d9899 */ /* 0x000fe400080006ff */
[----:B------:R-:W-:Y:S01]  /*15970*/  @!UP1 USHF.L.U32 UR12, UR12, 0x1, URZ ;  /* 0x000000010c0c9899 */ /* 0x000fe200080006ff */
[----:B------:R-:W-:Y:S01]  /*15980*/  IMAD R17, R6, 0x14, RZ ;  /* 0x0000001406117824 */ /* 0x000fe200078e02ff */
[----:B------:R-:W-:-:S04]  /*15990*/  @!UP1 UIADD3 UR6, UPT, UPT, -UR8, 0x100000, URZ ;  /* 0x0010000008069890 */ /* 0x000fc8000fffe1ff */
[----:B------:R-:W-:Y:S02]  /*159a0*/  @!UP1 USHF.L.U32 UR7, UR6, 0xb, URZ ;  /* 0x0000000b06079899 */ /* 0x000fe400080006ff */
[----:B------:R-:W-:Y:S01]  /*159b0*/  @!UP1 USHF.L.U32 UR6, UR6, 0x1, URZ ;  /* 0x0000000106069899 */ /* 0x000fe200080006ff */
[----:B------:R-:W-:Y:S01]  /*159c0*/  BAR.SYNC.DEFER_BLOCKING 0x0 ;  /* 0x0000000000007b1d */ /* 0x000fe20000010000 */
[----:B-1----:R-:W-:Y:S01]  /*159d0*/  VIADD R0, R134, 0x100000 ;  /* 0x0010000086007836 */ /* 0x002fe20000000000 */
[----:B------:R-:W-:Y:S01]  /*159e0*/  ISETP.GE.U32.AND P3, PT, R2, 0x7fffff01, PT ;  /* 0x7fffff010200780c */ /* 0x000fe20003f66070 */
[C---:B------:R-:W-:Y:S01]  /*159f0*/  IMAD R21, R6.reuse, 0x18, RZ ;  /* 0x0000001806157824 */ /* 0x040fe200078e02ff */
[----:B------:R-:W-:Y:S01]  /*15a00*/  ISETP.GE.AND P4, PT, R133, R2, PT ;  /* 0x000000028500720c */ /* 0x000fe20003f86270 */
[C---:B------:R-:W-:Y:S01]  /*15a10*/  IMAD R2, R6.reuse, 0xc, RZ ;  /* 0x0000000c06027824 */ /* 0x040fe200078e02ff */
[----:B------:R-:W-:Y:S01]  /*15a20*/  VOTEU.ALL UP1, P0 ;  /* 0x0000000000ff7886 */ /* 0x000fe20000020000 */
[C---:B------:R-:W-:Y:S01]  /*15a30*/  IMAD R9, R6.reuse, 0x5, RZ ;  /* 0x0000000506097824 */ /* 0x040fe200078e02ff */
[-C--:B------:R-:W-:Y:S01]  /*15a40*/  IADD3 R202, P2, PT, R17, R4.reuse, RZ ;  /* 0x0000000411ca7210 */ /* 0x080fe20007f5e0ff */
[----:B------:R-:W-:Y:S01]  /*15a50*/  IMAD R29, R6, 0x1c, RZ ;  /* 0x0000001c061d7824 */ /* 0x000fe200078e02ff */
[----:B------:R-:W-:Y:S01]  /*15a60*/  IADD3 R196, P6, PT, R2, R4, RZ ;  /* 0x0000000402c47210 */ /* 0x000fe20007fde0ff */
[C---:B------:R-:W-:Y:S01]  /*15a70*/  IMAD R10, R6.reuse, 0x6, RZ ;  /* 0x00000006060a7824 */ /* 0x040fe200078e02ff */
[-C--:B------:R-:W-:Y:S01]  /*15a80*/  LEA.HI.X.SX32 R203, R9, R5.reuse, 0x2, P2 ;  /* 0x0000000509cb7211 */ /* 0x080fe200010f16ff */
[----:B------:R-:W-:Y:S01]  /*15a90*/  IMAD R11, R6, 0x7, RZ ;  /* 0x00000007060b7824 */ /* 0x000fe200078e02ff */
[----:B------:R-:W-:Y:S01]  /*15aa0*/  LEA.HI.X.SX32 R197, R8, R5, 0x2, P6 ;  /* 0x0000000508c57211 */ /* 0x000fe200030f16ff */
[C---:B------:R-:W-:Y:S01]  /*15ab0*/  IMAD R45, R6.reuse, 0x24, RZ ;  /* 0x00000024062d7824 */ /* 0x040fe200078e02ff */
[C---:B------:R-:W-:Y:S01]  /*15ac0*/  SHF.L.U32 R39, R6.reuse, 0x5, RZ ;  /* 0x0000000506277819 */ /* 0x040fe200000006ff */
[----:B------:R-:W-:-:S02]  /*15ad0*/  IMAD.SHL.U32 R12, R6, 0x8, RZ ;  /* 0x00000008060c7824 */ /* 0x000fc400078e00ff */
[C---:B------:R-:W-:Y:S02]  /*15ae0*/  IMAD R53, R6.reuse, 0x28, RZ ;  /* 0x0000002806357824 */ /* 0x040fe400078e02ff */
[C---:B------:R-:W-:Y:S02]  /*15af0*/  IMAD R69, R6.reuse, 0x30, RZ ;  /* 0x0000003006457824 */ /* 0x040fe400078e02ff */
[C---:B------:R-:W-:Y:S01]  /*15b00*/  IMAD R61, R6.reuse, 0x2c, RZ ;  /* 0x0000002c063d7824 */ /* 0x040fe200078e02ff */
[----:B------:R-:W1:Y:S02]  /*15b10*/  FENCE.VIEW.ASYNC.S ;  /* 0x00000000000073c6 */ /* 0x000e640000000000 */
[----:B-1----:R1:W3:Y:S02]  /*15b20*/  @!UP1 SYNCS.EXCH.64 URZ, [UR4], UR12 ;  /* 0x0000000c04ff95b2 */ /* 0x0022e40008000100 */
[----:B---3--:R-:W-:Y:S01]  /*15b30*/  BAR.SYNC.DEFER_BLOCKING 0x0 ;  /* 0x0000000000007b1d */ /* 0x008fe20000010000 */
[----:B------:R-:W-:-:S02]  /*15b40*/  IMAD R13, R6, 0x9, RZ ;  /* 0x00000009060d7824 */ /* 0x000fc400078e02ff */
[C---:B------:R-:W-:Y:S02]  /*15b50*/  IMAD R14, R6.reuse, 0xa, RZ ;  /* 0x0000000a060e7824 */ /* 0x040fe400078e02ff */
[C---:B------:R-:W-:Y:S02]  /*15b60*/  IMAD R15, R6.reuse, 0xb, RZ ;  /* 0x0000000b060f7824 */ /* 0x040fe400078e02ff */
[C---:B------:R-:W-:Y:S02]  /*15b70*/  IMAD R77, R6.reuse, 0x34, RZ ;  /* 0x00000034064d7824 */ /* 0x040fe400078e02ff */
[C---:B------:R-:W-:Y:S02]  /*15b80*/  IMAD R85, R6.reuse, 0x38, RZ ;  /* 0x0000003806557824 */ /* 0x040fe400078e02ff */
[C---:B------:R-:W-:Y:S02]  /*15b90*/  IMAD R16, R6.reuse, 0xd, RZ ;  /* 0x0000000d06107824 */ /* 0x040fe400078e02ff */
[----:B------:R-:W-:-:S02]  /*15ba0*/  IMAD R93, R6, 0x3c, RZ ;  /* 0x0000003c065d7824 */ /* 0x000fc400078e02ff */
[C---:B------:R-:W-:Y:S02]  /*15bb0*/  IMAD R109, R6.reuse, 0x44, RZ ;  /* 0x00000044066d7824 */ /* 0x040fe400078e02ff */
[C---:B------:R-:W-:Y:S02]  /*15bc0*/  IMAD R18, R6.reuse, 0xe, RZ ;  /* 0x0000000e06127824 */ /* 0x040fe400078e02ff */
[C---:B------:R-:W-:Y:S02]  /*15bd0*/  IMAD R117, R6.reuse, 0x48, RZ ;  /* 0x0000004806757824 */ /* 0x040fe400078e02ff */
[C---:B------:R-:W-:Y:S02]  /*15be0*/  IMAD R19, R6.reuse, 0xf, RZ ;  /* 0x0000000f06137824 */ /* 0x040fe400078e02ff */
[C---:B------:R-:W-:Y:S01]  /*15bf0*/  IMAD.SHL.U32 R20, R6.reuse, 0x10, RZ ;  /* 0x0000001006147824 */ /* 0x040fe200078e00ff */
[----:B------:R1:W2:Y:S02]  /*15c00*/  @!UP2 SYNCS.EXCH.64 URZ, [UR9+0x140008], UR6 ;  /* 0x1400080609ffa5b2 */ /* 0x0002a40008000100 */
[----:B------:R-:W-:Y:S01]  /*15c10*/  @!PT LDS RZ, [RZ] ;  /* 0x00000000fffff984 */ /* 0x000fe20000000800 */
[----:B------:R-:W-:Y:S01]  /*15c20*/  @!PT LDS RZ, [RZ] ;  /* 0x00000000fffff984 */ /* 0x000fe20000000800 */
[----:B------:R-:W-:Y:S01]  /*15c30*/  @!PT LDS RZ, [RZ] ;  /* 0x00000000fffff984 */ /* 0x000fe20000000800 */
[----:B--2---:R2:W-:Y:S01]  /*15c40*/  LDGSTS.E [R0+-0x20000], desc[UR22][R4.64], !P1 ;  /* 0xe000000004007fae */ /* 0x0045e2000c9a1016 */
[C---:B------:R-:W-:Y:S01]  /*15c50*/  LEA R198, P1, R6.reuse, R4, 0x3 ;  /* 0x0000000406c67211 */ /* 0x040fe200078218ff */
[----:B------:R-:W-:-:S02]  /*15c60*/  IMAD R22, R6, 0x11, RZ ;  /* 0x0000001106167824 */ /* 0x000fc400078e02ff */
[C---:B------:R-:W-:Y:S02]  /*15c70*/  IMAD R125, R6.reuse, 0x4c, RZ ;  /* 0x0000004c067d7824 */ /* 0x040fe400078e02ff */
[C---:B------:R-:W-:Y:S02]  /*15c80*/  IMAD R135, R6.reuse, 0x50, RZ ;  /* 0x0000005006877824 */ /* 0x040fe400078e02ff */
[C---:B------:R-:W-:Y:S02]  /*15c90*/  IMAD R136, R6.reuse, 0x54, RZ ;  /* 0x0000005406887824 */ /* 0x040fe400078e02ff */
[C---:B------:R-:W-:Y:S01]  /*15ca0*/  IMAD R23, R6.reuse, 0x12, RZ ;  /* 0x0000001206177824 */ /* 0x040fe200078e02ff */
[C---:B--2---:R-:W-:Y:S01]  /*15cb0*/  SHF.L.U32 R0, R6.reuse, 0x1, RZ ;  /* 0x0000000106007819 */ /* 0x044fe200000006ff */
[C---:B------:R-:W-:Y:S02]  /*15cc0*/  IMAD R137, R6.reuse, 0x58, RZ ;  /* 0x0000005806897824 */ /* 0x040fe400078e02ff */
[----:B------:R-:W-:Y:S01]  /*15cd0*/  IMAD R24, R6, 0x13, RZ ;  /* 0x0000001306187824 */ /* 0x000fe200078e02ff */
[----:B------:R-:W-:Y:S01]  /*15ce0*/  LEA.HI.X.SX32 R199, R0, R5, 0x2, P1 ;  /* 0x0000000500c77211 */ /* 0x000fe200008f16ff */
[----:B------:R-:W-:-:S02]  /*15cf0*/  IMAD R25, R6, 0x15, RZ ;  /* 0x0000001506197824 */ /* 0x000fc400078e02ff */
[C---:B------:R-:W-:Y:S02]  /*15d00*/  IMAD R138, R6.reuse, 0x5c, RZ ;  /* 0x0000005c068a7824 */ /* 0x040fe400078e02ff */
[----:B------:R2:W-:Y:S01]  /*15d10*/  STL.64 [R1+0x48], R198 ;  /* 0x000048c601007387 */ /* 0x0005e20000100a00 */
[C---:B------:R-:W-:Y:S02]  /*15d20*/  IMAD R142, R6.reuse, 0x60, RZ ;  /* 0x00000060068e7824 */ /* 0x040fe400078e02ff */
[C---:B------:R-:W-:Y:S01]  /*15d30*/  IMAD R185, R6.reuse, 0x64, RZ ;  /* 0x0000006406b97824 */ /* 0x040fe200078e02ff */
[----:B------:R3:W-:Y:S01]  /*15d40*/  STL.64 [R1+0x40], R196 ;  /* 0x000040c401007387 */ /* 0x0007e20000100a00 */
[C---:B------:R-:W-:Y:S02]  /*15d50*/  IMAD R26, R6.reuse, 0x16, RZ ;  /* 0x00000016061a7824 */ /* 0x040fe400078e02ff */
[C---:B------:R-:W-:Y:S01]  /*15d60*/  IMAD R193, R6.reuse, 0x68, RZ ;  /* 0x0000006806c17824 */ /* 0x040fe200078e02ff */
[----:B------:R4:W-:Y:S01]  /*15d70*/  STL.64 [R1+0x30], R202 ;  /* 0x000030ca01007387 */ /* 0x0009e20000100a00 */
[----:B------:R-:W-:-:S02]  /*15d80*/  IMAD R27, R6, 0x17, RZ ;  /* 0x00000017061b7824 */ /* 0x000fc400078e02ff */
[C---:B------:R-:W-:Y:S01]  /*15d90*/  IMAD R28, R6.reuse, 0x19, RZ ;  /* 0x00000019061c7824 */ /* 0x040fe200078e02ff */
[-C--:B--2---:R-:W-:Y:S01]  /*15da0*/  IADD3 R198, P5, PT, R21, R4.reuse, RZ ;  /* 0x0000000415c67210 */ /* 0x084fe20007fbe0ff */
[C---:B------:R-:W-:Y:S02]  /*15db0*/  IMAD R201, R6.reuse, 0x6c, RZ ;  /* 0x0000006c06c97824 */ /* 0x040fe400078e02ff */
[C---:B------:R-:W-:Y:S01]  /*15dc0*/  IMAD R209, R6.reuse, 0x70, RZ ;  /* 0x0000007006d17824 */ /* 0x040fe200078e02ff */
[-C--:B---3--:R-:W-:Y:S01]  /*15dd0*/  IADD3 R196, P1, PT, R29, R4.reuse, RZ ;  /* 0x000000041dc47210 */ /* 0x088fe20007f3e0ff */
[----:B------:R-:W-:Y:S01]  /*15de0*/  IMAD R30, R6, 0x1a, RZ ;  /* 0x0000001a061e7824 */ /* 0x000fe200078e02ff */
[-C--:B------:R-:W-:Y:S01]  /*15df0*/  LEA.HI.X.SX32 R199, R10, R5.reuse, 0x2, P5 ;  /* 0x000000050ac77211 */ /* 0x080fe200028f16ff */
[C---:B------:R-:W-:Y:S01]  /*15e00*/  IMAD R217, R6.reuse, 0x74, RZ ;  /* 0x0000007406d97824 */ /* 0x040fe200078e02ff */
[-C--:B------:R-:W-:Y:S01]  /*15e10*/  LEA.HI.X.SX32 R197, R11, R5.reuse, 0x2, P1 ;  /* 0x000000050bc57211 */ /* 0x080fe200008f16ff */
[C---:B------:R-:W-:Y:S01]  /*15e20*/  IMAD R31, R6.reuse, 0x1b, RZ ;  /* 0x0000001b061f7824 */ /* 0x040fe200078e02ff */
[CC--:B----4-:R-:W-:Y:S01]  /*15e30*/  LEA R202, P6, R6.reuse, R4.reuse, 0x5 ;  /* 0x0000000406ca7211 */ /* 0x0d0fe200078c28ff */
[----:B------:R2:W-:Y:S01]  /*15e40*/  STL.64 [R1+0x28], R198 ;  /* 0x000028c601007387 */ /* 0x0005e20000100a00 */
[-C--:B------:R-:W-:Y:S01]  /*15e50*/  IADD3 R8, P1, PT, R61, R4.reuse, RZ ;  /* 0x000000043d087210 */ /* 0x080fe20007f3e0ff */
[----:B------:R-:W-:Y:S01]  /*15e60*/  IMAD R225, R6, 0x78, RZ ;  /* 0x0000007806e17824 */ /* 0x000fe200078e02ff */
[-C--:B------:R-:W-:Y:S01]  /*15e70*/  LEA.HI.X.SX32 R203, R12, R5.reuse, 0x2, P6 ;  /* 0x000000050ccb7211 */ /* 0x080fe200030f16ff */
[----:B------:R3:W-:Y:S01]  /*15e80*/  STL.64 [R1+0x20], R196 ;  /* 0x000020c401007387 */ /* 0x0007e20000100a00 */
[-C--:B------:R-:W-:Y:S01]  /*15e90*/  IADD3 R250, P6, PT, R69, R4.reuse, RZ ;  /* 0x0000000445fa7210 */ /* 0x080fe20007fde0ff */
[----:B------:R-:W-:Y:S01]  /*15ea0*/  IMAD R233, R6, 0x7c, RZ ;  /* 0x0000007c06e97824 */ /* 0x000fe200078e02ff */
[-C--:B------:R-:W-:Y:S01]  /*15eb0*/  LEA.HI.X.SX32 R9, R15, R5.reuse, 0x2, P1 ;  /* 0x000000050f097211 */ /* 0x080fe200008f16ff */
[----:B------:R-:W-:Y:S01]  /*15ec0*/  STL.64 [R1+0x18], R202 ;  /* 0x000018ca01007387 */ /* 0x000fe20000100a00 */
[----:B------:R-:W-:Y:S01]  /*15ed0*/  LEA.HI.X.SX32 R251, R2, R5, 0x2, P6 ;  /* 0x0000000502fb7211 */ /* 0x000fe200030f16ff */
[C---:B------:R-:W-:Y:S01]  /*15ee0*/  IMAD R33, R6.reuse, 0x1d, RZ ;  /* 0x0000001d06217824 */ /* 0x040fe200078e02ff */
[----:B--2---:R-:W-:Y:S01]  /*15ef0*/  IADD3 R198, P2, PT, R45, R4, RZ ;  /* 0x000000042dc67210 */ /* 0x004fe20007f5e0ff */
[----:B------:R-:W-:-:S02]  /*15f00*/  IMAD R35, R6, 0x1e, RZ ;  /* 0x0000001e06237824 */ /* 0x000fc400078e02ff */
[C---:B------:R-:W-:Y:S01]  /*15f10*/  IMAD R38, R6.reuse, 0x84, RZ ;  /* 0x0000008406267824 */ /* 0x040fe200078e02ff */
[-C--:B---3--:R-:W-:Y:S01]  /*15f20*/  IADD3 R196, P5, PT, R53, R4.reuse, RZ ;  /* 0x0000000435c47210 */ /* 0x088fe20007fbe0ff */
[C---:B------:R-:W-:Y:S01]  /*15f30*/  IMAD R37, R6.reuse, 0x1f, RZ ;  /* 0x0000001f06257824 */ /* 0x040fe200078e02ff */
[-C--:B------:R-:W-:Y:S01]  /*15f40*/  LEA.HI.X.SX32 R199, R13, R5.reuse, 0x2, P2 ;  /* 0x000000050dc77211 */ /* 0x080fe200010f16ff */
[----:B------:R-:W-:Y:S01]  /*15f50*/  IMAD R40, R6, 0x88, RZ ;  /* 0x0000008806287824 */ /* 0x000fe200078e02ff */
[----:B------:R-:W-:Y:S01]  /*15f60*/  LEA.HI.X.SX32 R197, R14, R5, 0x2, P5 ;  /* 0x000000050ec57211 */ /* 0x000fe200028f16ff */
[C---:B------:R-:W-:Y:S01]  /*15f70*/  IMAD R42, R6.reuse, 0x8c, RZ ;  /* 0x0000008c062a7824 */ /* 0x040fe200078e02ff */
[-C--:B------:R-:W-:Y:S01]  /*15f80*/  IADD3 R248, P2, PT, R77, R4.reuse, RZ ;  /* 0x000000044df87210 */ /* 0x080fe20007f5e0ff */
[----:B------:R-:W-:Y:S01]  /*15f90*/  STL.64 [R1+0x10], R198 ;  /* 0x000010c601007387 */ /* 0x000fe20000100a00 */
[----:B------:R-:W-:Y:S01]  /*15fa0*/  IADD3 R246, P5, PT, R85, R4, RZ ;  /* 0x0000000455f67210 */ /* 0x000fe20007fbe0ff */
[----:B------:R-:W-:-:S02]  /*15fb0*/  IMAD R44, R6, 0x90, RZ ;  /* 0x00000090062c7824 */ /* 0x000fc400078e02ff */
[----:B------:R-:W-:Y:S01]  /*15fc0*/  STL.64 [R1+0x8], R196 ;  /* 0x000008c401007387 */ /* 0x000fe20000100a00 */
[C---:B------:R-:W-:Y:S02]  /*15fd0*/  IMAD R41, R6.reuse, 0x21, RZ ;  /* 0x0000002106297824 */ /* 0x040fe400078e02ff */
[C---:B------:R-:W-:Y:S01]  /*15fe0*/  IMAD R43, R6.reuse, 0x22, RZ ;  /* 0x00000022062b7824 */ /* 0x040fe200078e02ff */
[----:B------:R2:W-:Y:S01]  /*15ff0*/  STL.64 [R1+0x1738], R250 ;  /* 0x001738fa01007387 */ /* 0x0005e20000100a00 */
[C---:B------:R-:W-:Y:S02]  /*16000*/  IMAD R46, R6.reuse, 0x94, RZ ;  /* 0x00000094062e7824 */ /* 0x040fe400078e02ff */
[C---:B------:R-:W-:Y:S01]  /*16010*/  IMAD R47, R6.reuse, 0x23, RZ ;  /* 0x00000023062f7824 */ /* 0x040fe200078e02ff */
[----:B------:R3:W-:Y:S01]  /*16020*/  STL.64 [R1], R8 ;  /* 0x0000000801007387 */ /* 0x0007e20000100a00 */
[C---:B------:R-:W-:Y:S02]  /*16030*/  IMAD R48, R6.reuse, 0x98, RZ ;  /* 0x0000009806307824 */ /* 0x040fe400078e02ff */
[----:B------:R-:W-:-:S02]  /*16040*/  IMAD R50, R6, 0x9c, RZ ;  /* 0x0000009c06327824 */ /* 0x000fc400078e02ff */
[C---:B------:R-:W-:Y:S02]  /*16050*/  IMAD R52, R6.reuse, 0xa0, RZ ;  /* 0x000000a006347824 */ /* 0x040fe400078e02ff */
[C---:B------:R-:W-:Y:S01]  /*16060*/  IMAD R49, R6.reuse, 0x25, RZ ;  /* 0x0000002506317824 */ /* 0x040fe200078e02ff */
[----:B--2---:R-:W2:Y:S01]  /*16070*/  LDL.64 R250, [R1+0x28] ;  /* 0x0000280001fa7983 */ /* 0x004ea20000100a00 */
[-C--:B------:R-:W-:Y:S01]  /*16080*/  IADD3 R244, P1, PT, R93, R4.reuse, RZ ;  /* 0x000000045df47210 */ /* 0x080fe20007f3e0ff */
[----:B------:R-:W-:Y:S01]  /*16090*/  IMAD R51, R6, 0x26, RZ ;  /* 0x0000002606337824 */ /* 0x000fe200078e02ff */
[-C--:B------:R-:W-:Y:S01]  /*160a0*/  LEA.HI.X.SX32 R249, R16, R5.reuse, 0x2, P2 ;  /* 0x0000000510f97211 */ /* 0x080fe200010f16ff */
[C---:B------:R-:W-:Y:S01]  /*160b0*/  IMAD R54, R6.reuse, 0xa4, RZ ;  /* 0x000000a406367824 */ /* 0x040fe200078e02ff */
[CC--:B------:R-:W-:Y:S01]  /*160c0*/  LEA R242, P6, R6.reuse, R4.reuse, 0x6 ;  /* 0x0000000406f27211 */ /* 0x0c0fe200078c30ff */
[C---:B------:R-:W-:Y:S01]  /*160d0*/  IMAD R55, R6.reuse, 0x27, RZ ;  /* 0x0000002706377824 */ /* 0x040fe200078e02ff */
[-C--:B------:R-:W-:Y:S01]  /*160e0*/  IADD3 R240, P2, PT, R109, R4.reuse, RZ ;  /* 0x000000046df07210 */ /* 0x080fe20007f5e0ff */
[----:B------:R-:W-:Y:S01]  /*160f0*/  IMAD R56, R6, 0xa8, RZ ;  /* 0x000000a806387824 */ /* 0x000fe200078e02ff */
[-C--:B------:R-:W-:Y:S01]  /*16100*/  LEA.HI.X.SX32 R247, R18, R5.reuse, 0x2, P5 ;  /* 0x0000000512f77211 */ /* 0x080fe200028f16ff */
[C---:B------:R-:W-:Y:S01]  /*16110*/  IMAD R58, R6.reuse, 0xac, RZ ;  /* 0x000000ac063a7824 */ /* 0x040fe200078e02ff */
[-C--:B---3--:R-:W-:Y:S01]  /*16120*/  IADD3 R8, P5, PT, R117, R4.reuse, RZ ;  /* 0x0000000475087210 */ /* 0x088fe20007fbe0ff */
[C---:B------:R-:W-:Y:S01]  /*16130*/  IMAD R60, R6.reuse, 0xb0, RZ ;  /* 0x000000b0063c7824 */ /* 0x040fe200078e02ff */
[-C--:B------:R-:W-:Y:S01]  /*16140*/  LEA.HI.X.SX32 R245, R19, R5.reuse, 0x2, P1 ;  /* 0x0000000513f57211 */ /* 0x080fe200008f16ff */
[----:B------:R-:W-:Y:S01]  /*16150*/  IMAD R57, R6, 0x29, RZ ;  /* 0x0000002906397824 */ /* 0x000fe200078e02ff */
[-C--:B------:R-:W-:Y:S01]  /*16160*/  LEA.HI.X.SX32 R243, R20, R5.reuse, 0x2, P6 ;  /* 0x0000000514f37211 */ /* 0x080fe200030f16ff */
[C---:B------:R-:W-:Y:S01]  /*16170*/  IMAD R59, R6.reuse, 0x2a, RZ ;  /* 0x0000002a063b7824 */ /* 0x040fe200078e02ff */
[-C--:B------:R-:W-:Y:S01]  /*16180*/  IADD3 R10, P1, PT, R125, R4.reuse, RZ ;  /* 0x000000047d0a7210 */ /* 0x080fe20007f3e0ff */
[----:B------:R-:W-:Y:S01]  /*16190*/  IMAD R62, R6, 0xb4, RZ ;  /* 0x000000b4063e7824 */ /* 0x000fe200078e02ff */
[-C--:B------:R-:W-:Y:S01]  /*161a0*/  LEA.HI.X.SX32 R241, R22, R5.reuse, 0x2, P2 ;  /* 0x0000000516f17211 */ /* 0x080fe200010f16ff */
[C---:B------:R-:W-:Y:S01]  /*161b0*/  IMAD R63, R6.reuse, 0x2b, RZ ;  /* 0x0000002b063f7824 */ /* 0x040fe200078e02ff */
[-C--:B------:R-:W-:Y:S01]  /*161c0*/  IADD3 R12, P6, PT, R135, R4.reuse, RZ ;  /* 0x00000004870c7210 */ /* 0x080fe20007fde0ff */
[----:B------:R-:W-:Y:S01]  /*161d0*/  IMAD R64, R6, 0xb8, RZ ;  /* 0x000000b806407824 */ /* 0x000fe200078e02ff */
[-C--:B------:R-:W-:Y:S01]  /*161e0*/  IADD3 R14, P2, PT, R136, R4.reuse, RZ ;  /* 0x00000004880e7210 */ /* 0x080fe20007f5e0ff */
[C---:B------:R-:W-:Y:S01]  /*161f0*/  IMAD R66, R6.reuse, 0xbc, RZ ;  /* 0x000000bc06427824 */ /* 0x040fe200078e02ff */
[-C--:B------:R-:W-:Y:S01]  /*16200*/  LEA.HI.X.SX32 R9, R23, R5.reuse, 0x2, P5 ;  /* 0x0000000517097211 */ /* 0x080fe200028f16ff */
[C---:B------:R-:W-:Y:S01]  /*16210*/  IMAD R68, R6.reuse, 0xc0, RZ ;  /* 0x000000c006447824 */ /* 0x040fe200078e02ff */
[-C--:B------:R-:W-:Y:S01]  /*16220*/  IADD3 R16, P5, PT, R137, R4.reuse, RZ ;  /* 0x0000000489107210 */ /* 0x080fe20007fbe0ff */
[----:B------:R-:W-:Y:S01]  /*16230*/  IMAD R65, R6, 0x2d, RZ ;  /* 0x0000002d06417824 */ /* 0x000fe200078e02ff */
[-C--:B------:R-:W-:Y:S01]  /*16240*/  LEA.HI.X.SX32 R11, R24, R5.reuse, 0x2, P1 ;  /* 0x00000005180b7211 */ /* 0x080fe200008f16ff */
[C---:B------:R-:W-:Y:S01]  /*16250*/  IMAD R67, R6.reuse, 0x2e, RZ ;  /* 0x0000002e06437824 */ /* 0x040fe200078e02ff */
[-C--:B------:R-:W-:Y:S01]  /*16260*/  LEA.HI.X.SX32 R13, R17, R5.reuse, 0x2, P6 ;  /* 0x00000005110d7211 */ /* 0x080fe200030f16ff */
[----:B------:R-:W-:Y:S01]  /*16270*/  IMAD R70, R6, 0xc4, RZ ;  /* 0x000000c406467824 */ /* 0x000fe200078e02ff */
[-C--:B------:R-:W-:Y:S01]  /*16280*/  IADD3 R18, P1, PT, R138, R4.reuse, RZ ;  /* 0x000000048a127210 */ /* 0x080fe20007f3e0ff */
[C---:B------:R-:W-:Y:S01]  /*16290*/  IMAD R71, R6.reuse, 0x2f, RZ ;  /* 0x0000002f06477824 */ /* 0x040fe200078e02ff */
[-C--:B------:R-:W-:Y:S01]  /*162a0*/  LEA.HI.X.SX32 R15, R25, R5.reuse, 0x2, P2 ;  /* 0x00000005190f7211 */ /* 0x080fe200010f16ff */
[----:B------:R-:W-:Y:S01]  /*162b0*/  IMAD R72, R6, 0xc8, RZ ;  /* 0x000000c806487824 */ /* 0x000fe200078e02ff */
[-C--:B------:R-:W-:Y:S01]  /*162c0*/  IADD3 R20, P6, PT, R142, R4.reuse, RZ ;  /* 0x000000048e147210 */ /* 0x080fe20007fde0ff */
[C---:B------:R-:W-:Y:S01]  /*162d0*/  IMAD R74, R6.reuse, 0xcc, RZ ;  /* 0x000000cc064a7824 */ /* 0x040fe200078e02ff */
[-C--:B------:R-:W-:Y:S01]  /*162e0*/  IADD3 R22, P2, PT, R185, R4.reuse, RZ ;  /* 0x00000004b9167210 */ /* 0x080fe20007f5e0ff */
[----:B------:R-:W-:Y:S01]  /*162f0*/  IMAD R76, R6, 0xd0, RZ ;  /* 0x000000d0064c7824 */ /* 0x000fe200078e02ff */
[-C--:B------:R-:W-:Y:S01]  /*16300*/  LEA.HI.X.SX32 R17, R26, R5.reuse, 0x2, P5 ;  /* 0x000000051a117211 */ /* 0x080fe200028f16ff */
[C---:B------:R-:W-:Y:S01]  /*16310*/  IMAD R73, R6.reuse, 0x31, RZ ;  /* 0x0000003106497824 */ /* 0x040fe200078e02ff */
[-C--:B------:R-:W-:Y:S01]  /*16320*/  IADD3 R24, P5, PT, R193, R4.reuse, RZ ;  /* 0x00000004c1187210 */ /* 0x080fe20007fbe0ff */
[C---:B------:R-:W-:Y:S01]  /*16330*/  IMAD R75, R6.reuse, 0x32, RZ ;  /* 0x00000032064b7824 */ /* 0x040fe200078e02ff */
[-C--:B------:R-:W-:Y:S01]  /*16340*/  LEA.HI.X.SX32 R19, R27, R5.reuse, 0x2, P1 ;  /* 0x000000051b137211 */ /* 0x080fe200008f16ff */
[C---:B------:R-:W-:Y:S01]  /*16350*/  IMAD R78, R6.reuse, 0xd4, RZ ;  /* 0x000000d4064e7824 */ /* 0x040fe200078e02ff */
        /* <DEDUP_REMOVED lines=20> */
[C---:B------:R-:W-:Y:S01]  /*164a0*/  LEA R36, P6, R6.reuse, R4, 0x7 ;  /* 0x0000000406247211 */ /* 0x040fe200078c38ff */
[C---:B------:R-:W-:Y:S01]  /*164b0*/  IMAD R92, R6.reuse, 0xf0, RZ ;  /* 0x000000f0065c7824 */ /* 0x040fe200078e02ff */
[-C--:B------:R-:W-:Y:S01]  /*164c0*/  LEA.HI.X.SX32 R31, R33, R5.reuse, 0x2, P2 ;  /* 0x00000005211f7211 */ /* 0x080fe200010f16ff */
[C---:B------:R-:W-:Y:S01]  /*164d0*/  IMAD R89, R6.reuse, 0x39, RZ ;  /* 0x0000003906597824 */ /* 0x040fe200078e02ff */
[----:B------:R-:W-:Y:S01]  /*164e0*/  LEA.HI.X.SX32 R33, R35, R5, 0x2, P5 ;  /* 0x0000000523217211 */ /* 0x000fe200028f16ff */
        /* <DEDUP_REMOVED lines=8> */
[C---:B------:R-:W-:Y:S02]  /*16570*/  IMAD.SHL.U32 R103, R6.reuse, 0x40, RZ ;  /* 0x0000004006677824 */ /* 0x040fe400078e00ff */
        /* <DEDUP_REMOVED lines=66> */
[C---:B------:R-:W-:Y:S02]  /*169a0*/  IMAD.SHL.U32 R189, R6.reuse, 0x4, RZ ;  /* 0x0000000406bd7824 */ /* 0x040fe400078e00ff */
[C---:B------:R-:W-:Y:S02]  /*169b0*/  IMAD R190, R6.reuse, 0x19c, RZ ;  /* 0x0000019c06be7824 */ /* 0x040fe400078e02ff */
[C---:B------:R-:W-:Y:S02]  /*169c0*/  IMAD R191, R6.reuse, 0x66, RZ ;  /* 0x0000006606bf7824 */ /* 0x040fe400078e02ff */
[----:B------:R-:W-:-:S02]  /*169d0*/  IMAD R194, R6, 0x1a4, RZ ;  /* 0x000001a406c27824 */ /* 0x000fc400078e02ff */
[C---:B------:R-:W-:Y:S02]  /*169e0*/  IMAD R192, R6.reuse, 0x1a0, RZ ;  /* 0x000001a006c07824 */ /* 0x040fe400078e02ff */
[----:B------:R-:W-:Y:S01]  /*169f0*/  IMAD R195, R6, 0x67, RZ ;  /* 0x0000006706c37824 */ /* 0x000fe200078e02ff */
[----:B--2---:R2:W-:Y:S04]  /*16a00*/  STL.64 [R1+0x1740], R250 ;  /* 0x001740fa01007387 */ /* 0x0045e80000100a00 */
[----:B--2---:R-:W2:Y:S01]  /*16a10*/  LDL.64 R250, [R1+0x30] ;  /* 0x0000300001fa7983 */ /* 0x004ea20000100a00 */
[----:B------:R-:W-:Y:S02]  /*16a20*/  IADD3 R38, P2, PT, R38, R4, RZ ;  /* 0x0000000426267210 */ /* 0x000fe40007f5e0ff */
[----:B------:R-:W-:-:S02]  /*16a30*/  LEA.HI.X.SX32 R35, R37, R5, 0x2, P1 ;  /* 0x0000000525237211 */ /* 0x000fc400008f16ff */
[-C--:B------:R-:W-:Y:S02]  /*16a40*/  IADD3 R40, P5, PT, R40, R4.reuse, RZ ;  /* 0x0000000428287210 */ /* 0x080fe40007fbe0ff */
[-C--:B------:R-:W-:Y:S02]  /*16a50*/  LEA.HI.X.SX32 R37, R39, R5.reuse, 0x2, P6 ;  /* 0x0000000527257211 */ /* 0x080fe400030f16ff */
[-C--:B------:R-:W-:Y:S02]  /*16a60*/  IADD3 R42, P1, PT, R42, R4.reuse, RZ ;  /* 0x000000042a2a7210 */ /* 0x080fe40007f3e0ff */
[----:B------:R-:W-:Y:S02]  /*16a70*/  IADD3 R44, P6, PT, R44, R4, RZ ;  /* 0x000000042c2c7210 */ /* 0x000fe40007fde0ff */
[-C--:B------:R-:W-:Y:S02]  /*16a80*/  LEA.HI.X.SX32 R39, R41, R5.reuse, 0x2, P2 ;  /* 0x0000000529277211 */ /* 0x080fe400010f16ff */
[----:B------:R-:W-:-:S02]  /*16a90*/  LEA.HI.X.SX32 R41, R43, R5, 0x2, P5 ;  /* 0x000000052b297211 */ /* 0x000fc400028f16ff */
[-C--:B------:R-:W-:Y:S02]  /*16aa0*/  IADD3 R46, P2, PT, R46, R4.reuse, RZ ;  /* 0x000000042e2e7210 */ /* 0x080fe40007f5e0ff */
[-C--:B------:R-:W-:Y:S02]  /*16ab0*/  LEA.HI.X.SX32 R43, R47, R5.reuse, 0x2, P1 ;  /* 0x000000052f2b7211 */ /* 0x080fe400008f16ff */
[-C--:B------:R-:W-:Y:S02]  /*16ac0*/  IADD3 R48, P5, PT, R48, R4.reuse, RZ ;  /* 0x0000000430307210 */ /* 0x080fe40007fbe0ff */
[----:B------:R-:W-:Y:S02]  /*16ad0*/  LEA.HI.X.SX32 R45, R45, R5, 0x2, P6 ;  /* 0x000000052d2d7211 */ /* 0x000fe400030f16ff */
[-C--:B------:R-:W-:Y:S02]  /*16ae0*/  IADD3 R50, P1, PT, R50, R4.reuse, RZ ;  /* 0x0000000432327210 */ /* 0x080fe40007f3e0ff */
[----:B------:R-:W-:-:S02]  /*16af0*/  IADD3 R52, P6, PT, R52, R4, RZ ;  /* 0x0000000434347210 */ /* 0x000fc40007fde0ff */
[-C--:B------:R-:W-:Y:S02]  /*16b00*/  LEA.HI.X.SX32 R47, R49, R5.reuse, 0x2, P2 ;  /* 0x00000005312f7211 */ /* 0x080fe400010f16ff */
[-C--:B------:R-:W-:Y:S02]  /*16b10*/  LEA.HI.X.SX32 R49, R51, R5.reuse, 0x2, P5 ;  /* 0x0000000533317211 */ /* 0x080fe400028f16ff */
[-C--:B------:R-:W-:Y:S02]  /*16b20*/  IADD3 R54, P2, PT, R54, R4.reuse, RZ ;  /* 0x0000000436367210 */ /* 0x080fe40007f5e0ff */
[-C--:B------:R-:W-:Y:S02]  /*16b30*/  LEA.HI.X.SX32 R51, R55, R5.reuse, 0x2, P1 ;  /* 0x0000000537337211 */ /* 0x080fe400008f16ff */
[----:B------:R-:W-:Y:S02]  /*16b40*/  IADD3 R56, P5, PT, R56, R4, RZ ;  /* 0x0000000438387210 */ /* 0x000fe40007fbe0ff */
[----:B------:R-:W-:-:S02]  /*16b50*/  LEA.HI.X.SX32 R53, R53, R5, 0x2, P6 ;  /* 0x0000000535357211 */ /* 0x000fc400030f16ff */
[-C--:B------:R-:W-:Y:S02]  /*16b60*/  IADD3 R58, P1, PT, R58, R4.reuse, RZ ;  /* 0x000000043a3a7210 */ /* 0x080fe40007f3e0ff */
[-C--:B------:R-:W-:Y:S02]  /*16b70*/  IADD3 R60, P6, PT, R60, R4.reuse, RZ ;  /* 0x000000043c3c7210 */ /* 0x080fe40007fde0ff */
[-C--:B------:R-:W-:Y:S02]  /*16b80*/  LEA.HI.X.SX32 R55, R57, R5.reuse, 0x2, P2 ;  /* 0x0000000539377211 */ /* 0x080fe400010f16ff */
[-C--:B------:R-:W-:Y:S02]  /*16b90*/  LEA.HI.X.SX32 R57, R59, R5.reuse, 0x2, P5 ;  /* 0x000000053b397211 */ /* 0x080fe400028f16ff */
        /* <DEDUP_REMOVED lines=37> */
[----:B------:R-:W-:-:S02]  /*16df0*/  LEA R100, P6, R6, R4, 0x8 ;  /* 0x0000000406647211 */ /* 0x000fc400078c40ff */
[-C--:B------:R-:W-:Y:S02]  /*16e00*/  LEA.HI.X.SX32 R95, R97, R5.reuse, 0x2, P2 ;  /* 0x00000005615f7211 */ /* 0x080fe400010f16ff */
[-C--:B------:R-:W-:Y:S02]  /*16e10*/  LEA.HI.X.SX32 R97, R99, R5.reuse, 0x2, P5 ;  /* 0x0000000563617211 */ /* 0x080fe400028f16ff */
[-C--:B------:R-:W-:Y:S02]  /*16e20*/  LEA.HI.X.SX32 R99, R101, R5.reuse, 0x2, P1 ;  /* 0x0000000565637211 */ /* 0x080fe400008f16ff */
[----:B------:R-:W-:Y:S02]  /*16e30*/  LEA.HI.X.SX32 R101, R103, R5, 0x2, P6 ;  /* 0x0000000567657211 */ /* 0x000fe400030f16ff */
[----:B------:R-:W-:-:S04]  /*16e40*/  IADD3 R108, P6, PT, R108, R4, RZ ;  /* 0x000000046c6c7210 */ /* 0x000fc80007fde0ff */
[----:B------:R-:W-:Y:S02]  /*16e50*/  LEA.HI.X.SX32 R109, R109, R5, 0x2, P6 ;  /* 0x000000056d6d7211 */ /* 0x000fe400030f16ff */
[----:B------:R-:W-:-:S04]  /*16e60*/  IADD3 R116, P6, PT, R116, R4, RZ ;  /* 0x0000000474747210 */ /* 0x000fc80007fde0ff */
[-C--:B------:R-:W-:Y:S02]  /*16e70*/  LEA.HI.X.SX32 R117, R117, R5.reuse, 0x2, P6 ;  /* 0x0000000575757211 */ /* 0x080fe400030f16ff */
[-C--:B------:R-:W-:Y:S02]  /*16e80*/  IADD3 R124, P6, PT, R124, R4.reuse, RZ ;  /* 0x000000047c7c7210 */ /* 0x080fe40007fde0ff */
[-C--:B------:R-:W-:Y:S02]  /*16e90*/  IADD3 R102, P2, PT, R102, R4.reuse, RZ ;  /* 0x0000000466667210 */ /* 0x080fe40007f5e0ff */
[----:B------:R-:W-:Y:S02]  /*16ea0*/  LEA.HI.X.SX32 R125, R125, R5, 0x2, P6 ;  /* 0x000000057d7d7211 */ /* 0x000fe400030f16ff */
[-C--:B------:R-:W-:Y:S02]  /*16eb0*/  IADD3 R144, P6, PT, R144, R4.reuse, RZ ;  /* 0x0000000490907210 */ /* 0x080fe40007fde0ff */
[----:B------:R-:W-:-:S02]  /*16ec0*/  IADD3 R104, P5, PT, R104, R4, RZ ;  /* 0x0000000468687210 */ /* 0x000fc40007fbe0ff */
[-C--:B------:R-:W-:Y:S02]  /*16ed0*/  IADD3 R106, P1, PT, R106, R4.reuse, RZ ;  /* 0x000000046a6a7210 */ /* 0x080fe40007f3e0ff */
[-C--:B------:R-:W-:Y:S02]  /*16ee0*/  LEA.HI.X.SX32 R103, R105, R5.reuse, 0x2, P2 ;  /* 0x0000000569677211 */ /* 0x080fe400010f16ff */
[-C--:B------:R-:W-:Y:S02]  /*16ef0*/  LEA.HI.X.SX32 R145, R135, R5.reuse, 0x2, P6 ;  /* 0x0000000587917211 */ /* 0x080fe400030f16ff */
[-C--:B------:R-:W-:Y:S01]  /*16f00*/  LEA.HI.X.SX32 R105, R107, R5.reuse, 0x2, P5 ;  /* 0x000000056b697211 */ /* 0x080fe200028f16ff */
[----:B------:R-:W-:Y:S01]  /*16f10*/  IMAD R0, R6, 0x69, RZ ;  /* 0x0000006906007824 */ /* 0x000fe200078e02ff */
[-C--:B------:R-:W-:Y:S01]  /*16f20*/  IADD3 R110, P2, PT, R110, R4.reuse, RZ ;  /* 0x000000046e6e7210 */ /* 0x080fe20007f5e0ff */
[----:B------:R-:W-:Y:S01]  /*16f30*/  IMAD R196, R6, 0x1a8, RZ ;  /* 0x000001a806c47824 */ /* 0x000fe200078e02ff */
[-C--:B------:R-:W-:Y:S01]  /*16f40*/  IADD3 R152, P6, PT, R152, R4.reuse, RZ ;  /* 0x0000000498987210 */ /* 0x080fe20007fde0ff */
[----:B------:R-:W-:Y:S01]  /*16f50*/  IMAD R198, R6, 0x1ac, RZ ;  /* 0x000001ac06c67824 */ /* 0x000fe200078e02ff */
[-C--:B------:R-:W-:Y:S01]  /*16f60*/  IADD3 R112, P5, PT, R112, R4.reuse, RZ ;  /* 0x0000000470707210 */ /* 0x080fe20007fbe0ff */
[C---:B------:R-:W-:Y:S01]  /*16f70*/  IMAD R2, R6.reuse, 0x6b, RZ ;  /* 0x0000006b06027824 */ /* 0x040fe200078e02ff */
[-C--:B------:R-:W-:Y:S01]  /*16f80*/  LEA.HI.X.SX32 R107, R111, R5.reuse, 0x2, P1 ;  /* 0x000000056f6b7211 */ /* 0x080fe200008f16ff */
[----:B------:R-:W-:Y:S01]  /*16f90*/  IMAD R202, R6, 0x1b4, RZ ;  /* 0x000001b406ca7824 */ /* 0x000fe200078e02ff */
[-C--:B------:R-:W-:Y:S01]  /*16fa0*/  IADD3 R114, P1, PT, R114, R4.reuse, RZ ;  /* 0x0000000472727210 */ /* 0x080fe20007f3e0ff */
[C---:B------:R-:W-:Y:S01]  /*16fb0*/  IMAD R200, R6.reuse, 0x1b0, RZ ;  /* 0x000001b006c87824 */ /* 0x040fe200078e02ff */
[-C--:B------:R-:W-:Y:S01]  /*16fc0*/  LEA.HI.X.SX32 R111, R113, R5.reuse, 0x2, P2 ;  /* 0x00000005716f7211 */ /* 0x080fe200010f16ff */
[----:B------:R-:W-:Y:S01]  /*16fd0*/  IMAD R204, R6, 0x1b8, RZ ;  /* 0x000001b806cc7824 */ /* 0x000fe200078e02ff */
[-C--:B------:R-:W-:Y:S01]  /*16fe0*/  LEA.HI.X.SX32 R153, R136, R5.reuse, 0x2, P6 ;  /* 0x0000000588997211 */ /* 0x080fe200030f16ff */
[C---:B------:R-:W-:Y:S01]  /*16ff0*/  IMAD R206, R6.reuse, 0x1bc, RZ ;  /* 0x000001bc06ce7824 */ /* 0x040fe200078e02ff */
        /* <DEDUP_REMOVED lines=13> */
[C---:B------:R-:W-:Y:S01]  /*170d0*/  IMAD R220, R6.reuse, 0x1d8, RZ ;  /* 0x000001d806dc7824 */ /* 0x040fe200078e02ff */
[-C--:B------:R-:W-:Y:S01]  /*170e0*/  LEA.HI.X.SX32 R161, R137, R5.reuse, 0x2, P6 ;  /* 0x0000000589a17211 */ /* 0x080fe200030f16ff */
[C---:B------:R-:W-:Y:S01]  /*170f0*/  IMAD R222, R6.reuse, 0x1dc, RZ ;  /* 0x000001dc06de7824 */ /* 0x040fe200078e02ff */
[-C--:B------:R-:W-:Y:S01]  /*17100*/  LEA.HI.X.SX32 R121, R123, R5.reuse, 0x2, P5 ;  /* 0x000000057b797211 */ /* 0x080fe200028f16ff */
[----:B------:R-:W-:Y:S01]  /*17110*/  IMAD R226, R6, 0x1e4, RZ ;  /* 0x000001e406e27824 */ /* 0x000fe200078e02ff */
[-C--:B------:R-:W-:Y:S01]  /*17120*/  IADD3 R126, P2, PT, R126, R4.reuse, RZ ;  /* 0x000000047e7e7210 */ /* 0x080fe20007f5e0ff */
        /* <DEDUP_REMOVED lines=13> */
[-C--:B------:R-:W-:Y:S01]  /*17200*/  LEA.HI.X.SX32 R147, R140, R5.reuse, 0x2, P2 ;  /* 0x000000058c937211 */ /* 0x080fe200010f16ff */
[----:B------:R-:W3:Y:S01]  /*17210*/  S2R R252, SR_TID.X ;  /* 0x0000000000fc7919 */ /* 0x000ee20000002100 */
[----:B------:R-:W-:Y:S01]  /*17220*/  LEA.HI.X.SX32 R149, R141, R5, 0x2, P5 ;  /* 0x000000058d957211 */ /* 0x000fe200028f16ff */
[----:B------:R-:W4:Y:S01]  /*17230*/  LDC R135, c[0x0][0x3a0] ;  /* 0x0000e800ff877b82 */ /* 0x000f220000000800 */
[----:B--2---:R2:W-:Y:S04]  /*17240*/  STL.64 [R1+0x1748], R250 ;  /* 0x001748fa01007387 */ /* 0x0045e80000100a00 */
[----:B------:R-:W3:Y:S04]  /*17250*/  LDL.64 R136, [R1+0x48] ;  /* 0x0000480001887983 */ /* 0x000ee80000100a00 */
[----:B------:R-:W4:Y:S01]  /*17260*/  LDL.64 R140, [R1+0x40] ;  /* 0x00004000018c7983 */ /* 0x000f220000100a00 */
[----:B------:R-:W-:-:S04]  /*17270*/  IADD3 R130, P1, PT, R130, R4, RZ ;  /* 0x0000000482827210 */ /* 0x000fc80007f3e0ff */
[-C--:B------:R-:W-:Y:S02]  /*17280*/  LEA.HI.X.SX32 R131, R139, R5.reuse, 0x2, P1 ;  /* 0x000000058b837211 */ /* 0x080fe400008f16ff */
[-C--:B------:R-:W-:Y:S02]  /*17290*/  IADD3 R150, P1, PT, R150, R4.reuse, RZ ;  /* 0x0000000496967210 */ /* 0x080fe40007f3e0ff */
[-C--:B------:R-:W-:Y:S02]  /*172a0*/  IADD3 R154, P2, PT, R154, R4.reuse, RZ ;  /* 0x000000049a9a7210 */ /* 0x080fe40007f5e0ff */
[----:B------:R-:W-:Y:S02]  /*172b0*/  LEA.HI.X.SX32 R151, R143, R5, 0x2, P1 ;  /* 0x000000058f977211 */ /* 0x000fe400008f16ff */
[-C--:B------:R-:W-:Y:S02]  /*172c0*/  IADD3 R156, P5, PT, R156, R4.reuse, RZ ;  /* 0x000000049c9c7210 */ /* 0x080fe40007fbe0ff */
[----:B------:R-:W-:-:S02]  /*172d0*/  IADD3 R158, P1, PT, R158, R4, RZ ;  /* 0x000000049e9e7210 */ /* 0x000fc40007f3e0ff */
[-C--:B------:R-:W-:Y:S02]  /*172e0*/  LEA.HI.X.SX32 R155, R155, R5.reuse, 0x2, P2 ;  /* 0x000000059b9b7211 */ /* 0x080fe400010f16ff */
[-C--:B------:R-:W-:Y:S02]  /*172f0*/  LEA.HI.X.SX32 R157, R157, R5.reuse, 0x2, P5 ;  /* 0x000000059d9d7211 */ /* 0x080fe400028f16ff */
[-C--:B------:R-:W-:Y:S02]  /*17300*/  IADD3 R162, P2, PT, R162, R4.reuse, RZ ;  /* 0x00000004a2a27210 */ /* 0x080fe40007f5e0ff */
[----:B------:R-:W-:Y:S02]  /*17310*/  LEA.HI.X.SX32 R159, R159, R5, 0x2, P1 ;  /* 0x000000059f9f7211 */ /* 0x000fe400008f16ff */
[-C--:B------:R-:W-:Y:S02]  /*17320*/  IADD3 R164, P5, PT, R164, R4.reuse, RZ ;  /* 0x00000004a4a47210 */ /* 0x080fe40007fbe0ff */
[----:B------:R-:W-:-:S02]  /*17330*/  IADD3 R166, P1, PT, R166, R4, RZ ;  /* 0x00000004a6a67210 */ /* 0x000fc40007f3e0ff */
[-C--:B------:R-:W-:Y:S02]  /*17340*/  LEA.HI.X.SX32 R163, R163, R5.reuse, 0x2, P2 ;  /* 0x00000005a3a37211 */ /* 0x080fe400010f16ff */
[-C--:B------:R-:W-:Y:S02]  /*17350*/  IADD3 R168, P6, PT, R168, R4.reuse, RZ ;  /* 0x00000004a8a87210 */ /* 0x080fe40007fde0ff */
[-C--:B------:R-:W-:Y:S02]  /*17360*/  LEA.HI.X.SX32 R165, R165, R5.reuse, 0x2, P5 ;  /* 0x00000005a5a57211 */ /* 0x080fe400028f16ff */
[-C--:B------:R-:W-:Y:S02]  /*17370*/  IADD3 R170, P2, PT, R170, R4.reuse, RZ ;  /* 0x00000004aaaa7210 */ /* 0x080fe40007f5e0ff */
[----:B------:R-:W-:Y:S02]  /*17380*/  LEA.HI.X.SX32 R167, R167, R5, 0x2, P1 ;  /* 0x00000005a7a77211 */ /* 0x000fe400008f16ff */
[----:B------:R-:W-:-:S02]  /*17390*/  IADD3 R172, P5, PT, R172, R4, RZ ;  /* 0x00000004acac7210 */ /* 0x000fc40007fbe0ff */
[-C--:B------:R-:W-:Y:S02]  /*173a0*/  IADD3 R174, P1, PT, R174, R4.reuse, RZ ;  /* 0x00000004aeae7210 */ /* 0x080fe40007f3e0ff */
[-C--:B------:R-:W-:Y:S02]  /*173b0*/  LEA.HI.X.SX32 R169, R138, R5.reuse, 0x2, P6 ;  /* 0x000000058aa97211 */ /* 0x080fe400030f16ff */
[-C--:B------:R-:W-:Y:S02]  /*173c0*/  LEA.HI.X.SX32 R171, R171, R5.reuse, 0x2, P2 ;  /* 0x00000005abab7211 */ /* 0x080fe400010f16ff */
[-C--:B------:R-:W-:Y:S02]  /*173d0*/  IADD3 R176, P6, PT, R176, R4.reuse, RZ ;  /* 0x00000004b0b07210 */ /* 0x080fe40007fde0ff */
[----:B------:R-:W-:Y:S02]  /*173e0*/  LEA.HI.X.SX32 R173, R173, R5, 0x2, P5 ;  /* 0x00000005adad7211 */ /* 0x000fe400028f16ff */
[----:B------:R-:W-:-:S02]  /*173f0*/  IADD3 R178, P2, PT, R178, R4, RZ ;  /* 0x00000004b2b27210 */ /* 0x000fc40007f5e0ff */
[-C--:B------:R-:W-:Y:S02]  /*17400*/  LEA.HI.X.SX32 R175, R175, R5.reuse, 0x2, P1 ;  /* 0x00000005afaf7211 */ /* 0x080fe400008f16ff */
[-C--:B------:R-:W-:Y:S02]  /*17410*/  IADD3 R180, P5, PT, R180, R4.reuse, RZ ;  /* 0x00000004b4b47210 */ /* 0x080fe40007fbe0ff */
[-C--:B------:R-:W-:Y:S02]  /*17420*/  IADD3 R182, P1, PT, R182, R4.reuse, RZ ;  /* 0x00000004b6b67210 */ /* 0x080fe40007f3e0ff */
[-C--:B------:R-:W-:Y:S02]  /*17430*/  LEA.HI.X.SX32 R177, R142, R5.reuse, 0x2, P6 ;  /* 0x000000058eb17211 */ /* 0x080fe400030f16ff */
[----:B------:R-:W-:Y:S02]  /*17440*/  LEA.HI.X.SX32 R179, R179, R5, 0x2, P2 ;  /* 0x00000005b3b37211 */ /* 0x000fe400010f16ff */
[----:B------:R-:W-:-:S02]  /*17450*/  IADD3 R184, P6, PT, R184, R4, RZ ;  /* 0x00000004b8b87210 */ /* 0x000fc40007fde0ff */
[-C--:B------:R-:W-:Y:S02]  /*17460*/  LEA.HI.X.SX32 R181, R181, R5.reuse, 0x2, P5 ;  /* 0x00000005b5b57211 */ /* 0x080fe400028f16ff */
[-C--:B------:R-:W-:Y:S02]  /*17470*/  IADD3 R186, P2, PT, R186, R4.reuse, RZ ;  /* 0x00000004baba7210 */ /* 0x080fe40007f5e0ff */
[-C--:B------:R-:W-:Y:S02]  /*17480*/  LEA.HI.X.SX32 R183, R183, R5.reuse, 0x2, P1 ;  /* 0x00000005b7b77211 */ /* 0x080fe400008f16ff */
[-C--:B--2---:R-:W-:Y:S02]  /*17490*/  LEA R250, P5, R6, R4.reuse, 0x4 ;  /* 0x0000000406fa7211 */ /* 0x084fe400078a20ff */
[----:B------:R-:W-:Y:S02]  /*174a0*/  IADD3 R188, P1, PT, R188, R4, RZ ;  /* 0x00000004bcbc7210 */ /* 0x000fe40007f3e0ff */
[----:B------:R-:W-:-:S02]  /*174b0*/  LEA.HI.X.SX32 R185, R185, R5, 0x2, P6 ;  /* 0x00000005b9b97211 */ /* 0x000fc400030f16ff */
[-C--:B------:R-:W-:Y:S02]  /*174c0*/  LEA.HI.X.SX32 R187, R187, R5.reuse, 0x2, P2 ;  /* 0x00000005bbbb7211 */ /* 0x080fe400010f16ff */
[-C--:B------:R-:W-:Y:S02]  /*174d0*/  IADD3 R190, P6, PT, R190, R4.reuse, RZ ;  /* 0x00000004bebe7210 */ /* 0x080fe40007fde0ff */
[CC--:B------:R-:W-:Y:S02]  /*174e0*/  LEA.HI.X.SX32 R251, R189.reuse, R5.reuse, 0x2, P5 ;  /* 0x00000005bdfb7211 */ /* 0x0c0fe400028f16ff */
[-C--:B------:R-:W-:Y:S02]  /*174f0*/  IADD3 R138, P2, PT, R189, R4.reuse, RZ ;  /* 0x00000004bd8a7210 */ /* 0x080fe40007f5e0ff */
[----:B------:R-:W-:Y:S02]  /*17500*/  LEA.HI.X.SX32 R189, R191, R5, 0x2, P1 ;  /* 0x00000005bfbd7211 */ /* 0x000fe400008f16ff */
[----:B------:R-:W-:-:S02]  /*17510*/  IADD3 R194, P5, PT, R194, R4, RZ ;  /* 0x00000004c2c27210 */ /* 0x000fc40007fbe0ff */
[-C--:B------:R-:W-:Y:S02]  /*17520*/  IADD3 R192, P1, PT, R192, R4.reuse, RZ ;  /* 0x00000004c0c07210 */ /* 0x080fe40007f3e0ff */
[-C--:B------:R-:W-:Y:S02]  /*17530*/  LEA.HI.X.SX32 R191, R195, R5.reuse, 0x2, P6 ;  /* 0x00000005c3bf7211 */ /* 0x080fe400030f16ff */
[-C--:B------:R-:W-:Y:S01]  /*17540*/  LEA.HI.X.SX32 R195, R0, R5.reuse, 0x2, P5 ;  /* 0x0000000500c37211 */ /* 0x080fe200028f16ff */
[----:B------:R-:W-:Y:S01]  /*17550*/  IMAD R0, R6, 0x6a, RZ ;  /* 0x0000006a06007824 */ /* 0x000fe200078e02ff */
[----:B------:R-:W-:Y:S02]  /*17560*/  LEA.HI.X.SX32 R193, R193, R5, 0x2, P1 ;  /* 0x00000005c1c17211 */ /* 0x000fe400008f16ff */
[-C--:B------:R-:W-:Y:S02]  /*17570*/  IADD3 R196, P1, PT, R196, R4.reuse, RZ ;  /* 0x00000004c4c47210 */ /* 0x080fe40007f3e0ff */
[----:B------:R-:W-:-:S02]  /*17580*/  IADD3 R198, P5, PT, R198, R4, RZ ;  /* 0x00000004c6c67210 */ /* 0x000fc40007fbe0ff */
[-C--:B------:R-:W-:Y:S01]  /*17590*/  LEA.HI.X.SX32 R197, R0, R5.reuse, 0x2, P1 ;  /* 0x0000000500c57211 */ /* 0x080fe200008f16ff */
[----:B------:R-:W-:Y:S01]  /*175a0*/  IMAD R0, R6, 0x6d, RZ ;  /* 0x0000006d06007824 */ /* 0x000fe200078e02ff */
[-C--:B------:R-:W-:Y:S02]  /*175b0*/  LEA.HI.X.SX32 R199, R2, R5.reuse, 0x2, P5 ;  /* 0x0000000502c77211 */ /* 0x080fe400028f16ff */
[-C--:B------:R-:W-:Y:S02]  /*175c0*/  IADD3 R202, P5, PT, R202, R4.reuse, RZ ;  /* 0x00000004caca7210 */ /* 0x080fe40007fbe0ff */
[-C--:B------:R-:W-:Y:S02]  /*175d0*/  IADD3 R200, P1, PT, R200, R4.reuse, RZ ;  /* 0x00000004c8c87210 */ /* 0x080fe40007f3e0ff */
[-C--:B------:R-:W-:Y:S01]  /*175e0*/  LEA.HI.X.SX32 R203, R0, R5.reuse, 0x2, P5 ;  /* 0x0000000500cb7211 */ /* 0x080fe200028f16ff */
[C---:B------:R-:W-:Y:S01]  /*175f0*/  IMAD R0, R6.reuse, 0x6e, RZ ;  /* 0x0000006e06007824 */ /* 0x040fe200078e02ff */
[----:B------:R-:W-:Y:S01]  /*17600*/  LEA.HI.X.SX32 R201, R201, R5, 0x2, P1 ;  /* 0x00000005c9c97211 */ /* 0x000fe200008f16ff */
[----:B------:R-:W-:Y:S01]  /*17610*/  IMAD R2, R6, 0x6f, RZ ;  /* 0x0000006f06027824 */ /* 0x000fe200078e02ff */
[----:B------:R-:W-:-:S02]  /*17620*/  IADD3 R204, P1, PT, R204, R4, RZ ;  /* 0x00000004cccc7210 */ /* 0x000fc40007f3e0ff */
[-C--:B------:R-:W-:Y:S02]  /*17630*/  IADD3 R206, P5, PT, R206, R4.reuse, RZ ;  /* 0x00000004cece7210 */ /* 0x080fe40007fbe0ff */
        /* <DEDUP_REMOVED lines=37> */
[----:B------:R-:W-:Y:S02]  /*17890*/  IADD3 R232, P1, PT, R232, R4, RZ ;  /* 0x00000004e8e87210 */ /* 0x000fe40007f3e0ff */
[-C--:B------:R-:W-:Y:S01]  /*178a0*/  LEA.HI.X.SX32 R235, R0, R5.reuse, 0x2, P5 ;  /* 0x0000000500eb7211 */ /* 0x080fe200028f16ff */
[----:B------:R-:W-:Y:S01]  /*178b0*/  IMAD R0, R6, 0x7e, RZ ;  /* 0x0000007e06007824 */ /* 0x000fe200078e02ff */
[----:B------:R-:W-:-:S02]  /*178c0*/  LEA.HI.X.SX32 R233, R233, R5, 0x2, P1 ;  /* 0x00000005e9e97211 */ /* 0x000fc400008f16ff */
[-C--:B------:R-:W-:Y:S01]  /*178d0*/  IADD3 R236, P1, PT, R236, R4.reuse, RZ ;  /* 0x00000004ecec7210 */ /* 0x080fe20007f3e0ff */
[----:B------:R-:W-:Y:S01]  /*178e0*/  VIADD R2, R132, 0xfffffffe ;  /* 0xfffffffe84027836 */ /* 0x000fe20000000000 */
[----:B------:R-:W-:Y:S02]  /*178f0*/  IADD3 R238, P5, PT, R238, R4, RZ ;  /* 0x00000004eeee7210 */ /* 0x000fe40007fbe0ff */
[----:B------:R-:W-:Y:S01]  /*17900*/  LEA.HI.X.SX32 R237, R0, R5, 0x2, P1 ;  /* 0x0000000500ed7211 */ /* 0x000fe200008f16ff */
[----:B------:R-:W-:Y:S01]  /*17910*/  IMAD R0, R6, 0x7f, RZ ;  /* 0x0000007f06007824 */ /* 0x000fe200078e02ff */
[----:B------:R-:W-:-:S04]  /*17920*/  ISETP.GE.U32.AND P1, PT, R2, 0x7fffff7f, PT ;  /* 0x7fffff7f0200780c */ /* 0x000fc80003f26070 */
[-C--:B------:R-:W-:Y:S02]  /*17930*/  LEA.HI.X.SX32 R239, R0, R5.reuse, 0x2, P5 ;  /* 0x0000000500ef7211 */ /* 0x080fe400028f16ff */
[C---:B------:R-:W-:Y:S01]  /*17940*/  IADD3 R0, PT, PT, R132.reuse, -0x4, RZ ;  /* 0xfffffffc84007810 */ /* 0x040fe20007ffe0ff */
[----:B------:R-:W-:Y:S01]  /*17950*/  VIADD R2, R132, 0xfffffffd ;  /* 0xfffffffd84027836 */ /* 0x000fe20000000000 */
[----:B------:R-:W-:Y:S02]  /*17960*/  LEA.HI.X.SX32 R139, R6, R5, 0x2, P2 ;  /* 0x00000005068b7211 */ /* 0x000fe400010f16ff */
[----:B------:R-:W-:Y:S01]  /*17970*/  ISETP.GE.U32.AND P2, PT, R0, 0x7fffff7d, PT ;  /* 0x7fffff7d0000780c */ /* 0x000fe20003f46070 */
[----:B------:R-:W-:Y:S01]  /*17980*/  VIADD R0, R134, 0x100000 ;  /* 0x0010000086007836 */ /* 0x000fe20000000000 */
[----:B------:R-:W-:-:S04]  /*17990*/  ISETP.GE.U32.AND P5, PT, R2, 0x7fffff7e, PT ;  /* 0x7fffff7e0200780c */ /* 0x000fc80003fa6070 */
[----:B------:R2:W-:Y:S02]  /*179a0*/  LDGSTS.E [R0+-0x1fffc], desc[UR22][R138.64], !P1 ;  /* 0xe00040008a007fae */ /* 0x0005e4000c9a1016 */
[----:B--2---:R-:W-:-:S05]  /*179b0*/  VIADD R0, R132, 0xfffffffb ;  /* 0xfffffffb84007836 */ /* 0x004fca0000000000 */
[----:B------:R-:W-:Y:S01]  /*179c0*/  ISETP.GE.U32.AND P1, PT, R0, 0x7fffff7c, PT ;  /* 0x7fffff7c0000780c */ /* 0x000fe20003f26070 */
[----:B------:R-:W-:Y:S01]  /*179d0*/  VIADD R0, R134, 0x100000 ;  /* 0x0010000086007836 */ /* 0x000fe20000000000 */
[----:B------:R-:W-:Y:S04]  /*179e0*/  STL.64 [R1+0x38], R250 ;  /* 0x000038fa01007387 */ /* 0x000fe80000100a00 */
[----:B------:R2:W-:Y:S04]  /*179f0*/  STL.64 [R1+0x1688], R4 ;  /* 0x0016880401007387 */ /* 0x0005e80000100a00 */
[----:B--2---:R-:W2:Y:S04]  /*17a00*/  LDL.64 R4, [R1+0x20] ;  /* 0x0000200001047983 */ /* 0x004ea80000100a00 */
[----:B------:R1:W-:Y:S04]  /*17a10*/  STL.64 [R1+0x50], R138 ;  /* 0x0000508a01007387 */ /* 0x0003e80000100a00 */
[----:B------:R-:W2:Y:S04]  /*17a20*/  LDL.64 R142, [R1+0x18] ;  /* 0x00001800018e7983 */ /* 0x000ea80000100a00 */
[----:B-1----:R-:W2:Y:S04]  /*17a30*/  LDL.64 R138, [R1+0x10] ;  /* 0x00001000018a7983 */ /* 0x002ea80000100a00 */
[----:B---3--:R1:W-:Y:S02]  /*17a40*/  LDGSTS.E [R0+-0x1fff8], desc[UR22][R136.64], !P5 ;  /* 0xe000800088007fae */ /* 0x0083e4000e9a1016 */
[----:B-1----:R-:W-:-:S02]  /*17a50*/  IADD3 R0, PT, PT, R132, -0x6, RZ ;  /* 0xfffffffa84007810 */ /* 0x002fc40007ffe0ff */
[----:B------:R-:W3:Y:S02]  /*17a60*/  LDL.64 R136, [R1+0x8] ;  /* 0x0000080001887983 */ /* 0x000ee40000100a00 */
[----:B------:R-:W-:Y:S01]  /*17a70*/  ISETP.GE.U32.AND P6, PT, R0, 0x7fffff7b, PT ;  /* 0x7fffff7b0000780c */ /* 0x000fe20003fc6070 */
[----:B------:R-:W-:-:S05]  /*17a80*/  VIADD R0, R134, 0x100000 ;  /* 0x0010000086007836 */ /* 0x000fca0000000000 */
[----:B----4-:R1:W-:Y:S02]  /*17a90*/  LDGSTS.E [R0+-0x1fff4], desc[UR22][R140.64], !P2 ;  /* 0xe000c0008c007fae */ /* 0x0103e4000d1a1016 */
[----:B-1----:R-:W-:Y:S02]  /*17aa0*/  VIADD R0, R132, 0xfffffff9 ;  /* 0xfffffff984007836 */ /* 0x002fe40000000000 */
[----:B------:R-:W4:Y:S03]  /*17ab0*/  LDL.64 R140, [R1] ;  /* 0x00000000018c7983 */ /* 0x000f260000100a00 */
[----:B------:R-:W-:Y:S01]  /*17ac0*/  ISETP.GE.U32.AND P2, PT, R0, 0x7fffff7a, PT ;  /* 0x7fffff7a0000780c */ /* 0x000fe20003f46070 */
[----:B------:R-:W-:-:S05]  /*17ad0*/  VIADD R0, R134, 0x100000 ;  /* 0x0010000086007836 */ /* 0x000fca0000000000 */
[----:B------:R1:W-:Y:S04]  /*17ae0*/  LDGSTS.E [R0+-0x1fff0], desc[UR22][R250.64], !P1 ;  /* 0xe0010000fa007fae */ /* 0x0003e8000c9a1016 */
[----:B------:R-:W2:Y:S01]  /*17af0*/  LDL.LU.64 R250, [R1+0x1748] ;  /* 0x0017480001fa7983 */ /* 0x000ea20000300a00 */
[----:B-1----:R-:W-:-:S04]  /*17b00*/  IADD3 R0, PT, PT, R132, -0x8, RZ ;  /* 0xfffffff884007810 */ /* 0x002fc80007ffe0ff */
[----:B------:R-:W-:Y:S01]  /*17b10*/  ISETP.GE.U32.AND P5, PT, R0, 0x7fffff79, PT ;  /* 0x7fffff790000780c */ /* 0x000fe20003fa6070 */
[----:B------:R-:W-:-:S05]  /*17b20*/  VIADD R0, R134, 0x100000 ;  /* 0x0010000086007836 */ /* 0x000fca0000000000 */
[----:B--2---:R1:W-:Y:S04]  /*17b30*/  LDGSTS.E [R0+-0x1ffec], desc[UR22][R250.64], !P6 ;  /* 0xe0014000fa007fae */ /* 0x0043e8000f1a1016 */
[----:B------:R-:W2:Y:S01]  /*17b40*/  LDL.LU.64 R250, [R1+0x1740] ;  /* 0x0017400001fa7983 */ /* 0x000ea20000300a00 */
[----:B-1----:R-:W-:-:S05]  /*17b50*/  VIADD R0, R132, 0xfffffff7 ;  /* 0xfffffff784007836 */ /* 0x002fca0000000000 */
[----:B------:R-:W-:Y:S01]  /*17b60*/  ISETP.GE.U32.AND P1, PT, R0, 0x7fffff78, PT ;  /* 0x7fffff780000780c */ /* 0x000fe20003f26070 */
[----:B------:R-:W-:-:S05]  /*17b70*/  VIADD R0, R134, 0x100000 ;  /* 0x0010000086007836 */ /* 0x000fca0000000000 */
[----:B--2---:R1:W-:Y:S04]  /*17b80*/  LDGSTS.E [R0+-0x1ffe8], desc[UR22][R250.64], !P2 ;  /* 0xe0018000fa007fae */ /* 0x0043e8000d1a1016 */
[----:B------:R-:W2:Y:S01]  /*17b90*/  LDL.LU.64 R250, [R1+0x1738] ;  /* 0x0017380001fa7983 */ /* 0x000ea20000300a00 */
[----:B-1----:R-:W-:-:S04]  /*17ba0*/  IADD3 R0, PT, PT, R132, -0xa, RZ ;  /* 0xfffffff684007810 */ /* 0x002fc80007ffe0ff */
[----:B------:R-:W-:Y:S01]  /*17bb0*/  ISETP.GE.U32.AND P6, PT, R0, 0x7fffff77, PT ;  /* 0x7fffff770000780c */ /* 0x000fe20003fc6070 */
[----:B------:R-:W-:-:S05]  /*17bc0*/  VIADD R0, R134, 0x100000 ;  /* 0x0010000086007836 */ /* 0x000fca0000000000 */
[----:B------:R1:W-:Y:S02]  /*17bd0*/  LDGSTS.E [R0+-0x1ffe4], desc[UR22][R4.64], !P5 ;  /* 0xe001c00004007fae */ /* 0x0003e4000e9a1016 */
[----:B-1----:R-:W-:-:S05]  /*17be0*/  VIADD R0, R132, 0xfffffff5 ;  /* 0xfffffff584007836 */ /* 0x002fca0000000000 */
[----:B------:R-:W-:Y:S01]  /*17bf0*/  ISETP.GE.U32.AND P2, PT, R0, 0x7fffff76, PT ;  /* 0x7fffff760000780c */ /* 0x000fe20003f46070 */
[----:B------:R-:W-:-:S05]  /*17c00*/  VIADD R0, R134, 0x100000 ;  /* 0x0010000086007836 */ /* 0x000fca0000000000 */
[----:B------:R1:W-:Y:S02]  /*17c10*/  LDGSTS.E [R0+-0x1ffe0], desc[UR22][R142.64], !P1 ;  /* 0xe00200008e007fae */ /* 0x0003e4000c9a1016 */
[----:B-1----:R-:W-:-:S04]  /*17c20*/  IADD3 R0, PT, PT, R132, -0xc, RZ ;  /* 0xfffffff484007810 */ /* 0x002fc80007ffe0ff */
[----:B------:R-:W-:Y:S01]  /*17c30*/  ISETP.GE.U32.AND P5, PT, R0, 0x7fffff75, PT ;  /* 0x7fffff750000780c */ /* 0x000fe20003fa6070 */
[----:B------:R-:W-:-:S05]  /*17c40*/  VIADD R0, R134, 0x100000 ;  /* 0x0010000086007836 */ /* 0x000fca0000000000 */
[----:B------:R1:W-:Y:S02]  /*17c50*/  LDGSTS.E [R0+-0x1ffdc], desc[UR22][R138.64], !P6 ;  /* 0xe00240008a007fae */ /* 0x0003e4000f1a1016 */
[----:B-1----:R-:W-:-:S05]  /*17c60*/  VIADD R0, R132, 0xfffffff3 ;  /* 0xfffffff384007836 */ /* 0x002fca0000000000 */
[----:B------:R-:W-:Y:S01]  /*17c70*/  ISETP.GE.U32.AND P1, PT, R0, 0x7fffff74, PT ;  /* 0x7fffff740000780c */ /* 0x000fe20003f26070 */
[----:B------:R-:W-:-:S05]  /*17c80*/  VIADD R0, R134, 0x100000 ;  /* 0x0010000086007836 */ /* 0x000fca0000000000 */
[----:B---3--:R1:W-:Y:S02]  /*17c90*/  LDGSTS.E [R0+-0x1ffd8], desc[UR22][R136.64], !P2 ;  /* 0xe002800088007fae */ /* 0x0083e4000d1a1016 */
[----:B-1----:R-:W-:Y:S01]  /*17ca0*/  IADD3 R0, PT, PT, R132, -0xe, RZ ;  /* 0xfffffff284007810 */ /* 0x002fe20007ffe0ff */
[----:B------:R-:W1:Y:S03]  /*17cb0*/  LDC R136, c[0x0][0x3a0] ;  /* 0x0000e800ff887b82 */ /* 0x000e660000000800 */
[----:B------:R-:W-:Y:S01]  /*17cc0*/  ISETP.GE.U32.AND P6, PT, R0, 0x7fffff73, PT ;  /* 0x7fffff730000780c */ /* 0x000fe20003fc6070 */
[----:B------:R-:W-:Y:S01]  /*17cd0*/  VIADD R0, R134, 0x100000 ;  /* 0x0010000086007836 */ /* 0x000fe20000000000 */
[----:B------:R-:W-:-:S03]  /*17ce0*/  IADD3 R4, PT, PT, R132, 0x7f, RZ ;  /* 0x0000007f84047810 */ /* 0x000fc60007ffe0ff */
[----:B------:R-:W3:Y:S01]  /*17cf0*/  LDC R137, c[0x0][0x3a0] ;  /* 0x0000e800ff897b82 */ /* 0x000ee20000000800 */
[----:B----4-:R4:W-:Y:S02]  /*17d00*/  LDGSTS.E [R0+-0x1ffd4], desc[UR22][R140.64], !P5 ;  /* 0xe002c0008c007fae */ /* 0x0109e4000e9a1016 */
[----:B----4-:R-:W-:-:S05]  /*17d10*/  VIADD R0, R132, 0xfffffff1 ;  /* 0xfffffff184007836 */ /* 0x010fca0000000000 */
[----:B------:R-:W-:Y:S01]  /*17d20*/  ISETP.GE.U32.AND P2, PT, R0, 0x7fffff72, PT ;  /* 0x7fffff720000780c */ /* 0x000fe20003f46070 */
[----:B------:R-:W-:-:S05]  /*17d30*/  VIADD R0, R134, 0x100000 ;  /* 0x0010000086007836 */ /* 0x000fca0000000000 */
[----:B--2---:R2:W-:Y:S02]  /*17d40*/  LDGSTS.E [R0+-0x1ffd0], desc[UR22][R250.64], !P1 ;  /* 0xe0030000fa007fae */ /* 0x0045e4000c9a1016 */
[----:B--2---:R-:W-:-:S04]  /*17d50*/  IADD3 R0, PT, PT, R132, -0x10, RZ ;  /* 0xfffffff084007810 */ /* 0x004fc80007ffe0ff */
[----:B------:R-:W-:Y:S01]  /*17d60*/  ISETP.GE.U32.AND P5, PT, R0, 0x7fffff71, PT ;  /* 0x7fffff710000780c */ /* 0x000fe20003fa6070 */
[----:B------:R-:W-:-:S05]  /*17d70*/  VIADD R0, R134, 0x100000 ;  /* 0x0010000086007836 */ /* 0x000fca0000000000 */
[----:B------:R2:W-:Y:S02]  /*17d80*/  LDGSTS.E [R0+-0x1ffcc], desc[UR22][R248.64], !P6 ;  /* 0xe0034000f8007fae */ /* 0x0005e4000f1a1016 */
[----:B--2---:R-:W-:-:S05]  /*17d90*/  VIADD R0, R132, 0xffffffef ;  /* 0xffffffef84007836 */ /* 0x004fca0000000000 */
[----:B------:R-:W-:Y:S01]  /*17da0*/  ISETP.GE.U32.AND P1, PT, R0, 0x7fffff70, PT ;  /* 0x7fffff700000780c */ /* 0x000fe20003f26070 */
[----:B------:R-:W-:-:S05]  /*17db0*/  VIADD R0, R134, 0x100000 ;  /* 0x0010000086007836 */ /* 0x000fca0000000000 */
[----:B------:R2:W-:Y:S02]  /*17dc0*/  LDGSTS.E [R0+-0x1ffc8], desc[UR22][R246.64], !P2 ;  /* 0xe0038000f6007fae */ /* 0x0005e4000d1a1016 */
        /* <DEDUP_REMOVED lines=431> */
[----:B------:R2:W-:Y:S04]  /*198c0*/  LDGSTS.E [R0+-0x1fe18], desc[UR22][R228.64], !P2 ;  /* 0xe01e8000e4007fae */ /* 0x0005e8000d1a1016 */
[----:B------:R-:W-:Y:S01]  /*198d0*/  STL.64 [R1+0x1660], R250 ;  /* 0x001660fa01007387 */ /* 0x000fe20000100a00 */
[----:B--2---:R-:W-:-:S04]  /*198e0*/  IADD3 R0, PT, PT, R132, -0x7e, RZ ;  /* 0xffffff8284007810 */ /* 0x004fc80007ffe0ff */
[----:B------:R-:W-:Y:S01]  /*198f0*/  ISETP.GE.U32.AND P2, PT, R0, 0x7fffff03, PT ;  /* 0x7fffff030000780c */ /* 0x000fe20003f46070 */
[----:B------:R-:W-:Y:S01]  /*19900*/  VIADD R0, R134, 0x100000 ;  /* 0x0010000086007836 */ /* 0x000fe20000000000 */
[----:B------:R-:W-:Y:S04]  /*19910*/  STL.64 [R1+0x1668], R248 ;  /* 0x001668f801007387 */ /* 0x000fe80000100a00 */
[----:B------:R2:W-:Y:S04]  /*19920*/  STL.64 [R1+0x1670], R246 ;  /* 0x001670f601007387 */ /* 0x0005e80000100a00 */
[----:B------:R4:W-:Y:S04]  /*19930*/  STL.64 [R1+0x1678], R244 ;  /* 0x001678f401007387 */ /* 0x0009e80000100a00 */
[----:B------:R1:W-:Y:S04]  /*19940*/  LDGSTS.E [R0+-0x1fe14], desc[UR22][R230.64], !P5 ;  /* 0xe01ec000e6007fae */ /* 0x0003e8000e9a1016 */
[----:B------:R-:W-:Y:S04]  /*19950*/  STL.64 [R1+0x1680], R242 ;  /* 0x001680f201007387 */ /* 0x000fe80000100a00 */
[----:B------:R-:W-:Y:S01]  /*19960*/  STL.64 [R1+0x1690], R240 ;  /* 0x001690f001007387 */ /* 0x000fe20000100a00 */
[----:B-1----:R-:W-:-:S03]  /*19970*/  VIADD R0, R132, 0xffffff81 ;  /* 0xffffff8184007836 */ /* 0x002fc60000000000 */
[----:B------:R-:W-:Y:S04]  /*19980*/  STL.64 [R1+0x1698], R8 ;  /* 0x0016980801007387 */ /* 0x000fe80000100a00 */
[----:B------:R-:W-:Y:S01]  /*19990*/  STL.64 [R1+0x16a0], R10 ;  /* 0x0016a00a01007387 */ /* 0x000fe20000100a00 */
[----:B------:R-:W-:Y:S01]  /*199a0*/  ISETP.GE.U32.AND P5, PT, R0, 0x7fffff02, PT ;  /* 0x7fffff020000780c */ /* 0x000fe20003fa6070 */
[----:B------:R-:W-:Y:S02]  /*199b0*/  VIADD R0, R134, 0x100000 ;  /* 0x0010000086007836 */ /* 0x000fe40000000000 */
[----:B------:R-:W-:Y:S04]  /*199c0*/  STL.64 [R1+0x16a8], R12 ;  /* 0x0016a80c01007387 */ /* 0x000fe80000100a00 */
[----:B------:R-:W-:Y:S04]  /*199d0*/  STL.64 [R1+0x16b0], R14 ;  /* 0x0016b00e01007387 */ /* 0x000fe80000100a00 */
[----:B------:R-:W-:Y:S04]  /*199e0*/  STL.64 [R1+0x16b8], R16 ;  /* 0x0016b81001007387 */ /* 0x000fe80000100a00 */
[----:B------:R-:W-:Y:S04]  /*199f0*/  STL.64 [R1+0x16c0], R18 ;  /* 0x0016c01201007387 */ /* 0x000fe80000100a00 */
[----:B------:R-:W-:Y:S04]  /*19a00*/  STL.64 [R1+0x16c8], R20 ;  /* 0x0016c81401007387 */ /* 0x000fe80000100a00 */
[----:B------:R-:W-:Y:S04]  /*19a10*/  STL.64 [R1+0x16d0], R22 ;  /* 0x0016d01601007387 */ /* 0x000fe80000100a00 */
[----:B------:R-:W-:Y:S04]  /*19a20*/  STL.64 [R1+0x16d8], R24 ;  /* 0x0016d81801007387 */ /* 0x000fe80000100a00 */
[----:B------:R-:W-:Y:S04]  /*19a30*/  STL.64 [R1+0x16e0], R26 ;  /* 0x0016e01a01007387 */ /* 0x000fe80000100a00 */
[----:B------:R1:W-:Y:S01]  /*19a40*/  LDGSTS.E [R0+-0x1fe10], desc[UR22][R232.64], !P1 ;  /* 0xe01f0000e8007fae */ /* 0x0003e2000c9a1016 */
[----:B------:R-:W-:-:S03]  /*19a50*/  ISETP.GT.AND P1, PT, R4, 0x7f, PT ;  /* 0x0000007f0400780c */ /* 0x000fc60003f24270 */
[----:B------:R-:W-:Y:S01]  /*19a60*/  STL.64 [R1+0x16e8], R28 ;  /* 0x0016e81c01007387 */ /* 0x000fe20000100a00 */
[----:B------:R-:W-:Y:S02]  /*19a70*/  ISETP.GE.AND P6, PT, R133, R132, PT ;  /* 0x000000848500720c */ /* 0x000fe40003fc6270 */
[----:B------:R-:W3:Y:S01]  /*19a80*/  LDC R132, c[0x0][0x3a0] ;  /* 0x0000e800ff847b82 */ /* 0x000ee20000000800 */
[----:B------:R-:W-:Y:S04]  /*19a90*/  STL.64 [R1+0x16f0], R30 ;  /* 0x0016f01e01007387 */ /* 0x000fe80000100a00 */
[----:B------:R-:W-:Y:S01]  /*19aa0*/  STL.64 [R1+0x16f8], R32 ;  /* 0x0016f82001007387 */ /* 0x000fe20000100a00 */
[----:B-1----:R-:W-:-:S03]  /*19ab0*/  SEL R0, RZ, 0x4, !P1 ;  /* 0x00000004ff007807 */ /* 0x002fc60004800000 */
[----:B------:R-:W-:Y:S04]  /*19ac0*/  STL.64 [R1+0x1700], R34 ;  /* 0x0017002201007387 */ /* 0x000fe80000100a00 */
[----:B------:R-:W-:Y:S01]  /*19ad0*/  STL.64 [R1+0x1708], R36 ;  /* 0x0017082401007387 */ /* 0x000fe20000100a00 */
[----:B------:R-:W-:-:S03]  /*19ae0*/  SEL R2, R0, RZ, !P6 ;  /* 0x000000ff00027207 */ /* 0x000fc60007000000 */
[----:B------:R-:W-:Y:S01]  /*19af0*/  STL.64 [R1+0x1710], R38 ;  /* 0x0017102601007387 */ /* 0x000fe20000100a00 */
[----:B------:R-:W-:-:S03]  /*19b00*/  ISETP.GT.AND P6, PT, R4, 0xff, PT ;  /* 0x000000ff0400780c */ /* 0x000fc60003fc4270 */
[----:B------:R-:W-:Y:S04]  /*19b10*/  STL.64 [R1+0x1718], R40 ;  /* 0x0017182801007387 */ /* 0x000fe80000100a00 */
[----:B------:R-:W-:Y:S04]  /*19b20*/  STL.64 [R1+0x1720], R42 ;  /* 0x0017202a01007387 */ /* 0x000fe80000100a00 */
[----:B------:R-:W-:Y:S04]  /*19b30*/  STL.64 [R1+0x1728], R44 ;  /* 0x0017282c01007387 */ /* 0x000fe80000100a00 */
[----:B------:R1:W-:Y:S04]  /*19b40*/  STL.64 [R1+0x1730], R46 ;  /* 0x0017302e01007387 */ /* 0x0003e80000100a00 */
[----:B------:R-:W3:Y:S04]  /*19b50*/  LDL.64 R4, [R1+0x208] ;  /* 0x0002080001047983 */ /* 0x000ee80000100a00 */
[----:B--2---:R-:W2:Y:S04]  /*19b60*/  LDL.64 R246, [R1+0x1c8] ;  /* 0x0001c80001f67983 */ /* 0x004ea80000100a00 */
[----:B------:R-:W2:Y:S01]  /*19b70*/  LDL.64 R248, [R1+0x188] ;  /* 0x0001880001f87983 */ /* 0x000ea20000100a00 */
[----:B------:R-:W-:-:S03]  /*19b80*/  SEL R0, RZ, 0x4, P4 ;  /* 0x00000004ff007807 */ /* 0x000fc60002000000 */
[----:B----4-:R-:W4:Y:S01]  /*19b90*/  LDL.64 R244, [R1+0x148] ;  /* 0x0001480001f47983 */ /* 0x010f220000100a00 */
[----:B------:R-:W-:-:S03]  /*19ba0*/  ISETP.NE.U32.AND P4, PT, R2, RZ, PT ;  /* 0x000000ff0200720c */ /* 0x000fc60003f85070 */
[----:B------:R-:W4:Y:S01]  /*19bb0*/  LDL.64 R250, [R1+0x108] ;  /* 0x0001080001fa7983 */ /* 0x000f220000100a00 */
[----:B------:R-:W-:Y:S01]  /*19bc0*/  VIADD R2, R134, 0x100000 ;  /* 0x0010000086027836 */ /* 0x000fe20000000000 */
[----:B------:R-:W-:Y:S02]  /*19bd0*/  SEL R0, R0, RZ, P6 ;  /* 0x000000ff00007207 */ /* 0x000fe40003000000 */
[----:B-1----:R-:W4:Y:S04]  /*19be0*/  LDL.64 R46, [R1+0xc8] ;  /* 0x0000c800012e7983 */ /* 0x002f280000100a00 */
[----:B------:R3:W-:Y:S01]  /*19bf0*/  LDGSTS.E [R2+-0x1fe0c], desc[UR22][R234.64], !P2 ;  /* 0xe01f4000ea027fae */ /* 0x0007e2000d1a1016 */
[----:B------:R-:W-:Y:S01]  /*19c00*/  ISETP.NE.U32.AND P2, PT, R0, RZ, PT ;  /* 0x000000ff0000720c */ /* 0x000fe20003f45070 */
[----:B------:R-:W-:-:S02]  /*19c10*/  VIADD R0, R134, 0x100000 ;  /* 0x0010000086007836 */ /* 0x000fc40000000000 */
[----:B------:R-:W4:Y:S04]  /*19c20*/  LDL.64 R44, [R1+0x218] ;  /* 0x00021800012c7983 */ /* 0x000f280000100a00 */
[----:B------:R-:W-:Y:S01]  /*19c30*/  LDGSTS.E [R0+-0x1fe08], desc[UR22][R236.64], !P5 ;  /* 0xe01f8000ec007fae */ /* 0x000fe2000e9a1016 */
[----:B---3--:R-:W-:-:S03]  /*19c40*/  VIADD R2, R132, 0xffffff7f ;  /* 0xffffff7f84027836 */ /* 0x008fc60000000000 */
[----:B------:R1:W-:Y:S01]  /*19c50*/  LDGSTS.E [R0+-0x1fe04], desc[UR22][R238.64], !P3 ;  /* 0xe01fc000ee007fae */ /* 0x0003e2000d9a1016 */
[----:B------:R-:W-:Y:S02]  /*19c60*/  IMAD R132, R252, 0x100, R252 ;  /* 0x00000100fc847824 */ /* 0x000fe400078e02fc */
[----:B------:R-:W3:Y:S01]  /*19c70*/  LDC R252, c[0x0][0x3a0] ;  /* 0x0000e800fffc7b82 */ /* 0x000ee20000000800 */
[----:B------:R-:W0:Y:S01]  /*19c80*/  LDGDEPBAR ;  /* 0x00000000000079af */ /* 0x000e220000000000 */
[----:B------:R-:W-:-:S03]  /*19c90*/  IMAD.SHL.U32 R132, R132, 0x4, RZ ;  /* 0x0000000484847824 */ /* 0x000fc600078e00ff */
[----:B------:R-:W3:Y:S02]  /*19ca0*/  LDL.64 R42, [R1+0x258] ;  /* 0x00025800012a7983 */ /* 0x000ee40000100a00 */
[----:B------:R-:W-:Y:S01]  /*19cb0*/  LOP3.LUT R132, R132, 0x1807c, RZ, 0xc0, !PT ;  /* 0x0001807c84847812 */ /* 0x000fe200078ec0ff */
[----:B-1----:R-:W-:Y:S01]  /*19cc0*/  VIADD R0, R136, 0xffffff7d ;  /* 0xffffff7d88007836 */ /* 0x002fe20000000000 */
[----:B------:R-:W3:Y:S03]  /*19cd0*/  LDL.64 R40, [R1+0x2d8] ;  /* 0x0002d80001287983 */ /* 0x000ee60000100a00 */
[C---:B------:R-:W-:Y:S01]  /*19ce0*/  VIADD R136, R132.reuse, UR9 ;  /* 0x0000000984887c36 */ /* 0x040fe20008000000 */
[----:B------:R-:W3:Y:S04]  /*19cf0*/  LDL.64 R38, [R1+0x318] ;  /* 0x0003180001267983 */ /* 0x000ee80000100a00 */
        /* <DEDUP_REMOVED lines=17> */
[----:B------:R-:W-:Y:S04]  /*19e10*/  LDGSTS.E [R136], desc[UR22][R4.64], P4 ;  /* 0x0000000004887fae */ /* 0x000fe8000a1a1016 */
[----:B--2---:R-:W-:Y:S04]  /*19e20*/  LDGSTS.E [R136+0x400], desc[UR22][R246.64], P4 ;  /* 0x00400000f6887fae */ /* 0x004fe8000a1a1016 */
[----:B------:R-:W-:Y:S04]  /*19e30*/  LDGSTS.E [R136+0x800], desc[UR22][R248.64], P4 ;  /* 0x00800000f8887fae */ /* 0x000fe8000a1a1016 */
[----:B------:R-:W2:Y:S04]  /*19e40*/  LDL.64 R4, [R1+0x88] ;  /* 0x0000880001047983 */ /* 0x000ea80000100a00 */
[----:B------:R-:W3:Y:S04]  /*19e50*/  LDL.64 R246, [R1+0x298] ;  /* 0x0002980001f67983 */ /* 0x000ee80000100a00 */
[----:B------:R-:W3:Y:S04]  /*19e60*/  LDL.64 R248, [R1+0x518] ;  /* 0x0005180001f87983 */ /* 0x000ee80000100a00 */
[----:B----4-:R-:W-:Y:S04]  /*19e70*/  LDGSTS.E [R136+0xc00], desc[UR22][R244.64], P4 ;  /* 0x00c00000f4887fae */ /* 0x010fe8000a1a1016 */
[----:B------:R-:W-:Y:S04]  /*19e80*/  LDGSTS.E [R136+0x1000], desc[UR22][R250.64], P4 ;  /* 0x01000000fa887fae */ /* 0x000fe8000a1a1016 */
[----:B------:R-:W-:Y:S04]  /*19e90*/  LDGSTS.E [R136+0x1400], desc[UR22][R46.64], P4 ;  /* 0x014000002e887fae */ /* 0x000fe8000a1a1016 */
[----:B------:R-:W4:Y:S04]  /*19ea0*/  LDL.64 R244, [R1+0x878] ;  /* 0x0008780001f47983 */ /* 0x000f280000100a00 */
[----:B------:R-:W4:Y:S04]  /*19eb0*/  LDL.64 R250, [R1+0x8d8] ;  /* 0x0008d80001fa7983 */ /* 0x000f280000100a00 */
[----:B------:R-:W4:Y:S04]  /*19ec0*/  LDL.64 R46, [R1+0x100] ;  /* 0x00010000012e7983 */ /* 0x000f280000100a00 */
[----:B--2---:R-:W-:Y:S04]  /*19ed0*/  LDGSTS.E [R136+0x1800], desc[UR22][R4.64], P4 ;  /* 0x0180000004887fae */ /* 0x004fe8000a1a1016 */
[----:B------:R-:W-:Y:S04]  /*19ee0*/  LDGSTS.E [R136+0x1c00], desc[UR22][R44.64], P4 ;  /* 0x01c000002c887fae */ /* 0x000fe8000a1a1016 */
[----:B---3--:R-:W-:Y:S04]  /*19ef0*/  LDGSTS.E [R136+0x2000], desc[UR22][R42.64], P4 ;  /* 0x020000002a887fae */ /* 0x008fe8000a1a1016 */
[----:B------:R-:W2:Y:S04]  /*19f00*/  LDL.64 R4, [R1+0x200] ;  /* 0x0002000001047983 */ /* 0x000ea80000100a00 */
[----:B------:R-:W-:Y:S04]  /*19f10*/  LDGSTS.E [R136+0x2400], desc[UR22][R246.64], P4 ;  /* 0x02400000f6887fae */ /* 0x000fe8000a1a1016 */
[----:B------:R-:W-:Y:S04]  /*19f20*/  LDGSTS.E [R136+0x2800], desc[UR22][R40.64], P4 ;  /* 0x0280000028887fae */ /* 0x000fe8000a1a1016 */
[----:B------:R-:W-:Y:S04]  /*19f30*/  LDGSTS.E [R136+0x2c00], desc[UR22][R38.64], P4 ;  /* 0x02c0000026887fae */ /* 0x000fe8000a1a1016 */
[----:B------:R-:W-:Y:S04]  /*19f40*/  LDGSTS.E [R136+0x3000], desc[UR22][R36.64], P4 ;  /* 0x0300000024887fae */ /* 0x000fe8000a1a1016 */
[----:B------:R-:W-:Y:S04]  /*19f50*/  LDGSTS.E [R136+0x3400], desc[UR22][R34.64], P4 ;  /* 0x0340000022887fae */ /* 0x000fe8000a1a1016 */
[----:B------:R-:W-:Y:S04]  /*19f60*/  LDGSTS.E [R136+0x3800], desc[UR22][R32.64], P4 ;  /* 0x0380000020887fae */ /* 0x000fe8000a1a1016 */
[----:B------:R-:W-:Y:S04]  /*19f70*/  LDGSTS.E [R136+0x3c00], desc[UR22][R30.64], P4 ;  /* 0x03c000001e887fae */ /* 0x000fe8000a1a1016 */
[----:B------:R-:W-:Y:S04]  /*19f80*/  LDGSTS.E [R136+0x4000], desc[UR22][R28.64], P4 ;  /* 0x040000001c887fae */ /* 0x000fe8000a1a1016 */
[----:B------:R-:W3:Y:S04]  /*19f90*/  LDL.64 R246, [R1+0x1c0] ;  /* 0x0001c00001f67983 */ /* 0x000ee80000100a00 */
        /* <DEDUP_REMOVED lines=13> */
[----:B------:R-:W3:Y:S04]  /*1a070*/  LDL.64 R248, [R1+0x140] ;  /* 0x0001400001f87983 */ /* 0x000ee80000100a00 */
[----:B------:R-:W-:Y:S04]  /*1a080*/  LDGSTS.E [R136+0x7400], desc[UR22][R240.64], P4 ;  /* 0x07400000f0887fae */ /* 0x000fe8000a1a1016 */
[----:B----4-:R-:W-:Y:S04]  /*1a090*/  LDGSTS.E [R136+0x7800], desc[UR22][R244.64], P4 ;  /* 0x07800000f4887fae */ /* 0x010fe8000a1a1016 */
[----:B------:R-:W-:Y:S01]  /*1a0a0*/  LDGSTS.E [R136+0x7c00], desc[UR22][R250.64], P4 ;  /* 0x07c00000fa887fae */ /* 0x000fe2000a1a1016 */
[----:B------:R-:W-:-:S03]  /*1a0b0*/  LOP3.LUT R143, R132, 0x10, RZ, 0x3c, !PT ;  /* 0x00000010848f7812 */ /* 0x000fc600078e3cff */
[----:B------:R-:W4:Y:S04]  /*1a0c0*/  LDL.64 R44, [R1+0x80] ;  /* 0x00008000012c7983 */ /* 0x000f280000100a00 */
[----:B------:R-:W4:Y:S04]  /*1a0d0*/  LDL.64 R42, [R1+0x220] ;  /* 0x00022000012a7983 */ /* 0x000f280000100a00 */
[----:B------:R-:W4:Y:S01]  /*1a0e0*/  LDL.64 R250, [R1+0xc0] ;  /* 0x0000c00001fa7983 */ /* 0x000f220000100a00 */
[----:B------:R-:W-:-:S03]  /*1a0f0*/  VIADD R143, R143, UR9 ;  /* 0x000000098f8f7c36 */ /* 0x000fc60008000000 */
[----:B------:R-:W4:Y:S04]  /*1a100*/  LDL.64 R40, [R1+0x2a0] ;  /* 0x0002a00001287983 */ /* 0x000f280000100a00 */
        /* <DEDUP_REMOVED lines=18> */
[----:B--2---:R-:W-:Y:S04]  /*1a230*/  LDGSTS.E [R143+0x80], desc[UR22][R4.64], P4 ;  /* 0x00080000048f7fae */ /* 0x004fe8000a1a1016 */
[----:B------:R-:W2:Y:S04]  /*1a240*/  LDL.64 R4, [R1+0x260] ;  /* 0x0002600001047983 */ /* 0x000ea80000100a00 */
[----:B---3--:R-:W-:Y:S04]  /*1a250*/  LDGSTS.E [R143+0x480], desc[UR22][R246.64], P4 ;  /* 0x00480000f68f7fae */ /* 0x008fe8000a1a1016 */
[----:B------:R-:W3:Y:S04]  /*1a260*/  LDL.64 R246, [R1+0x4e0] ;  /* 0x0004e00001f67983 */ /* 0x000ee80000100a00 */
[----:B------:R-:W-:Y:S04]  /*1a270*/  LDGSTS.E [R143+0x880], desc[UR22][R242.64], P4 ;  /* 0x00880000f28f7fae */ /* 0x000fe8000a1a1016 */
[----:B------:R-:W-:Y:S04]  /*1a280*/  LDGSTS.E [R143+0xc80], desc[UR22][R248.64], P4 ;  /* 0x00c80000f88f7fae */ /* 0x000fe8000a1a1016 */
[----:B------:R-:W3:Y:S04]  /*1a290*/  LDL.64 R242, [R1+0x828] ;  /* 0x0008280001f27983 */ /* 0x000ee80000100a00 */
[----:B------:R-:W-:Y:S04]  /*1a2a0*/  LDGSTS.E [R143+0x1080], desc[UR22][R46.64], P4 ;  /* 0x010800002e8f7fae */ /* 0x000fe8000a1a1016 */
        /* <DEDUP_REMOVED lines=10> */
[----:B------:R-:W-:Y:S04]  /*1a350*/  LDGSTS.E [R143+0x2880], desc[UR22][R38.64], P4 ;  /* 0x02880000268f7fae */ /* 0x000fe8000a1a1016 */
        /* <DEDUP_REMOVED lines=8> */
[----:B---3--:R-:W-:Y:S04]  /*1a3e0*/  LDGSTS.E [R143+0x4880], desc[UR22][R246.64], P4 ;  /* 0x04880000f68f7fae */ /* 0x008fe8000a1a1016 */
        /* <DEDUP_REMOVED lines=13> */
[----:B------:R-:W-:Y:S01]  /*1a4c0*/  LDGSTS.E [R143+0x7880], desc[UR22][R248.64], P4 ;  /* 0x07880000f88f7fae */ /* 0x000fe2000a1a1016 */
[----:B------:R-:W-:-:S03]  /*1a4d0*/  LOP3.LUT R142, R132, 0x20, RZ, 0x3c, !PT ;  /* 0x00000020848e7812 */ /* 0x000fc600078e3cff */
[----:B------:R-:W3:Y:S04]  /*1a4e0*/  LDL.64 R40, [R1+0x268] ;  /* 0x0002680001287983 */ /* 0x000ee80000100a00 */
[----:B------:R-:W3:Y:S04]  /*1a4f0*/  LDL.64 R38, [R1+0x2a8] ;  /* 0x0002a80001267983 */ /* 0x000ee80000100a00 */
[----:B------:R-:W3:Y:S04]  /*1a500*/  LDL.64 R248, [R1+0xf8] ;  /* 0x0000f80001f87983 */ /* 0x000ee80000100a00 */
[----:B----4-:R-:W-:Y:S04]  /*1a510*/  LDGSTS.E [R143+0x7c80], desc[UR22][R250.64], P4 ;  /* 0x07c80000fa8f7fae */ /* 0x010fe8000a1a1016 */
        /* <DEDUP_REMOVED lines=22> */
[----:B------:R-:W-:Y:S04]  /*1a680*/  LDGSTS.E [R142+0x900], desc[UR22][R246.64], P4 ;  /* 0x00900000f68e7fae */ /* 0x000fe8000a1a1016 */
[----:B------:R-:W-:Y:S04]  /*1a690*/  LDGSTS.E [R142+0xd00], desc[UR22][R46.64], P4 ;  /* 0x00d000002e8e7fae */ /* 0x000fe8000a1a1016 */
[----:B------:R-:W3:Y:S04]  /*1a6a0*/  LDL.64 R244, [R1+0x7e0] ;  /* 0x0007e00001f47983 */ /* 0x000ee80000100a00 */
[----:B------:R-:W3:Y:S04]  /*1a6b0*/  LDL.64 R246, [R1+0x838] ;  /* 0x0008380001f67983 */ /* 0x000ee80000100a00 */
[----:B------:R-:W3:Y:S04]  /*1a6c0*/  LDL.LU.64 R46, [R1+0x1730] ;  /* 0x00173000012e7983 */ /* 0x000ee80000300a00 */
[----:B------:R-:W-:Y:S04]  /*1a6d0*/  LDGSTS.E [R142+0x1100], desc[UR22][R248.64], P4 ;  /* 0x01100000f88e7fae */ /* 0x000fe8000a1a1016 */
[----:B------:R-:W-:Y:S04]  /*1a6e0*/  LDGSTS.E [R142+0x1500], desc[UR22][R44.64], P4 ;  /* 0x015000002c8e7fae */ /* 0x000fe8000a1a1016 */
[----:B------:R-:W-:Y:S04]  /*1a6f0*/  LDGSTS.E [R142+0x1900], desc[UR22][R42.64], P4 ;  /* 0x019000002a8e7fae */ /* 0x000fe8000a1a1016 */
[----:B------:R-:W3:Y:S04]  /*1a700*/  LDL.64 R248, [R1+0x890] ;  /* 0x0008900001f87983 */ /* 0x000ee80000100a00 */
[----:B------:R-:W3:Y:S04]  /*1a710*/  LDL.LU.64 R44, [R1+0x1728] ;  /* 0x00172800012c7983 */ /* 0x000ee80000300a00 */
[----:B----4-:R-:W-:Y:S04]  /*1a720*/  LDGSTS.E [R142+0x1d00], desc[UR22][R250.64], P4 ;  /* 0x01d00000fa8e7fae */ /* 0x010fe8000a1a1016 */
[----:B------:R-:W-:Y:S04]  /*1a730*/  LDGSTS.E [R142+0x2100], desc[UR22][R40.64], P4 ;  /* 0x02100000288e7fae */ /* 0x000fe8000a1a1016 */
[----:B------:R-:W-:Y:S04]  /*1a740*/  LDGSTS.E [R142+0x2500], desc[UR22][R38.64], P4 ;  /* 0x02500000268e7fae */ /* 0x000fe8000a1a1016 */
[----:B------:R-:W4:Y:S04]  /*1a750*/  LDL.64 R250, [R1+0x8e8] ;  /* 0x0008e80001fa7983 */ /* 0x000f280000100a00 */
[----:B------:R-:W-:Y:S04]  /*1a760*/  LDGSTS.E [R142+0x2900], desc[UR22][R36.64], P4 ;  /* 0x02900000248e7fae */ /* 0x000fe8000a1a1016 */
[----:B------:R-:W-:Y:S04]  /*1a770*/  LDGSTS.E [R142+0x2d00], desc[UR22][R34.64], P4 ;  /* 0x02d00000228e7fae */ /* 0x000fe8000a1a1016 */
[----:B------:R-:W-:Y:S04]  /*1a780*/  LDGSTS.E [R142+0x3100], desc[UR22][R32.64], P4 ;  /* 0x03100000208e7fae */ /* 0x000fe8000a1a1016 */
[----:B------:R-:W-:Y:S04]  /*1a790*/  LDGSTS.E [R142+0x3500], desc[UR22][R30.64], P4 ;  /* 0x035000001e8e7fae */ /* 0x000fe8000a1a1016 */
[----:B------:R-:W-:Y:S04]  /*1a7a0*/  LDGSTS.E [R142+0x3900], desc[UR22][R28.64], P4 ;  /* 0x039000001c8e7fae */ /* 0x000fe8000a1a1016 */
[----:B------:R-:W-:Y:S04]  /*1a7b0*/  LDGSTS.E [R142+0x3d00], desc[UR22][R26.64], P4 ;  /* 0x03d000001a8e7fae */ /* 0x000fe8000a1a1016 */
[----:B------:R-:W-:Y:S04]  /*1a7c0*/  LDGSTS.E [R142+0x4100], desc[UR22][R240.64], P4 ;  /* 0x04100000f08e7fae */ /* 0x000fe8000a1a1016 */
        /* <DEDUP_REMOVED lines=21> */
[----:B------:R-:W2:Y:S04]  /*1a920*/  LDL.64 R242, [R1+0x370] ;  /* 0x0003700001f27983 */ /* 0x000ea80000100a00 */
[----:B---3--:R-:W-:Y:S04]  /*1a930*/  LDGSTS.E [R142+0x7100], desc[UR22][R244.64], P4 ;  /* 0x07100000f48e7fae */ /* 0x008fe8000a1a1016 */
[----:B------:R-:W-:Y:S04]  /*1a940*/  LDGSTS.E [R142+0x7500], desc[UR22][R246.64], P4 ;  /* 0x07500000f68e7fae */ /* 0x000fe8000a1a1016 */
[----:B------:R-:W3:Y:S04]  /*1a950*/  LDL.64 R244, [R1+0xf0] ;  /* 0x0000f00001f47983 */ /* 0x000ee80000100a00 */
[----:B------:R-:W3:Y:S04]  /*1a960*/  LDL.64 R246, [R1+0x230] ;  /* 0x0002300001f67983 */ /* 0x000ee80000100a00 */
[----:B------:R-:W-:Y:S04]  /*1a970*/  LDGSTS.E [R142+0x7900], desc[UR22][R248.64], P4 ;  /* 0x07900000f88e7fae */ /* 0x000fe8000a1a1016 */
[----:B------:R-:W3:Y:S04]  /*1a980*/  LDL.64 R248, [R1+0x3f0] ;  /* 0x0003f00001f87983 */ /* 0x000ee80000100a00 */
[----:B----4-:R-:W-:Y:S04]  /*1a990*/  LDGSTS.E [R142+0x7d00], desc[UR22][R250.64], P4 ;  /* 0x07d00000fa8e7fae */ /* 0x010fe8000a1a1016 */
[----:B------:R-:W4:Y:S04]  /*1a9a0*/  LDL.64 R250, [R1+0x430] ;  /* 0x0004300001fa7983 */ /* 0x000f280000100a00 */
[----:B------:R1:W-:Y:S01]  /*1a9b0*/  STL.64 [R1+0x15e0], R142 ;  /* 0x0015e08e01007387 */ /* 0x0003e20000100a00 */
[----:B------:R-:W-:-:S03]  /*1a9c0*/  LOP3.LUT R141, R132, 0x30, RZ, 0x3c, !PT ;  /* 0x00000030848d7812 */ /* 0x000fc600078e3cff */
[----:B------:R-:W3:Y:S04]  /*1a9d0*/  LDL.64 R26, [R1+0x470] ;  /* 0x00047000011a7983 */ /* 0x000ee80000100a00 */
[----:B------:R-:W3:Y:S04]  /*1a9e0*/  LDL.64 R24, [R1+0x4b0] ;  /* 0x0004b00001187983 */ /* 0x000ee80000100a00 */
[----:B-1----:R-:W3:Y:S01]  /*1a9f0*/  LDL.64 R142, [R1+0x170] ;  /* 0x00017000018e7983 */ /* 0x002ee20000100a00 */
[----:B------:R-:W-:-:S03]  /*1aa00*/  IADD3 R141, PT, PT, R141, UR9, RZ ;  /* 0x000000098d8d7c10 */ /* 0x000fc6000fffe0ff */
[----:B------:R-:W4:Y:S04]  /*1aa10*/  LDL.64 R22, [R1+0x4f0] ;  /* 0x0004f00001167983 */ /* 0x000f280000100a00 */
[----:B------:R-:W4:Y:S04]  /*1aa20*/  LDL.64 R20, [R1+0x530] ;  /* 0x0005300001147983 */ /* 0x000f280000100a00 */
[----:B------:R-:W4:Y:S04]  /*1aa30*/  LDL.64 R18, [R1+0x570] ;  /* 0x0005700001127983 */ /* 0x000f280000100a00 */
[----:B------:R-:W4:Y:S04]  /*1aa40*/  LDL.64 R16, [R1+0x5b0] ;  /* 0x0005b00001107983 */ /* 0x000f280000100a00 */
[----:B------:R-:W4:Y:S04]  /*1aa50*/  LDL.64 R14, [R1+0x5f0] ;  /* 0x0005f000010e7983 */ /* 0x000f280000100a00 */
[----:B------:R-:W4:Y:S04]  /*1aa60*/  LDL.64 R12, [R1+0x630] ;  /* 0x00063000010c7983 */ /* 0x000f280000100a00 */
[----:B------:R-:W4:Y:S04]  /*1aa70*/  LDL.64 R10, [R1+0x680] ;  /* 0x00068000010a7983 */ /* 0x000f280000100a00 */
[----:B------:R-:W-:Y:S04]  /*1aa80*/  LDGSTS.E [R141+0x180], desc[UR22][R240.64], P4 ;  /* 0x00180000f08d7fae */ /* 0x000fe8000a1a1016 */
[----:B------:R-:W4:Y:S04]  /*1aa90*/  LDL.64 R8, [R1+0x6d8] ;  /* 0x0006d80001087983 */ /* 0x000f280000100a00 */
[----:B------:R-:W4:Y:S04]  /*1aaa0*/  LDL.64 R240, [R1+0x730] ;  /* 0x0007300001f07983 */ /* 0x000f280000100a00 */
[----:B--2---:R-:W-:Y:S04]  /*1aab0*/  LDGSTS.E [R141+0x580], desc[UR22][R4.64], P4 ;  /* 0x00580000048d7fae */ /* 0x004fe8000a1a1016 */
[----:B------:R-:W2:Y:S04]  /*1aac0*/  LDL.64 R4, [R1+0x790] ;  /* 0x0007900001047983 */ /* 0x000ea80000100a00 */
[----:B---3--:R-:W-:Y:S04]  /*1aad0*/  LDGSTS.E [R141+0x980], desc[UR22][R142.64], P4 ;  /* 0x009800008e8d7fae */ /* 0x008fe8000a1a1016 */
        /* <DEDUP_REMOVED lines=14> */
[----:B------:R-:W3:Y:S04]  /*1abc0*/  LDL.64 R242, [R1+0x898] ;  /* 0x0008980001f27983 */ /* 0x000ee80000100a00 */
[----:B----4-:R-:W-:Y:S04]  /*1abd0*/  LDGSTS.E [R141+0x3d80], desc[UR22][R250.64], P4 ;  /* 0x03d80000fa8d7fae */ /* 0x010fe8000a1a1016 */
[----:B------:R-:W-:Y:S04]  /*1abe0*/  LDGSTS.E [R141+0x4180], desc[UR22][R26.64], P4 ;  /* 0x041800001a8d7fae */ /* 0x000fe8000a1a1016 */
[----:B------:R-:W-:Y:S04]  /*1abf0*/  LDGSTS.E [R141+0x4580], desc[UR22][R24.64], P4 ;  /* 0x04580000188d7fae */ /* 0x000fe8000a1a1016 */
[----:B------:R-:W-:Y:S04]  /*1ac00*/  LDGSTS.E [R141+0x4980], desc[UR22][R22.64], P4 ;  /* 0x04980000168d7fae */ /* 0x000fe8000a1a1016 */
[----:B------:R-:W-:Y:S04]  /*1ac10*/  LDGSTS.E [R141+0x4d80], desc[UR22][R20.64], P4 ;  /* 0x04d80000148d7fae */ /* 0x000fe8000a1a1016 */
[----:B------:R-:W-:Y:S04]  /*1ac20*/  LDGSTS.E [R141+0x5180], desc[UR22][R18.64], P4 ;  /* 0x05180000128d7fae */ /* 0x000fe8000a1a1016 */
[----:B------:R-:W4:Y:S04]  /*1ac30*/  LDL.64 R248, [R1+0x8f0] ;  /* 0x0008f00001f87983 */ /* 0x000f280000100a00 */
[----:B------:R-:W-:Y:S04]  /*1ac40*/  LDGSTS.E [R141+0x5580], desc[UR22][R16.64], P4 ;  /* 0x05580000108d7fae */ /* 0x000fe8000a1a1016 */
[----:B------:R-:W4:Y:S04]  /*1ac50*/  LDL.64 R250, [R1+0x1e8] ;  /* 0x0001e80001fa7983 */ /* 0x000f280000100a00 */
        /* <DEDUP_REMOVED lines=12> */
[----:B------:R-:W4:Y:S01]  /*1ad20*/  LDL.64 R30, [R1+0x2f8] ;  /* 0x0002f800011e7983 */ /* 0x000f220000100a00 */
[----:B------:R-:W-:-:S03]  /*1ad30*/  LOP3.LUT R140, R132, 0x40, RZ, 0x3c, !PT ;  /* 0x00000040848c7812 */ /* 0x000fc600078e3cff */
        /* <DEDUP_REMOVED lines=8> */
[----:B------:R-:W2:Y:S04]  /*1adc0*/  LDL.64 R16, [R1+0x578] ;  /* 0x0005780001107983 */ /* 0x000ea80000100a00 */
[----:B------:R-:W2:Y:S01]  /*1add0*/  LDL.64 R4, [R1+0x128] ;  /* 0x0001280001047983 */ /* 0x000ea20000100a00 */
[----:B------:R-:W-:-:S03]  /*1ade0*/  VIADD R140, R140, UR9 ;  /* 0x000000098c8c7c36 */ /* 0x000fc60008000000 */
[----:B------:R-:W2:Y:S04]  /*1adf0*/  LDL.64 R14, [R1+0x5b8] ;  /* 0x0005b800010e7983 */ /* 0x000ea80000100a00 */
[----:B------:R-:W2:Y:S04]  /*1ae00*/  LDL.64 R12, [R1+0x5f8] ;  /* 0x0005f800010c7983 */ /* 0x000ea80000100a00 */
[----:B------:R-:W2:Y:S04]  /*1ae10*/  LDL.64 R8, [R1+0x638] ;  /* 0x0006380001087983 */ /* 0x000ea80000100a00 */
[----:B------:R-:W2:Y:S04]  /*1ae20*/  LDL.64 R240, [R1+0x690] ;  /* 0x0006900001f07983 */ /* 0x000ea80000100a00 */
[----:B---3--:R-:W-:Y:S04]  /*1ae30*/  LDGSTS.E [R141+0x7180], desc[UR22][R244.64], P4 ;  /* 0x07180000f48d7fae */ /* 0x008fe8000a1a1016 */
[----:B------:R-:W3:Y:S04]  /*1ae40*/  LDL.64 R244, [R1+0x68] ;  /* 0x0000680001f47983 */ /* 0x000ee80000100a00 */
[----:B------:R-:W-:Y:S04]  /*1ae50*/  LDGSTS.E [R141+0x7580], desc[UR22][R246.64], P4 ;  /* 0x07580000f68d7fae */ /* 0x000fe8000a1a1016 */
[----:B------:R-:W3:Y:S04]  /*1ae60*/  LDL.64 R246, [R1+0x338] ;  /* 0x0003380001f67983 */ /* 0x000ee80000100a00 */
[----:B------:R-:W-:Y:S04]  /*1ae70*/  LDGSTS.E [R141+0x7980], desc[UR22][R242.64], P4 ;  /* 0x07980000f28d7fae */ /* 0x000fe8000a1a1016 */
[----:B------:R-:W3:Y:S04]  /*1ae80*/  LDL.64 R242, [R1+0x3f8] ;  /* 0x0003f80001f27983 */ /* 0x000ee80000100a00 */
[----:B----4-:R-:W-:Y:S04]  /*1ae90*/  LDGSTS.E [R141+0x7d80], desc[UR22][R248.64], P4 ;  /* 0x07d80000f88d7fae */ /* 0x010fe8000a1a1016 */
[----:B------:R-:W-:Y:S04]  /*1aea0*/  LDGSTS.E [R140+0x200], desc[UR22][R250.64], P4 ;  /* 0x00200000fa8c7fae */ /* 0x000fe8000a1a1016 */
[----:B------:R-:W4:Y:S04]  /*1aeb0*/  LDL.64 R248, [R1+0x6e8] ;  /* 0x0006e80001f87983 */ /* 0x000f280000100a00 */
[----:B------:R-:W4:Y:S04]  /*1aec0*/  LDL.64 R250, [R1+0x740] ;  /* 0x0007400001fa7983 */ /* 0x000f280000100a00 */
[----:B------:R-:W-:Y:S04]  /*1aed0*/  LDGSTS.E [R140+0x600], desc[UR22][R42.64], P4 ;  /* 0x006000002a8c7fae */ /* 0x000fe8000a1a1016 */
[----:B------:R-:W-:Y:S04]  /*1aee0*/  LDGSTS.E [R140+0xa00], desc[UR22][R142.64], P4 ;  /* 0x00a000008e8c7fae */ /* 0x000fe8000a1a1016 */
[----:B------:R-:W4:Y:S04]  /*1aef0*/  LDL.LU.64 R42, [R1+0x1720] ;  /* 0x00172000012a7983 */ /* 0x000f280000300a00 */
[----:B--2---:R-:W-:Y:S04]  /*1af00*/  LDGSTS.E [R140+0xe00], desc[UR22][R4.64], P4 ;  /* 0x00e00000048c7fae */ /* 0x004fe8000a1a1016 */
[----:B------:R-:W-:Y:S04]  /*1af10*/  LDGSTS.E [R140+0x1200], desc[UR22][R40.64], P4 ;  /* 0x01200000288c7fae */ /* 0x000fe8000a1a1016 */
[----:B------:R-:W-:Y:S04]  /*1af20*/  LDGSTS.E [R140+0x1600], desc[UR22][R38.64], P4 ;  /* 0x01600000268c7fae */ /* 0x000fe8000a1a1016 */
[----:B------:R-:W2:Y:S04]  /*1af30*/  LDL.64 R4, [R1+0x798] ;  /* 0x0007980001047983 */ /* 0x000ea80000100a00 */
[----:B---3--:R-:W-:Y:S04]  /*1af40*/  LDGSTS.E [R140+0x1a00], desc[UR22][R244.64], P4 ;  /* 0x01a00000f48c7fae */ /* 0x008fe8000a1a1016 */
        /* <DEDUP_REMOVED lines=23> */
[----:B------:R-:W-:Y:S04]  /*1b0c0*/  LDGSTS.E [R140+0x6a00], desc[UR22][R250.64], P4 ;  /* 0x06a00000fa8c7fae */ /* 0x000fe8000a1a1016 */
[----:B------:R-:W4:Y:S04]  /*1b0d0*/  LDL.64 R248, [R1+0x1e0] ;  /* 0x0001e00001f87983 */ /* 0x000f280000100a00 */
[----:B------:R-:W4:Y:S04]  /*1b0e0*/  LDL.64 R250, [R1+0x1a0] ;  /* 0x0001a00001fa7983 */ /* 0x000f280000100a00 */
[----:B------:R-:W4:Y:S04]  /*1b0f0*/  LDL.LU.64 R142, [R1+0x698] ;  /* 0x00069800018e7983 */ /* 0x000f280000300a00 */
        /* <DEDUP_REMOVED lines=26> */
[----:B------:R-:W-:Y:S04]  /*1b2a0*/  LDGSTS.E [R140+0x7e00], desc[UR22][R242.64], P4 ;  /* 0x07e00000f28c7fae */ /* 0x000fe8000a1a1016 */
[----:B------:R-:W3:Y:S04]  /*1b2b0*/  LDL.64 R10, [R1+0x600] ;  /* 0x00060000010a7983 */ /* 0x000ee80000100a00 */
[----:B------:R-:W3:Y:S04]  /*1b2c0*/  LDL.64 R242, [R1+0x640] ;  /* 0x0006400001f27983 */ /* 0x000ee80000100a00 */
[----:B------:R1:W-:Y:S04]  /*1b2d0*/  STL.64 [R1+0x1538], R140 ;  /* 0x0015388c01007387 */ /* 0x0003e80000100a00 */
[----:B----4-:R-:W-:Y:S04]  /*1b2e0*/  LDGSTS.E [R139+0x280], desc[UR22][R248.64], P4 ;  /* 0x00280000f88b7fae */ /* 0x010fe8000a1a1016 */
[----:B------:R-:W-:Y:S04]  /*1b2f0*/  LDGSTS.E [R139+0x680], desc[UR22][R250.64], P4 ;  /* 0x00680000fa8b7fae */ /* 0x000fe8000a1a1016 */
[----:B------:R-:W4:Y:S04]  /*1b300*/  LDL.64 R248, [R1+0x6f0] ;  /* 0x0006f00001f87983 */ /* 0x000f280000100a00 */
[----:B------:R-:W4:Y:S04]  /*1b310*/  LDL.64 R250, [R1+0x748] ;  /* 0x0007480001fa7983 */ /* 0x000f280000100a00 */
[----:B------:R-:W-:Y:S04]  /*1b320*/  LDGSTS.E [R139+0xa80], desc[UR22][R40.64], P4 ;  /* 0x00a80000288b7fae */ /* 0x000fe8000a1a1016 */
[----:B------:R-:W-:Y:S04]  /*1b330*/  LDGSTS.E [R139+0xe80], desc[UR22][R38.64], P4 ;  /* 0x00e80000268b7fae */ /* 0x000fe8000a1a1016 */
[----:B--2---:R-:W-:Y:S04]  /*1b340*/  LDGSTS.E [R139+0x1280], desc[UR22][R4.64], P4 ;  /* 0x01280000048b7fae */ /* 0x004fe8000a1a1016 */
[----:B------:R-:W-:Y:S04]  /*1b350*/  LDGSTS.E [R139+0x1680], desc[UR22][R36.64], P4 ;  /* 0x01680000248b7fae */ /* 0x000fe8000a1a1016 */
[----:B------:R-:W-:Y:S04]  /*1b360*/  LDGSTS.E [R139+0x1a80], desc[UR22][R34.64], P4 ;  /* 0x01a80000228b7fae */ /* 0x000fe8000a1a1016 */
[----:B------:R-:W2:Y:S04]  /*1b370*/  LDL.64 R4, [R1+0x7a0] ;  /* 0x0007a00001047983 */ /* 0x000ea80000100a00 */
[----:B------:R-:W-:Y:S04]  /*1b380*/  LDGSTS.E [R139+0x1e80], desc[UR22][R32.64], P4 ;  /* 0x01e80000208b7fae */ /* 0x000fe8000a1a1016 */
[----:B------:R-:W-:Y:S04]  /*1b390*/  LDGSTS.E [R139+0x2280], desc[UR22][R30.64], P4 ;  /* 0x022800001e8b7fae */ /* 0x000fe8000a1a1016 */
[----:B---3--:R-:W-:Y:S04]  /*1b3a0*/  LDGSTS.E [R139+0x2680], desc[UR22][R244.64], P4 ;  /* 0x02680000f48b7fae */ /* 0x008fe8000a1a1016 */
[----:B------:R-:W-:Y:S04]  /*1b3b0*/  LDGSTS.E [R139+0x2a80], desc[UR22][R8.64], P4 ;  /* 0x02a80000088b7fae */ /* 0x000fe8000a1a1016 */
[----:B------:R-:W-:Y:S04]  /*1b3c0*/  LDGSTS.E [R139+0x2e80], desc[UR22][R240.64], P4 ;  /* 0x02e80000f08b7fae */ /* 0x000fe8000a1a1016 */
[----:B------:R-:W3:Y:S04]  /*1b3d0*/  LDL.64 R244, [R1+0x800] ;  /* 0x0008000001f47983 */ /* 0x000ee80000100a00 */
        /* <DEDUP_REMOVED lines=15> */
[----:B------:R-:W3:Y:S04]  /*1b4d0*/  LDL.64 R246, [R1+0x910] ;  /* 0x0009100001f67983 */ /* 0x000ee80000100a00 */
[----:B------:R1:W-:Y:S04]  /*1b4e0*/  STL.64 [R1+0x1658], R142 ;  /* 0x0016588e01007387 */ /* 0x0003e80000100a00 */
[----:B----4-:R-:W-:Y:S04]  /*1b4f0*/  LDGSTS.E [R139+0x6680], desc[UR22][R248.64], P4 ;  /* 0x06680000f88b7fae */ /* 0x010fe8000a1a1016 */
[----:B------:R-:W-:Y:S04]  /*1b500*/  LDGSTS.E [R139+0x6a80], desc[UR22][R250.64], P4 ;  /* 0x06a80000fa8b7fae */ /* 0x000fe8000a1a1016 */
[----:B------:R-:W4:Y:S04]  /*1b510*/  LDL.64 R248, [R1+0x1d8] ;  /* 0x0001d80001f87983 */ /* 0x000f280000100a00 */
[----:B------:R-:W4:Y:S04]  /*1b520*/  LDL.64 R250, [R1+0x198] ;  /* 0x0001980001fa7983 */ /* 0x000f280000100a00 */
[----:B-1----:R-:W4:Y:S04]  /*1b530*/  LDL.LU.64 R140, [R1+0x700] ;  /* 0x00070000018c7983 */ /* 0x002f280000300a00 */
        /* <DEDUP_REMOVED lines=19> */
[----:B------:R-:W2:Y:S04]  /*1b670*/  LDL.64 R16, [R1+0x548] ;  /* 0x0005480001107983 */ /* 0x000ea80000100a00 */
[----:B------:R-:W2:Y:S04]  /*1b680*/  LDL.64 R14, [R1+0x588] ;  /* 0x00058800010e7983 */ /* 0x000ea80000100a00 */
[----:B------:R-:W2:Y:S04]  /*1b690*/  LDL.64 R12, [R1+0x5c8] ;  /* 0x0005c800010c7983 */ /* 0x000ea80000100a00 */
[----:B---3--:R-:W-:Y:S04]  /*1b6a0*/  LDGSTS.E [R139+0x7280], desc[UR22][R244.64], P4 ;  /* 0x07280000f48b7fae */ /* 0x008fe8000a1a1016 */
[----:B------:R-:W-:Y:S04]  /*1b6b0*/  LDGSTS.E [R139+0x7680], desc[UR22][R8.64], P4 ;  /* 0x07680000088b7fae */ /* 0x000fe8000a1a1016 */
[----:B------:R-:W3:Y:S04]  /*1b6c0*/  LDL.64 R244, [R1+0x2c8] ;  /* 0x0002c80001f47983 */ /* 0x000ee80000100a00 */
[----:B------:R-:W3:Y:S04]  /*1b6d0*/  LDL.64 R8, [R1+0x608] ;  /* 0x0006080001087983 */ /* 0x000ee80000100a00 */
[----:B------:R-:W-:Y:S04]  /*1b6e0*/  LDGSTS.E [R139+0x7a80], desc[UR22][R240.64], P4 ;  /* 0x07a80000f08b7fae */ /* 0x000fe8000a1a1016 */
[----:B------:R-:W-:Y:S04]  /*1b6f0*/  LDGSTS.E [R139+0x7e80], desc[UR22][R246.64], P4 ;  /* 0x07e80000f68b7fae */ /* 0x000fe8000a1a1016 */
[----:B------:R-:W3:Y:S04]  /*1b700*/  LDL.64 R240, [R1+0x648] ;  /* 0x0006480001f07983 */ /* 0x000ee80000100a00 */
[----:B------:R-:W3:Y:S04]  /*1b710*/  LDL.64 R246, [R1+0x6a8] ;  /* 0x0006a80001f67983 */ /* 0x000ee80000100a00 */
[----:B----4-:R-:W-:Y:S04]  /*1b720*/  LDGSTS.E [R138+0x300], desc[UR22][R248.64], P4 ;  /* 0x00300000f88a7fae */ /* 0x010fe8000a1a1016 */
[----:B------:R-:W-:Y:S04]  /*1b730*/  LDGSTS.E [R138+0x700], desc[UR22][R250.64], P4 ;  /* 0x00700000fa8a7fae */ /* 0x000fe8000a1a1016 */
[----:B------:R-:W-:Y:S04]  /*1b740*/  LDGSTS.E [R138+0xb00], desc[UR22][R40.64], P4 ;  /* 0x00b00000288a7fae */ /* 0x000fe8000a1a1016 */
[----:B------:R-:W-:Y:S04]  /*1b750*/  LDGSTS.E [R138+0xf00], desc[UR22][R142.64], P4 ;  /* 0x00f000008e8a7fae */ /* 0x000fe8000a1a1016 */
[----:B------:R-:W-:Y:S04]  /*1b760*/  LDGSTS.E [R138+0x1300], desc[UR22][R38.64], P4 ;  /* 0x01300000268a7fae */ /* 0x000fe8000a1a1016 */
[----:B------:R-:W4:Y:S04]  /*1b770*/  LDL.64 R248, [R1+0x758] ;  /* 0x0007580001f87983 */ /* 0x000f280000100a00 */
[----:B------:R-:W4:Y:S04]  /*1b780*/  LDL.64 R250, [R1+0x7b0] ;  /* 0x0007b00001fa7983 */ /* 0x000f280000100a00 */
[----:B------:R-:W-:Y:S04]  /*1b790*/  LDGSTS.E [R138+0x1700], desc[UR22][R36.64], P4 ;  /* 0x01700000248a7fae */ /* 0x000fe8000a1a1016 */
[----:B------:R-:W4:Y:S04]  /*1b7a0*/  LDL.LU.64 R40, [R1+0x1718] ;  /* 0x0017180001287983 */ /* 0x000f280000300a00 */
[----:B--2---:R-:W-:Y:S04]  /*1b7b0*/  LDGSTS.E [R138+0x1b00], desc[UR22][R4.64], P4 ;  /* 0x01b00000048a7fae */ /* 0x004fe8000a1a1016 */
[----:B------:R-:W-:Y:S04]  /*1b7c0*/  LDGSTS.E [R138+0x1f00], desc[UR22][R10.64], P4 ;  /* 0x01f000000a8a7fae */ /* 0x000fe8000a1a1016 */
[----:B------:R-:W-:Y:S04]  /*1b7d0*/  LDGSTS.E [R138+0x2300], desc[UR22][R242.64], P4 ;  /* 0x02300000f28a7fae */ /* 0x000fe8000a1a1016 */
[----:B------:R-:W2:Y:S04]  /*1b7e0*/  LDL.64 R4, [R1+0x808] ;  /* 0x0008080001047983 */ /* 0x000ea80000100a00 */
[----:B------:R-:W2:Y:S04]  /*1b7f0*/  LDL.64 R10, [R1+0x868] ;  /* 0x00086800010a7983 */ /* 0x000ea80000100a00 */
[----:B------:R-:W2:Y:S04]  /*1b800*/  LDL.64 R242, [R1+0x8c0] ;  /* 0x0008c00001f27983 */ /* 0x000ea80000100a00 */
        /* <DEDUP_REMOVED lines=16> */
[----:B------:R1:W-:Y:S04]  /*1b910*/  STL.64 [R1+0x1650], R140 ;  /* 0x0016508c01007387 */ /* 0x0003e80000100a00 */
[----:B------:R-:W-:Y:S04]  /*1b920*/  LDGSTS.E [R138+0x6300], desc[UR22][R246.64], P4 ;  /* 0x06300000f68a7fae */ /* 0x000fe8000a1a1016 */
[----:B------:R-:W3:Y:S04]  /*1b930*/  LDL.64 R8, [R1+0x1d0] ;  /* 0x0001d00001087983 */ /* 0x000ee80000100a00 */
[----:B------:R-:W-:Y:S04]  /*1b940*/  LDGSTS.E [R138+0x6700], desc[UR22][R140.64], P4 ;  /* 0x067000008c8a7fae */ /* 0x000fe8000a1a1016 */
[----:B------:R-:W3:Y:S04]  /*1b950*/  LDL.64 R240, [R1+0x190] ;  /* 0x0001900001f07983 */ /* 0x000ee80000100a00 */
[----:B------:R-:W3:Y:S04]  /*1b960*/  LDL.64 R246, [R1+0x150] ;  /* 0x0001500001f67983 */ /* 0x000ee80000100a00 */
[----:B----4-:R-:W-:Y:S04]  /*1b970*/  LDGSTS.E [R138+0x6b00], desc[UR22][R248.64], P4 ;  /* 0x06b00000f88a7fae */ /* 0x010fe8000a1a1016 */
[----:B------:R-:W-:Y:S04]  /*1b980*/  LDGSTS.E [R138+0x6f00], desc[UR22][R250.64], P4 ;  /* 0x06f00000fa8a7fae */ /* 0x000fe8000a1a1016 */
[----:B------:R-:W4:Y:S04]  /*1b990*/  LDL.64 R248, [R1+0x110] ;  /* 0x0001100001f87983 */ /* 0x000f280000100a00 */
[----:B------:R-:W4:Y:S04]  /*1b9a0*/  LDL.64 R250, [R1+0xd0] ;  /* 0x0000d00001fa7983 */ /* 0x000f280000100a00 */
[----:B--2---:R-:W-:Y:S01]  /*1b9b0*/  LDGSTS.E [R138+0x7300], desc[UR22][R4.64], P4 ;  /* 0x07300000048a7fae */ /* 0x004fe2000a1a1016 */
[----:B------:R-:W-:-:S03]  /*1b9c0*/  ISETP.GE.U32.AND P3, PT, R0, 0x7ffffefe, PT ;  /* 0x7ffffefe0000780c */ /* 0x000fc60003f66070 */
[----:B------:R-:W2:Y:S04]  /*1b9d0*/  LDL.64 R4, [R1+0x90] ;  /* 0x0000900001047983 */ /* 0x000ea80000100a00 */
[----:B------:R-:W2:Y:S04]  /*1b9e0*/  LDL.LU.64 R142, [R1+0x650] ;  /* 0x00065000018e7983 */ /* 0x000ea80000300a00 */
[----:B-1----:R-:W2:Y:S04]  /*1b9f0*/  LDL.LU.64 R140, [R1+0x6b0] ;  /* 0x0006b000018c7983 */ /* 0x002ea80000300a00 */
[----:B------:R-:W2:Y:S04]  /*1ba00*/  LDL.64 R38, [R1+0x210] ;  /* 0x0002100001267983 */ /* 0x000ea80000100a00 */
[----:B------:R-:W2:Y:S04]  /*1ba10*/  LDL.64 R36, [R1+0x250] ;  /* 0x0002500001247983 */ /* 0x000ea80000100a00 */
[----:B------:R-:W2:Y:S04]  /*1ba20*/  LDL.64 R34, [R1+0x290] ;  /* 0x0002900001227983 */ /* 0x000ea80000100a00 */
[----:B------:R-:W2:Y:S01]  /*1ba30*/  LDL.64 R32, [R1+0x2d0] ;  /* 0x0002d00001207983 */ /* 0x000ea20000100a00 */
[----:B------:R-:W-:-:S03]  /*1ba40*/  VIADD R0, R137, 0xffffff7c ;  /* 0xffffff7c89007836 */ /* 0x000fc60000000000 */
[----:B------:R-:W2:Y:S01]  /*1ba50*/  LDL.64 R30, [R1+0x310] ;  /* 0x00031000011e7983 */ /* 0x000ea20000100a00 */
[----:B------:R-:W-:-:S03]  /*1ba60*/  LOP3.LUT R137, R132, 0x70, RZ, 0x3c, !PT ;  /* 0x0000007084897812 */ /* 0x000fc600078e3cff */
[----:B------:R-:W2:Y:S04]  /*1ba70*/  LDL.64 R28, [R1+0x350] ;  /* 0x00035000011c7983 */ /* 0x000ea80000100a00 */
[----:B------:R-:W2:Y:S04]  /*1ba80*/  LDL.64 R26, [R1+0x390] ;  /* 0x00039000011a7983 */ /* 0x000ea80000100a00 */
[----:B------:R-:W2:Y:S04]  /*1ba90*/  LDL.64 R24, [R1+0x3d0] ;  /* 0x0003d00001187983 */ /* 0x000ea80000100a00 */
[----:B------:R-:W2:Y:S01]  /*1baa0*/  LDL.64 R22, [R1+0x410] ;  /* 0x0004100001167983 */ /* 0x000ea20000100a00 */
[----:B------:R-:W-:-:S03]  /*1bab0*/  IADD3 R137, PT, PT, R137, UR9, RZ ;  /* 0x0000000989897c10 */ /* 0x000fc6000fffe0ff */
[----:B------:R-:W-:Y:S04]  /*1bac0*/  LDGSTS.E [R138+0x7700], desc[UR22][R10.64], P4 ;  /* 0x077000000a8a7fae */ /* 0x000fe8000a1a1016 */
[----:B------:R-:W2:Y:S04]  /*1bad0*/  LDL.64 R20, [R1+0x450] ;  /* 0x0004500001147983 */ /* 0x000ea80000100a00 */
[----:B------:R-:W-:Y:S04]  /*1bae0*/  LDGSTS.E [R138+0x7b00], desc[UR22][R242.64], P4 ;  /* 0x07b00000f28a7fae */ /* 0x000fe8000a1a1016 */
[----:B------:R-:W2:Y:S04]  /*1baf0*/  LDL.64 R18, [R1+0x490] ;  /* 0x0004900001127983 */ /* 0x000ea80000100a00 */
[----:B------:R-:W2:Y:S04]  /*1bb00*/  LDL.64 R16, [R1+0x510] ;  /* 0x0005100001107983 */ /* 0x000ea80000100a00 */
[----:B------:R-:W2:Y:S04]  /*1bb10*/  LDL.64 R242, [R1+0x4d0] ;  /* 0x0004d00001f27983 */ /* 0x000ea80000100a00 */
[----:B------:R-:W2:Y:S04]  /*1bb20*/  LDL.64 R14, [R1+0x550] ;  /* 0x00055000010e7983 */ /* 0x000ea80000100a00 */
[----:B------:R-:W2:Y:S04]  /*1bb30*/  LDL.64 R12, [R1+0x590] ;  /* 0x00059000010c7983 */ /* 0x000ea80000100a00 */
[----:B------:R-:W2:Y:S04]  /*1bb40*/  LDL.64 R10, [R1+0x5d0] ;  /* 0x0005d000010a7983 */ /* 0x000ea80000100a00 */
[----:B---3--:R-:W-:Y:S04]  /*1bb50*/  LDGSTS.E [R138+0x7f00], desc[UR22][R244.64], P4 ;  /* 0x07f00000f48a7fae */ /* 0x008fe8000a1a1016 */
[----:B------:R-:W3:Y:S04]  /*1bb60*/  LDL.64 R244, [R1+0x610] ;  /* 0x0006100001f47983 */ /* 0x000ee80000100a00 */
[----:B------:R1:W-:Y:S04]  /*1bb70*/  STL.64 [R1+0x1498], R138 ;  /* 0x0014988a01007387 */ /* 0x0003e80000100a00 */
[----:B------:R-:W-:Y:S04]  /*1bb80*/  LDGSTS.E [R137+0x380], desc[UR22][R8.64], P4 ;  /* 0x0038000008897fae */ /* 0x000fe8000a1a1016 */
[----:B------:R-:W-:Y:S04]  /*1bb90*/  LDGSTS.E [R137+0x780], desc[UR22][R240.64], P4 ;  /* 0x00780000f0897fae */ /* 0x000fe8000a1a1016 */
[----:B-1----:R-:W3:Y:S04]  /*1bba0*/  LDL.LU.64 R138, [R1+0x708] ;  /* 0x00070800018a7983 */ /* 0x002ee80000300a00 */
[----:B------:R-:W-:Y:S04]  /*1bbb0*/  LDGSTS.E [R137+0xb80], desc[UR22][R246.64], P4 ;  /* 0x00b80000f6897fae */ /* 0x000fe8000a1a1016 */
[----:B------:R-:W3:Y:S04]  /*1bbc0*/  LDL.64 R8, [R1+0x760] ;  /* 0x0007600001087983 */ /* 0x000ee80000100a00 */
[----:B------:R-:W3:Y:S04]  /*1bbd0*/  LDL.64 R240, [R1+0x810] ;  /* 0x0008100001f07983 */ /* 0x000ee80000100a00 */
[----:B------:R-:W3:Y:S04]  /*1bbe0*/  LDL.64 R246, [R1+0x7b8] ;  /* 0x0007b80001f67983 */ /* 0x000ee80000100a00 */
[----:B----4-:R-:W-:Y:S04]  /*1bbf0*/  LDGSTS.E [R137+0xf80], desc[UR22][R248.64], P4 ;  /* 0x00f80000f8897fae */ /* 0x010fe8000a1a1016 */
[----:B------:R-:W-:Y:S04]  /*1bc00*/  LDGSTS.E [R137+0x1380], desc[UR22][R250.64], P4 ;  /* 0x01380000fa897fae */ /* 0x000fe8000a1a1016 */
[----:B------:R-:W4:Y:S04]  /*1bc10*/  LDL.64 R248, [R1+0x8c8] ;  /* 0x0008c80001f87983 */ /* 0x000f280000100a00 */
[----:B------:R-:W4:Y:S04]  /*1bc20*/  LDL.64 R250, [R1+0x920] ;  /* 0x0009200001fa7983 */ /* 0x000f280000100a00 */
[----:B--2---:R-:W-:Y:S04]  /*1bc30*/  LDGSTS.E [R137+0x1780], desc[UR22][R4.64], P4 ;  /* 0x0178000004897fae */ /* 0x004fe8000a1a1016 */
[----:B------:R-:W2:Y:S04]  /*1bc40*/  LDL.64 R4, [R1+0x870] ;  /* 0x0008700001047983 */ /* 0x000ea80000100a00 */
[----:B------:R-:W-:Y:S04]  /*1bc50*/  LDGSTS.E [R137+0x1b80], desc[UR22][R38.64], P4 ;  /* 0x01b8000026897fae */ /* 0x000fe8000a1a1016 */
[----:B------:R-:W-:Y:S04]  /*1bc60*/  LDGSTS.E [R137+0x1f80], desc[UR22][R36.64], P4 ;  /* 0x01f8000024897fae */ /* 0x000fe8000a1a1016 */
[----:B------:R-:W-:Y:S04]  /*1bc70*/  LDGSTS.E [R137+0x2380], desc[UR22][R34.64], P4 ;  /* 0x0238000022897fae */ /* 0x000fe8000a1a1016 */
[----:B------:R-:W-:Y:S04]  /*1bc80*/  LDGSTS.E [R137+0x2780], desc[UR22][R32.64], P4 ;  /* 0x0278000020897fae */ /* 0x000fe8000a1a1016 */
[----:B------:R-:W4:Y:S04]  /*1bc90*/  LDL.LU.64 R38, [R1+0x1710] ;  /* 0x0017100001267983 */ /* 0x000f280000300a00 */
        /* <DEDUP_REMOVED lines=24> */
[----:B------:R-:W4:Y:S04]  /*1be20*/  LDL.LU.64 R14, [R1+0x16b0] ;  /* 0x0016b000010e7983 */ /* 0x000f280000300a00 */
[----:B------:R-:W4:Y:S04]  /*1be30*/  LDL.LU.64 R12, [R1+0x16a8] ;  /* 0x0016a800010c7983 */ /* 0x000f280000300a00 */
[----:B------:R-:W4:Y:S04]  /*1be40*/  LDL.LU.64 R10, [R1+0x16a0] ;  /* 0x0016a000010a7983 */ /* 0x000f280000300a00 */
[----:B---3--:R-:W-:Y:S04]  /*1be50*/  LDGSTS.E [R137+0x5b80], desc[UR22][R244.64], P4 ;  /* 0x05b80000f4897fae */ /* 0x008fe8000a1a1016 */
[----:B------:R-:W-:Y:S04]  /*1be60*/  LDGSTS.E [R137+0x5f80], desc[UR22][R142.64], P4 ;  /* 0x05f800008e897fae */ /* 0x000fe8000a1a1016 */
[----:B------:R-:W-:Y:S04]  /*1be70*/  LDGSTS.E [R137+0x6380], desc[UR22][R140.64], P4 ;  /* 0x063800008c897fae */ /* 0x000fe8000a1a1016 */
[----:B------:R-:W3:Y:S04]  /*1be80*/  LDL.LU.64 R244, [R1+0x48] ;  /* 0x0000480001f47983 */ /* 0x000ee80000300a00 */
[----:B------:R-:W-:Y:S04]  /*1be90*/  LDGSTS.E [R137+0x6780], desc[UR22][R138.64], P4 ;  /* 0x067800008a897fae */ /* 0x000fe8000a1a1016 */
[----:B------:R-:W-:Y:S04]  /*1bea0*/  LDGSTS.E [R137+0x6b80], desc[UR22][R8.64], P4 ;  /* 0x06b8000008897fae */ /* 0x000fe8000a1a1016 */
[----:B------:R-:W-:Y:S04]  /*1beb0*/  LDGSTS.E [R137+0x6f80], desc[UR22][R246.64], P4 ;  /* 0x06f80000f6897fae */ /* 0x000fe8000a1a1016 */
[----:B------:R-:W3:Y:S04]  /*1bec0*/  LDL.LU.64 R8, [R1+0x1698] ;  /* 0x0016980001087983 */ /* 0x000ee80000300a00 */
[----:B------:R-:W-:Y:S04]  /*1bed0*/  LDGSTS.E [R137+0x7380], desc[UR22][R240.64], P4 ;  /* 0x07380000f0897fae */ /* 0x000fe8000a1a1016 */
[----:B------:R-:W3:Y:S04]  /*1bee0*/  LDL.LU.64 R246, [R1+0x40] ;  /* 0x0000400001f67983 */ /* 0x000ee80000300a00 */
[----:B------:R-:W3:Y:S04]  /*1bef0*/  LDL.LU.64 R240, [R1+0x1690] ;  /* 0x0016900001f07983 */ /* 0x000ee80000300a00 */
[----:B--2---:R-:W-:Y:S04]  /*1bf00*/  LDGSTS.E [R137+0x7780], desc[UR22][R4.64], P4 ;  /* 0x0778000004897fae */ /* 0x004fe8000a1a1016 */
[----:B----4-:R-:W-:Y:S04]  /*1bf10*/  LDGSTS.E [R137+0x7b80], desc[UR22][R248.64], P4 ;  /* 0x07b80000f8897fae */ /* 0x010fe8000a1a1016 */
[----:B------:R1:W-:Y:S04]  /*1bf20*/  LDGSTS.E [R137+0x7f80], desc[UR22][R250.64], P4 ;  /* 0x07f80000fa897fae */ /* 0x0003e8000a1a1016 */
[----:B------:R-:W1:Y:S04]  /*1bf30*/  LDL.LU.64 R4, [R1+0x1688] ;  /* 0x0016880001047983 */ /* 0x000e680000300a00 */
[----:B------:R-:W2:Y:S04]  /*1bf40*/  LDL.LU.64 R248, [R1+0x38] ;  /* 0x0000380001f87983 */ /* 0x000ea80000300a00 */
[----:B------:R-:W4:Y:S01]  /*1bf50*/  LDL.LU.64 R250, [R1+0x30] ;  /* 0x0000300001fa7983 */ /* 0x000f220000300a00 */
[----:B------:R-:W-:-:S02]  /*1bf60*/  ISETP.GE.U32.AND P5, PT, R2, 0x7fffff00, PT ;  /* 0x7fffff000200780c */ /* 0x000fc40003fa6070 */
[----:B------:R-:W-:Y:S01]  /*1bf70*/  IADD3 R2, PT, PT, R135, -0x82, RZ ;  /* 0xffffff7e87027810 */ /* 0x000fe20007ffe0ff */
[----:B------:R-:W0:Y:S01]  /*1bf80*/  LDGDEPBAR ;  /* 0x00000000000079af */ /* 0x000e220000000000 */
[----:B------:R-:W-:Y:S02]  /*1bf90*/  BAR.SYNC.DEFER_BLOCKING 0x0 ;  /* 0x0000000000007b1d */ /* 0x000fe40000010000 */
[----:B------:R-:W-:Y:S02]  /*1bfa0*/  ISETP.GE.U32.AND P6, PT, R2, 0x7ffffeff, PT ;  /* 0x7ffffeff0200780c */ /* 0x000fe40003fc6070 */
[----:B------:R-:W-:-:S04]  /*1bfb0*/  SHF.L.U32 R2, R6, 0x7, RZ ;  /* 0x0000000706027819 */ /* 0x000fc800000006ff */
[----:B------:R-:W1:Y:S01]  /*1bfc0*/  LDC R6, c[0x0][0x3a0] ;  /* 0x0000e800ff067b82 */ /* 0x000e620000000800 */
[----:B------:R-:W-:Y:S01]  /*1bfd0*/  ISETP.GE.U32.AND P4, PT, R0, 0x7ffffefd, PT ;  /* 0x7ffffefd0000780c */ /* 0x000fe20003f86070 */
[----:B------:R1:W-:Y:S01]  /*1bfe0*/  STL.64 [R1+0x1640], R136 ;  /* 0x0016408801007387 */ /* 0x0003e20000100a00 */
[----:B------:R-:W-:-:S05]  /*1bff0*/  VIADD R0, R134, 0x100000 ;  /* 0x0010000086007836 */ /* 0x000fca0000000000 */
[----:B------:R-:W1:Y:S02]  /*1c000*/  LDC R135, c[0x0][0x3a0] ;  /* 0x0000e800ff877b82 */ /* 0x000e640000000800 */
[----:B-1----:R-:W-:-:S06]  /*1c010*/  IMAD.WIDE R136, R2, 0x4, R4 ;  /* 0x0000000402887825 */ /* 0x002fcc00078e0204 */
[----:B------:R-:W1:Y:S01]  /*1c020*/  LDC R5, c[0x0][0x3a0] ;  /* 0x0000e800ff057b82 */ /* 0x000e620000000800 */
[----:B------:R2:W-:Y:S04]  /*1c030*/  STL.64 [R1+0xe00], R136 ;  /* 0x000e008801007387 */ /* 0x0005e80000100a00 */
[----:B------:R-:W-:Y:S01]  /*1c040*/  @!PT LDS RZ, [RZ] ;  /* 0x00000000fffff984 */ /* 0x000fe20000000800 */
[----:B------:R-:W-:Y:S01]  /*1c050*/  @!PT LDS RZ, [RZ] ;  /* 0x00000000fffff984 */ /* 0x000fe20000000800 */
[----:B------:R-:W-:Y:S01]  /*1c060*/  @!PT LDS RZ, [RZ] ;  /* 0x00000000fffff984 */ /* 0x000fe20000000800 */
[----:B------:R2:W-:Y:S01]  /*1c070*/  LDGSTS.E [R0+-0x10000], desc[UR22][R136.64], !P5 ;  /* 0xf000000088007fae */ /* 0x0005e2000e9a1016 */
[----:B------:R-:W-:Y:S02]  /*1c080*/  VIADD R4, R6, 0xffffff7b ;  /* 0xffffff7b06047836 */ /* 0x000fe40000000000 */
[----:B------:R-:W1:Y:S01]  /*1c090*/  LDC R6, c[0x0][0x3a0] ;  /* 0x0000e800ff067b82 */ /* 0x000e620000000800 */
[----:B--2---:R-:W-:-:S05]  /*1c0a0*/  IMAD.WIDE R136, R2, 0x4, R242 ;  /* 0x0000000402887825 */ /* 0x004fca00078e02f2 */
[----:B------:R3:W-:Y:S04]  /*1c0b0*/  STL.64 [R1+0xdf8], R136 ;  /* 0x000df88801007387 */ /* 0x0007e80000100a00 */
[----:B------:R3:W-:Y:S01]  /*1c0c0*/  LDGSTS.E [R0+-0xfffc], desc[UR22][R136.64], !P6 ;  /* 0xf000400088007fae */ /* 0x0007e2000f1a1016 */
[----:B------:R-:W-:-:S03]  /*1c0d0*/  ISETP.GE.U32.AND P5, PT, R4, 0x7ffffefc, PT ;  /* 0x7ffffefc0400780c */ /* 0x000fc60003fa6070 */
[----:B------:R-:W2:Y:S01]  /*1c0e0*/  LDL.LU.64 R242, [R1+0x28] ;  /* 0x0000280001f27983 */ /* 0x000ea20000300a00 */
[----:B---3--:R-:W-:-:S03]  /*1c0f0*/  IMAD.WIDE R136, R2, 0x4, R244 ;  /* 0x0000000402887825 */ /* 0x008fc600078e02f4 */
[----:B------:R-:W3:Y:S04]  /*1c100*/  LDL.LU.64 R244, [R1+0x20] ;  /* 0x0000200001f47983 */ /* 0x000ee80000300a00 */
[----:B------:R1:W-:Y:S04]  /*1c110*/  STL.64 [R1+0xdf0], R136 ;  /* 0x000df08801007387 */ /* 0x0003e80000100a00 */
[----:B------:R1:W-:Y:S02]  /*1c120*/  LDGSTS.E [R0+-0xfff8], desc[UR22][R136.64], !P3 ;  /* 0xf000800088007fae */ /* 0x0003e4000d9a1016 */
[----:B-1----:R-:W-:-:S02]  /*1c130*/  IMAD.WIDE R136, R2, 0x4, R246 ;  /* 0x0000000402887825 */ /* 0x002fc400078e02f6 */
[----:B------:R-:W3:Y:S04]  /*1c140*/  LDL.LU.64 R246, [R1+0x18] ;  /* 0x0000180001f67983 */ /* 0x000ee80000300a00 */
[----:B------:R1:W-:Y:S04]  /*1c150*/  STL.64 [R1+0xde8], R136 ;  /* 0x000de88801007387 */ /* 0x0003e80000100a00 */
[----:B------:R1:W-:Y:S02]  /*1c160*/  LDGSTS.E [R0+-0xfff4], desc[UR22][R136.64], !P4 ;  /* 0xf000c00088007fae */ /* 0x0003e4000e1a1016 */
[----:B-1----:R-:W-:-:S02]  /*1c170*/  IMAD.WIDE R136, R2, 0x4, R248 ;  /* 0x0000000402887825 */ /* 0x002fc400078e02f8 */
[----:B------:R-:W3:Y:S04]  /*1c180*/  LDL.LU.64 R248, [R1+0x10] ;  /* 0x0000100001f87983 */ /* 0x000ee80000300a00 */
[----:B------:R4:W-:Y:S04]  /*1c190*/  STL.64 [R1+0xde0], R136 ;  /* 0x000de08801007387 */ /* 0x0009e80000100a00 */
[----:B------:R4:W-:Y:S02]  /*1c1a0*/  LDGSTS.E [R0+-0xfff0], desc[UR22][R136.64], !P5 ;  /* 0xf001000088007fae */ /* 0x0009e4000e9a1016 */
[----:B----4-:R-:W-:-:S02]  /*1c1b0*/  IMAD.WIDE R136, R2, 0x4, R250 ;  /* 0x0000000402887825 */ /* 0x010fc400078e02fa */
[----:B------:R-:W4:Y:S01]  /*1c1c0*/  LDL.LU.64 R250, [R1+0x8] ;  /* 0x0000080001fa7983 */ /* 0x000f220000300a00 */
[----:B------:R-:W-:Y:S02]  /*1c1d0*/  IADD3 R4, PT, PT, R135, -0x86, RZ ;  /* 0xffffff7a87047810 */ /* 0x000fe40007ffe0ff */
[----:B------:R-:W1:Y:S02]  /*1c1e0*/  LDC R135, c[0x0][0x3a0] ;  /* 0x0000e800ff877b82 */ /* 0x000e640000000800 */
[----:B------:R-:W-:Y:S01]  /*1c1f0*/  ISETP.GE.U32.AND P6, PT, R4, 0x7ffffefb, PT ;  /* 0x7ffffefb0400780c */ /* 0x000fe20003fc6070 */
[----:B------:R-:W-:-:S05]  /*1c200*/  VIADD R4, R252, 0xffffff79 ;  /* 0xffffff79fc047836 */ /* 0x000fca0000000000 */
[----:B------:R-:W-:Y:S01]  /*1c210*/  ISETP.GE.U32.AND P3, PT, R4, 0x7ffffefa, PT ;  /* 0x7ffffefa0400780c */ /* 0x000fe20003f66070 */
[----:B------:R1:W-:Y:S01]  /*1c220*/  STL.64 [R1+0xdd8], R136 ;  /* 0x000dd88801007387 */ /* 0x0003e20000100a00 */
[----:B------:R-:W-:Y:S01]  /*1c230*/  IMAD.WIDE R8, R2, 0x4, R8 ;  /* 0x0000000402087825 */ /* 0x000fe200078e0208 */
[----:B------:R-:W2:Y:S04]  /*1c240*/  LDC R252, c[0x0][0x3a0] ;  /* 0x0000e800fffc7b82 */ /* 0x000ea80000000800 */
[----:B------:R1:W-:Y:S02]  /*1c250*/  LDGSTS.E [R0+-0xffec], desc[UR22][R136.64], !P6 ;  /* 0xf001400088007fae */ /* 0x0003e4000f1a1016 */
[----:B-1----:R-:W-:Y:S02]  /*1c260*/  VIADD R4, R135, 0xffffff78 ;  /* 0xffffff7887047836 */ /* 0x002fe40000000000 */
[----:B------:R-:W1:Y:S01]  /*1c270*/  LDC R135, c[0x0][0x3a0] ;  /* 0x0000e800ff877b82 */ /* 0x000e620000000800 */
[----:B------:R-:W4:Y:S02]  /*1c280*/  LDL.LU.64 R136, [R1] ;  /* 0x0000000001887983 */ /* 0x000f240000300a00 */
[----:B------:R-:W-:Y:S01]  /*1c290*/  ISETP.GE.U32.AND P4, PT, R4, 0x7ffffef9, PT ;  /* 0x7ffffef90400780c */ /* 0x000fe20003f86070 */
[----:B------:R-:W-:-:S04]  /*1c2a0*/  VIADD R4, R5, 0xffffff77 ;  /* 0xffffff7705047836 */ /* 0x000fc80000000000 */
[----:B------:R-:W2:Y:S01]  /*1c2b0*/  LDC R5, c[0x0][0x3a0] ;  /* 0x0000e800ff057b82 */ /* 0x000ea20000000800 */
[----:B------:R-:W-:Y:S02]  /*1c2c0*/  ISETP.GE.U32.AND P5, PT, R4, 0x7ffffef8, PT ;  /* 0x7ffffef80400780c */ /* 0x000fe40003fa6070 */
[----:B------:R-:W-:-:S04]  /*1c2d0*/  IADD3 R4, PT, PT, R6, -0x8a, RZ ;  /* 0xffffff7606047810 */ /* 0x000fc80007ffe0ff */
[----:B------:R-:W-:Y:S01]  /*1c2e0*/  ISETP.GE.U32.AND P6, PT, R4, 0x7ffffef7, PT ;  /* 0x7ffffef70400780c */ /* 0x000fe20003fc6070 */
[----:B------:R-:W2:Y:S01]  /*1c2f0*/  LDC R6, c[0x0][0x3a0] ;  /* 0x0000e800ff067b82 */ /* 0x000ea20000000800 */
[----:B-1----:R-:W-:-:S07]  /*1c300*/  VIADD R4, R135, 0xffffff75 ;  /* 0xffffff7587047836 */ /* 0x002fce0000000000 */
[----:B------:R-:W1:Y:S01]  /*1c310*/  LDC R135, c[0x0][0x3a0] ;  /* 0x0000e800ff877b82 */ /* 0x000e620000000800 */
[----:B--2---:R-:W-:-:S05]  /*1c320*/  IMAD.WIDE R242, R2, 0x4, R242 ;  /* 0x0000000402f27825 */ /* 0x004fca00078e02f2 */
[----:B------:R-:W-:Y:S01]  /*1c330*/  LDGSTS.E [R0+-0xffe8], desc[UR22][R242.64], !P3 ;  /* 0xf0018000f2007fae */ /* 0x000fe2000d9a1016 */
[----:B------:R-:W-:Y:S01]  /*1c340*/  ISETP.GE.U32.AND P3, PT, R4, 0x7ffffef6, PT ;  /* 0x7ffffef60400780c */ /* 0x000fe20003f66070 */
[C---:B---3--:R-:W-:Y:S02]  /*1c350*/  IMAD.WIDE R244, R2.reuse, 0x4, R244 ;  /* 0x0000000402f47825 */ /* 0x048fe400078e02f4 */
[----:B------:R2:W-:Y:S04]  /*1c360*/  STL.64 [R1+0xdd0], R242 ;  /* 0x000dd0f201007387 */ /* 0x0005e80000100a00 */
[----:B------:R-:W-:Y:S04]  /*1c370*/  LDGSTS.E [R0+-0xffe4], desc[UR22][R244.64], !P4 ;  /* 0xf001c000f4007fae */ /* 0x000fe8000e1a1016 */
[----:B--2---:R-:W2:Y:S04]  /*1c380*/  LDL.LU.64 R242, [R1+0x1680] ;  /* 0x0016800001f27983 */ /* 0x004ea80000300a00 */
[----:B------:R3:W-:Y:S01]  /*1c390*/  STL.64 [R1+0xdc8], R244 ;  /* 0x000dc8f401007387 */ /* 0x0007e20000100a00 */
[----:B------:R-:W-:-:S05]  /*1c3a0*/  IMAD.WIDE R246, R2, 0x4, R246 ;  /* 0x0000000402f67825 */ /* 0x000fca00078e02f6 */
[----:B------:R-:W-:Y:S04]  /*1c3b0*/  LDGSTS.E [R0+-0xffe0], desc[UR22][R246.64], !P5 ;  /* 0xf0020000f6007fae */ /* 0x000fe8000e9a1016 */
[----:B---3--:R-:W3:Y:S04]  /*1c3c0*/  LDL.LU.64 R244, [R1+0x1678] ;  /* 0x0016780001f47983 */ /* 0x008ee80000300a00 */
[----:B------:R1:W-:Y:S01]  /*1c3d0*/  STL.64 [R1+0xdc0], R246 ;  /* 0x000dc0f601007387 */ /* 0x0003e20000100a00 */
[----:B------:R-:W-:-:S03]  /*1c3e0*/  IMAD.WIDE R248, R2, 0x4, R248 ;  /* 0x0000000402f87825 */ /* 0x000fc600078e02f8 */
[----:B-1----:R-:W2:Y:S04]  /*1c3f0*/  LDL.LU.64 R246, [R1+0x1670] ;  /* 0x0016700001f67983 */ /* 0x002ea80000300a00 */
[----:B------:R1:W-:Y:S04]  /*1c400*/  STL.64 [R1+0xdb8], R248 ;  /* 0x000db8f801007387 */ /* 0x0003e80000100a00 */
[----:B------:R-:W-:Y:S01]  /*1c410*/  LDGSTS.E [R0+-0xffdc], desc[UR22][R248.64], !P6 ;  /* 0xf0024000f8007fae */ /* 0x000fe2000f1a1016 */
[----:B----4-:R-:W-:-:S03]  /*1c420*/  IMAD.WIDE R250, R2, 0x4, R250 ;  /* 0x0000000402fa7825 */ /* 0x010fc600078e02fa */
[----:B-1----:R-:W4:Y:S04]  /*1c430*/  LDL.LU.64 R248, [R1+0x1668] ;  /* 0x0016680001f87983 */ /* 0x002f280000300a00 */
[----:B------:R1:W-:Y:S04]  /*1c440*/  STL.64 [R1+0xdb0], R250 ;  /* 0x000db0fa01007387 */ /* 0x0003e80000100a00 */
[----:B------:R-:W-:Y:S04]  /*1c450*/  LDGSTS.E [R0+-0xffd8], desc[UR22][R250.64], !P3 ;  /* 0xf0028000fa007fae */ /* 0x000fe8000d9a1016 */
[----:B-1----:R-:W2:Y:S01]  /*1c460*/  LDL.LU.64 R250, [R1+0x1660] ;  /* 0x0016600001fa7983 */ /* 0x002ea20000300a00 */
[----:B------:R-:W-:-:S02]  /*1c470*/  VIADD R4, R5, 0xffffff74 ;  /* 0xffffff7405047836 */ /* 0x000fc40000000000 */
[----:B------:R-:W1:Y:S03]  /*1c480*/  LDC R5, c[0x0][0x3a0] ;  /* 0x0000e800ff057b82 */ /* 0x000e660000000800 */
[----:B------:R-:W-:Y:S01]  /*1c490*/  ISETP.GE.U32.AND P4, PT, R4, 0x7ffffef5, PT ;  /* 0x7ffffef50400780c */ /* 0x000fe20003f86070 */
[----:B------:R-:W-:-:S04]  /*1c4a0*/  VIADD R4, R6, 0xffffff73 ;  /* 0xffffff7306047836 */ /* 0x000fc80000000000 */
[----:B------:R-:W1:Y:S01]  /*1c4b0*/  LDC R6, c[0x0][0x3a0] ;  /* 0x0000e800ff067b82 */ /* 0x000e620000000800 */
[----:B------:R-:W-:Y:S02]  /*1c4c0*/  ISETP.GE.U32.AND P5, PT, R4, 0x7ffffef4, PT ;  /* 0x7ffffef40400780c */ /* 0x000fe40003fa6070 */
[----:B------:R-:W-:-:S05]  /*1c4d0*/  IADD3 R4, PT, PT, R135, -0x8e, RZ ;  /* 0xffffff7287047810 */ /* 0x000fca0007ffe0ff */
[----:B------:R-:W1:Y:S01]  /*1c4e0*/  LDC R135, c[0x0][0x3a0] ;  /* 0x0000e800ff877b82 */ /* 0x000e620000000800 */
[----:B------:R-:W-:Y:S01]  /*1c4f0*/  ISETP.GE.U32.AND P6, PT, R4, 0x7ffffef3, PT ;  /* 0x7ffffef30400780c */ /* 0x000fe20003fc6070 */
[----:B-1----:R-:W-:-:S06]  /*1c500*/  VIADD R4, R5, 0xffffff71 ;  /* 0xffffff7105047836 */ /* 0x002fcc0000000000 */
[----:B------:R-:W1:Y:S01]  /*1c510*/  LDC R5, c[0x0][0x3a0] ;  /* 0x0000e800ff057b82 */ /* 0x000e620000000800 */
[----:B------:R-:W-:Y:S01]  /*1c520*/  ISETP.GE.U32.AND P3, PT, R4, 0x7ffffef2, PT ;  /* 0x7ffffef20400780c */ /* 0x000fe20003f66070 */
[----:B------:R-:W-:-:S06]  /*1c530*/  VIADD R4, R6, 0xffffff70 ;  /* 0xffffff7006047836 */ /* 0x000fcc0000000000 */
[----:B------:R-:W1:Y:S01]  /*1c540*/  LDC R6, c[0x0][0x3a0] ;  /* 0x0000e800ff067b82 */ /* 0x000e620000000800 */
[----:B------:R-:W-:-:S05]  /*1c550*/  IMAD.WIDE R136, R2, 0x4, R136 ;  /* 0x0000000402887825 */ /* 0x000fca00078e0288 */
[----:B------:R2:W-:Y:S04]  /*1c560*/  STL.64 [R1+0xda8], R136 ;  /* 0x000da88801007387 */ /* 0x0005e80000100a00 */
[----:B------:R2:W-:Y:S01]  /*1c570*/  LDGSTS.E [R0+-0xffd4], desc[UR22][R136.64], !P4 ;  /* 0xf002c00088007fae */ /* 0x0005e2000e1a1016 */
[----:B------:R-:W-:Y:S01]  /*1c580*/  ISETP.GE.U32.AND P4, PT, R4, 0x7ffffef1, PT ;  /* 0x7ffffef10400780c */ /* 0x000fe20003f86070 */
[----:B------:R-:W-:Y:S02]  /*1c590*/  VIADD R4, R135, 0xffffff6f ;  /* 0xffffff6f87047836 */ /* 0x000fe40000000000 */
[----:B------:R-:W1:Y:S01]  /*1c5a0*/  LDC R135, c[0x0][0x3a0] ;  /* 0x0000e800ff877b82 */ /* 0x000e620000000800 */
[----:B------:R-:W-:-:S04]  /*1c5b0*/  IMAD.WIDE R10, R2, 0x4, R10 ;  /* 0x00000004020a7825 */ /* 0x000fc800078e020a */
[----:B--2---:R-:W-:-:S05]  /*1c5c0*/  IMAD.WIDE R136, R2, 0x4, R250 ;  /* 0x0000000402887825 */ /* 0x004fca00078e02fa */
[----:B------:R4:W-:Y:S04]  /*1c5d0*/  STL.64 [R1+0xda0], R136 ;  /* 0x000da08801007387 */ /* 0x0009e80000100a00 */
[----:B------:R4:W-:Y:S01]  /*1c5e0*/  LDGSTS.E [R0+-0xffd0], desc[UR22][R136.64], !P5 ;  /* 0xf003000088007fae */ /* 0x0009e2000e9a1016 */
[----:B------:R-:W-:Y:S02]  /*1c5f0*/  ISETP.GE.U32.AND P5, PT, R4, 0x7ffffef0, PT ;  /* 0x7ffffef00400780c */ /* 0x000fe40003fa6070 */
[----:B-1----:R-:W-:Y:S02]  /*1c600*/  IADD3 R4, PT, PT, R5, -0x92, RZ ;  /* 0xffffff6e05047810 */ /* 0x002fe40007ffe0ff */
[----:B------:R-:W1:Y:S01]  /*1c610*/  LDC R5, c[0x0][0x3a0] ;  /* 0x0000e800ff057b82 */ /* 0x000e620000000800 */
[----:B----4-:R-:W-:-:S05]  /*1c620*/  IMAD.WIDE R136, R2, 0x4, R248 ;  /* 0x0000000402887825 */ /* 0x010fca00078e02f8 */
[----:B------:R2:W-:Y:S01]  /*1c630*/  LDGSTS.E [R0+-0xffcc], desc[UR22][R136.64], !P6 ;  /* 0xf003400088007fae */ /* 0x0005e2000f1a1016 */
[----:B------:R-:W-:Y:S01]  /*1c640*/  ISETP.GE.U32.AND P6, PT, R4, 0x7ffffeef, PT ;  /* 0x7ffffeef0400780c */ /* 0x000fe20003fc6070 */
[----:B------:R-:W-:Y:S02]  /*1c650*/  VIADD R4, R6, 0xffffff6d ;  /* 0xffffff6d06047836 */ /* 0x000fe40000000000 */
[----:B------:R-:W4:Y:S01]  /*1c660*/  LDC R6, c[0x0][0x3a0] ;  /* 0x0000e800ff067b82 */ /* 0x000f220000000800 */
[----:B------:R2:W-:Y:S02]  /*1c670*/  STL.64 [R1+0xd98], R136 ;  /* 0x000d988801007387 */ /* 0x0005e40000100a00 */
[----:B--2---:R-:W-:-:S05]  /*1c680*/  IMAD.WIDE R136, R2, 0x4, R246 ;  /* 0x0000000402887825 */ /* 0x004fca00078e02f6 */
[----:B------:R3:W-:Y:S04]  /*1c690*/  STL.64 [R1+0xd90], R136 ;  /* 0x000d908801007387 */ /* 0x0007e80000100a00 */
[----:B------:R3:W-:Y:S01]  /*1c6a0*/  LDGSTS.E [R0+-0xffc8], desc[UR22][R136.64], !P3 ;  /* 0xf003800088007fae */ /* 0x0007e2000d9a1016 */
[----:B------:R-:W-:Y:S01]  /*1c6b0*/  ISETP.GE.U32.AND P3, PT, R4, 0x7ffffeee, PT ;  /* 0x7ffffeee0400780c */ /* 0x000fe20003f66070 */
[----:B------:R-:W-:Y:S02]  /*1c6c0*/  VIADD R4, R135, 0xffffff6c ;  /* 0xffffff6c87047836 */ /* 0x000fe40000000000 */
[----:B------:R-:W2:Y:S01]  /*1c6d0*/  LDC R135, c[0x0][0x3a0] ;  /* 0x0000e800ff877b82 */ /* 0x000ea20000000800 */
[----:B---3--:R-:W-:-:S05]  /*1c6e0*/  IMAD.WIDE R136, R2, 0x4, R244 ;  /* 0x0000000402887825 */ /* 0x008fca00078e02f4 */
[----:B------:R3:W-:Y:S04]  /*1c6f0*/  STL.64 [R1+0xd88], R136 ;  /* 0x000d888801007387 */ /* 0x0007e80000100a00 */
[----:B------:R3:W-:Y:S01]  /*1c700*/  LDGSTS.E [R0+-0xffc4], desc[UR22][R136.64], !P4 ;  /* 0xf003c00088007fae */ /* 0x0007e2000e1a1016 */
[----:B------:R-:W-:Y:S01]  /*1c710*/  ISETP.GE.U32.AND P4, PT, R4, 0x7ffffeed, PT ;  /* 0x7ffffeed0400780c */ /* 0x000fe20003f86070 */
[----:B-1----:R-:W-:Y:S02]  /*1c720*/  VIADD R4, R5, 0xffffff6b ;  /* 0xffffff6b05047836 */ /* 0x002fe40000000000 */
[----:B------:R-:W1:Y:S01]  /*1c730*/  LDC R5, c[0x0][0x3a0] ;  /* 0x0000e800ff057b82 */ /* 0x000e620000000800 */
[----:B---3--:R-:W-:-:S05]  /*1c740*/  IMAD.WIDE R136, R2, 0x4, R242 ;  /* 0x0000000402887825 */ /* 0x008fca00078e02f2 */
[----:B------:R3:W-:Y:S01]  /*1c750*/  LDGSTS.E [R0+-0xffc0], desc[UR22][R136.64], !P5 ;  /* 0xf004000088007fae */ /* 0x0007e2000e9a1016 */
[----:B------:R-:W-:Y:S02]  /*1c760*/  ISETP.GE.U32.AND P5, PT, R4, 0x7ffffeec, PT ;  /* 0x7ffffeec0400780c */ /* 0x000fe40003fa6070 */
[----:B----4-:R-:W-:Y:S02]  /*1c770*/  IADD3 R4, PT, PT, R6, -0x96, RZ ;  /* 0xffffff6a06047810 */ /* 0x010fe40007ffe0ff */
[----:B------:R-:W4:Y:S01]  /*1c780*/  LDC R6, c[0x0][0x3a0] ;  /* 0x0000e800ff067b82 */ /* 0x000f220000000800 */
[----:B------:R3:W-:Y:S02]  /*1c790*/  STL.64 [R1+0xd80], R136 ;  /* 0x000d808801007387 */ /* 0x0007e40000100a00 */
[----:B---3--:R-:W-:-:S05]  /*1c7a0*/  IMAD.WIDE R136, R2, 0x4, R240 ;  /* 0x0000000402887825 */ /* 0x008fca00078e02f0 */
[----:B------:R-:W-:Y:S01]  /*1c7b0*/  LDGSTS.E [R0+-0xffbc], desc[UR22][R136.64], !P6 ;  /* 0xf004400088007fae */ /* 0x000fe2000f1a1016 */
[----:B------:R-:W-:Y:S01]  /*1c7c0*/  ISETP.GE.U32.AND P6, PT, R4, 0x7ffffeeb, PT ;  /* 0x7ffffeeb0400780c */ /* 0x000fe20003fc6070 */
[----:B--2---:R-:W-:Y:S02]  /*1c7d0*/  VIADD R4, R135, 0xffffff69 ;  /* 0xffffff6987047836 */ /* 0x004fe40000000000 */
[----:B------:R-:W-:Y:S04]  /*1c7e0*/  STL.64 [R1+0xd78], R136 ;  /* 0x000d788801007387 */ /* 0x000fe80000100a00 */
[----:B------:R2:W-:Y:S04]  /*1c7f0*/  STL.64 [R1+0xd70], R8 ;  /* 0x000d700801007387 */ /* 0x0005e80000100a00 */
[----:B------:R2:W-:Y:S01]  /*1c800*/  LDGSTS.E [R0+-0xffb8], desc[UR22][R8.64], !P3 ;  /* 0xf004800008007fae */ /* 0x0005e2000d9a1016 */
[----:B------:R-:W-:Y:S01]  /*1c810*/  ISETP.GE.U32.AND P3, PT, R4, 0x7ffffeea, PT ;  /* 0x7ffffeea0400780c */ /* 0x000fe20003f66070 */
[----:B-1----:R-:W-:-:S02]  /*1c820*/  VIADD R4, R5, 0xffffff68 ;  /* 0xffffff6805047836 */ /* 0x002fc40000000000 */
[----:B------:R-:W1:Y:S01]  /*1c830*/  LDC R5, c[0x0][0x3a0] ;  /* 0x0000e800ff057b82 */ /* 0x000e620000000800 */
[----:B------:R3:W-:Y:S07]  /*1c840*/  LDGSTS.E [R0+-0xffb4], desc[UR22][R10.64], !P4 ;  /* 0xf004c0000a007fae */ /* 0x0007ee000e1a1016 */
[----:B--2---:R-:W2:Y:S01]  /*1c850*/  LDC R8, c[0x0][0x3a0] ;  /* 0x0000e800ff087b82 */ /* 0x004ea20000000800 */
[----:B------:R-:W-:Y:S01]  /*1c860*/  ISETP.GE.U32.AND P4, PT, R4, 0x7ffffee9, PT ;  /* 0x7ffffee90400780c */ /* 0x000fe20003f86070 */
[----:B----4-:R-:W-:Y:S01]  /*1c870*/  VIADD R4, R6, 0xffffff67 ;  /* 0xffffff6706047836 */ /* 0x010fe20000000000 */
[----:B------:R3:W-:Y:S05]  /*1c880*/  STL.64 [R1+0xd68], R10 ;  /* 0x000d680a01007387 */ /* 0x0007ea0000100a00 */
[----:B------:R-:W4:Y:S01]  /*1c890*/  LDC R6, c[0x0][0x3a0] ;  /* 0x0000e800ff067b82 */ /* 0x000f220000000800 */
[----:B---3--:R-:W-:-:S07]  /*1c8a0*/  IMAD.WIDE R10, R2, 0x4, R12 ;  /* 0x00000004020a7825 */ /* 0x008fce00078e020c */
[----:B------:R-:W3:Y:S01]  /*1c8b0*/  LDC R9, c[0x0][0x3a0] ;  /* 0x0000e800ff097b82 */ /* 0x000ee20000000800 */
[----:B------:R1:W-:Y:S04]  /*1c8c0*/  STL.64 [R1+0xd60], R10 ;  /* 0x000d600a01007387 */ /* 0x0003e80000100a00 */
[----:B------:R1:W-:Y:S01]  /*1c8d0*/  LDGSTS.E [R0+-0xffb0], desc[UR22][R10.64], !P5 ;  /* 0xf00500000a007fae */ /* 0x0003e2000e9a1016 */
[----:B------:R-:W-:Y:S02]  /*1c8e0*/  ISETP.GE.U32.AND P5, PT, R4, 0x7ffffee8, PT ;  /* 0x7ffffee80400780c */ /* 0x000fe40003fa6070 */
[----:B------:R-:W3:Y:S01]  /*1c8f0*/  LDC R137, c[0x0][0x3a0] ;  /* 0x0000e800ff897b82 */ /* 0x000ee20000000800 */
[----:B--2---:R-:W-:-:S07]  /*1c900*/  IADD3 R4, PT, PT, R8, -0x9a, RZ ;  /* 0xffffff6608047810 */ /* 0x004fce0007ffe0ff */
[----:B------:R-:W2:Y:S01]  /*1c910*/  LDC R8, c[0x0][0x3a0] ;  /* 0x0000e800ff087b82 */ /* 0x000ea20000000800 */
[----:B-1----:R-:W-:-:S05]  /*1c920*/  IMAD.WIDE R10, R2, 0x4, R14 ;  /* 0x00000004020a7825 */ /* 0x002fca00078e020e */
[----:B------:R1:W-:Y:S04]  /*1c930*/  STL.64 [R1+0xd58], R10 ;  /* 0x000d580a01007387 */ /* 0x0003e80000100a00 */
[----:B------:R1:W-:Y:S01]  /*1c940*/  LDGSTS.E [R0+-0xffac], desc[UR22][R10.64], !P6 ;  /* 0xf00540000a007fae */ /* 0x0003e2000f1a1016 */
[----:B------:R-:W-:Y:S01]  /*1c950*/  ISETP.GE.U32.AND P6, PT, R4, 0x7ffffee7, PT ;  /* 0x7ffffee70400780c */ /* 0x000fe20003fc6070 */
[----:B------:R-:W-:Y:S02]  /*1c960*/  VIADD R4, R5, 0xffffff65 ;  /* 0xffffff6505047836 */ /* 0x000fe40000000000 */
[----:B------:R-:W3:Y:S01]  /*1c970*/  LDC R5, c[0x0][0x3a0] ;  /* 0x0000e800ff057b82 */ /* 0x000ee20000000800 */
[----:B-1----:R-:W-:-:S05]  /*1c980*/  IMAD.WIDE R10, R2, 0x4, R16 ;  /* 0x00000004020a7825 */ /* 0x002fca00078e0210 */
[----:B------:R1:W-:Y:S01]  /*1c990*/  LDGSTS.E [R0+-0xffa8], desc[UR22][R10.64], !P3 ;  /* 0xf00580000a007fae */ /* 0x0003e2000d9a1016 */
[----:B------:R-:W-:Y:S01]  /*1c9a0*/  ISETP.GE.U32.AND P3, PT, R4, 0x7ffffee6, PT ;  /* 0x7ffffee60400780c */ /* 0x000fe20003f66070 */
[----:B----4-:R-:W-:Y:S02]  /*1c9b0*/  VIADD R4, R6, 0xffffff64 ;  /* 0xffffff6406047836 */ /* 0x010fe40000000000 */
[----:B------:R-:W4:Y:S01]  /*1c9c0*/  LDC R6, c[0x0][0x3a0] ;  /* 0x0000e800ff067b82 */ /* 0x000f220000000800 */
[----:B------:R1:W-:Y:S02]  /*1c9d0*/  STL.64 [R1+0xd50], R10 ;  /* 0x000d500a01007387 */ /* 0x0003e40000100a00 */
[----:B-1----:R-:W-:-:S05]  /*1c9e0*/  IMAD.WIDE R10, R2, 0x4, R18 ;  /* 0x00000004020a7825 */ /* 0x002fca00078e0212 */
[----:B------:R1:W-:Y:S04]  /*1c9f0*/  STL.64 [R1+0xd48], R10 ;  /* 0x000d480a01007387 */ /* 0x0003e80000100a00 */
[----:B------:R1:W-:Y:S01]  /*1ca00*/  LDGSTS.E [R0+-0xffa4], desc[UR22][R10.64], !P4 ;  /* 0xf005c0000a007fae */ /* 0x0003e2000e1a1016 */
[----:B------:R-:W-:Y:S01]  /*1ca10*/  ISETP.GE.U32.AND P4, PT, R4, 0x7ffffee5, PT ;  /* 0x7ffffee50400780c */ /* 0x000fe20003f86070 */
[----:B--2---:R-:W-:Y:S02]  /*1ca20*/  VIADD R4, R8, 0xffffff63 ;  /* 0xffffff6308047836 */ /* 0x004fe40000000000 */
[----:B------:R-:W2:Y:S01]  /*1ca30*/  LDC R8, c[0x0][0x3a0] ;  /* 0x0000e800ff087b82 */ /* 0x000ea20000000800 */
[----:B-1----:R-:W-:-:S05]  /*1ca40*/  IMAD.WIDE R10, R2, 0x4, R20 ;  /* 0x00000004020a7825 */ /* 0x002fca00078e0214 */
[----:B------:R1:W-:Y:S04]  /*1ca50*/  STL.64 [R1+0xd40], R10 ;  /* 0x000d400a01007387 */ /* 0x0003e80000100a00 */
[----:B------:R1:W-:Y:S01]  /*1ca60*/  LDGSTS.E [R0+-0xffa0], desc[UR22][R10.64], !P5 ;  /* 0xf00600000a007fae */ /* 0x0003e2000e9a1016 */
[----:B------:R-:W-:Y:S02]  /*1ca70*/  ISETP.GE.U32.AND P5, PT, R4, 0x7ffffee4, PT ;  /* 0x7ffffee40400780c */ /* 0x000fe40003fa6070 */
[----:B---3--:R-:W-:Y:S02]  /*1ca80*/  IADD3 R4, PT, PT, R5, -0x9e, RZ ;  /* 0xffffff6205047810 */ /* 0x008fe40007ffe0ff */
        /* <DEDUP_REMOVED lines=16> */
[----:B------:R-:W-:Y:S01]  /*1cb90*/  ISETP.GE.U32.AND P4, PT, R4, 0x7ffffee1, PT ;  /* 0x7ffffee10400780c */ /* 0x000fe20003f86070 */
[----:B---3--:R-:W-:Y:S02]  /*1cba0*/  VIADD R4, R5, 0xffffff5f ;  /* 0xffffff5f05047836 */ /* 0x008fe40000000000 */
[----:B------:R-:W3:Y:S01]  /*1cbb0*/  LDC R5, c[0x0][0x3a0] ;  /* 0x0000e800ff057b82 */ /* 0x000ee20000000800 */
[----:B-1----:R-:W-:-:S05]  /*1cbc0*/  IMAD.WIDE R10, R2, 0x4, R28 ;  /* 0x00000004020a7825 */ /* 0x002fca00078e021c */
[----:B------:R1:W-:Y:S01]  /*1cbd0*/  LDGSTS.E [R0+-0xff90], desc[UR22][R10.64], !P5 ;  /* 0xf00700000a007fae */ /* 0x0003e2000e9a1016 */
[----:B------:R-:W-:Y:S02]  /*1cbe0*/  ISETP.GE.U32.AND P5, PT, R4, 0x7ffffee0, PT ;  /* 0x7ffffee00400780c */ /* 0x000fe40003fa6070 */
[----:B----4-:R-:W-:Y:S02]  /*1cbf0*/  IADD3 R4, PT, PT, R6, -0xa2, RZ ;  /* 0xffffff5e06047810 */ /* 0x010fe40007ffe0ff */
        /* <DEDUP_REMOVED lines=23> */
[----:B------:R-:W-:Y:S02]  /*1cd70*/  ISETP.GE.U32.AND P5, PT, R4, 0x7ffffedc, PT ;  /* 0x7ffffedc0400780c */ /* 0x000fe40003fa6070 */
[----:B--2---:R-:W-:Y:S02]  /*1cd80*/  IADD3 R4, PT, PT, R8, -0xa6, RZ ;  /* 0xffffff5a08047810 */ /* 0x004fe40007ffe0ff */
        /* <DEDUP_REMOVED lines=422> */
[----:B------:R1:W-:Y:S04]  /*1e7f0*/  STL.64 [R1+0xac8], R10 ;  /* 0x000ac80a01007387 */ /* 0x0003e80000100a00 */
[----:B------:R1:W-:Y:S01]  /*1e800*/  LDGSTS.E [R0+-0xfe64], desc[UR22][R10.64], !P4 ;  /* 0xf019c0000a007fae */ /* 0x0003e2000e1a1016 */
[----:B------:R-:W-:Y:S01]  /*1e810*/  ISETP.GE.U32.AND P4, PT, R4, 0x7ffffe95, PT ;  /* 0x7ffffe950400780c */ /* 0x000fe20003f86070 */
[----:B----4-:R-:W-:Y:S02]  /*1e820*/  VIADD R4, R6, 0xffffff13 ;  /* 0xffffff1306047836 */ /* 0x010fe40000000000 */
[----:B------:R-:W4:Y:S01]  /*1e830*/  LDC R6, c[0x0][0x3a0] ;  /* 0x0000e800ff067b82 */ /* 0x000f220000000800 */
[----:B-1----:R-:W-:-:S05]  /*1e840*/  IMAD.WIDE R10, R2, 0x4, R192 ;  /* 0x00000004020a7825 */ /* 0x002fca00078e02c0 */
[----:B------:R1:W-:Y:S01]  /*1e850*/  LDGSTS.E [R0+-0xfe60], desc[UR22][R10.64], !P5 ;  /* 0xf01a00000a007fae */ /* 0x0003e2000e9a1016 */
[----:B------:R-:W-:Y:S02]  /*1e860*/  ISETP.GE.U32.AND P5, PT, R4, 0x7ffffe94, PT ;  /* 0x7ffffe940400780c */ /* 0x000fe40003fa6070 */
[----:B------:R-:W-:Y:S01]  /*1e870*/  IADD3 R4, PT, PT, R9, -0xee, RZ ;  /* 0xffffff1209047810 */ /* 0x000fe20007ffe0ff */
[----:B------:R1:W-:Y:S01]  /*1e880*/  STL.64 [R1+0xac0], R10 ;  /* 0x000ac00a01007387 */ /* 0x0003e20000100a00 */
[----:B------:R-:W4:Y:S01]  /*1e890*/  LDC R9, c[0x0][0x3a0] ;  /* 0x0000e800ff097b82 */ /* 0x000f220000000800 */
        /* <DEDUP_REMOVED lines=10> */
[----:B--2---:R-:W-:Y:S02]  /*1e940*/  VIADD R4, R8, 0xffffff10 ;  /* 0xffffff1008047836 */ /* 0x004fe40000000000 */
[----:B-1----:R-:W-:-:S05]  /*1e950*/  IMAD.WIDE R10, R2, 0x4, R198 ;  /* 0x00000004020a7825 */ /* 0x002fca00078e02c6 */
[----:B------:R1:W-:Y:S04]  /*1e960*/  STL.64 [R1+0xaa8], R10 ;  /* 0x000aa80a01007387 */ /* 0x0003e80000100a00 */
[----:B------:R1:W-:Y:S01]  /*1e970*/  LDGSTS.E [R0+-0xfe54], desc[UR22][R10.64], !P4 ;  /* 0xf01ac0000a007fae */ /* 0x0003e2000e1a1016 */
[----:B------:R-:W-:Y:S01]  /*1e980*/  ISETP.GE.U32.AND P4, PT, R4, 0x7ffffe91, PT ;  /* 0x7ffffe910400780c */ /* 0x000fe20003f86070 */
[----:B----4-:R-:W-:Y:S02]  /*1e990*/  VIADD R4, R9, 0xffffff0f ;  /* 0xffffff0f09047836 */ /* 0x010fe40000000000 */
[----:B------:R-:W-:-:S04]  /*1e9a0*/  IMAD.WIDE R8, R2, 0x4, R202 ;  /* 0x0000000402087825 */ /* 0x000fc800078e02ca */
[----:B-1----:R-:W-:-:S05]  /*1e9b0*/  IMAD.WIDE R10, R2, 0x4, R200 ;  /* 0x00000004020a7825 */ /* 0x002fca00078e02c8 */
[----:B------:R1:W-:Y:S04]  /*1e9c0*/  STL.64 [R1+0xaa0], R10 ;  /* 0x000aa00a01007387 */ /* 0x0003e80000100a00 */
[----:B------:R1:W-:Y:S04]  /*1e9d0*/  LDGSTS.E [R0+-0xfe50], desc[UR22][R10.64], !P5 ;  /* 0xf01b00000a007fae */ /* 0x0003e8000e9a1016 */
[----:B------:R2:W-:Y:S04]  /*1e9e0*/  STL.64 [R1+0xa98], R8 ;  /* 0x000a980801007387 */ /* 0x0005e80000100a00 */
[----:B------:R2:W-:Y:S01]  /*1e9f0*/  LDGSTS.E [R0+-0xfe4c], desc[UR22][R8.64], !P6 ;  /* 0xf01b400008007fae */ /* 0x0005e2000f1a1016 */
[----:B-1----:R-:W1:Y:S01]  /*1ea00*/  LDC R10, c[0x0][0x3a0] ;  /* 0x0000e800ff0a7b82 */ /* 0x002e620000000800 */
[----:B------:R-:W-:-:S07]  /*1ea10*/  ISETP.GE.U32.AND P5, PT, R4, 0x7ffffe90, PT ;  /* 0x7ffffe900400780c */ /* 0x000fce0003fa6070 */
[----:B--2---:R-:W2:Y:S01]  /*1ea20*/  LDC R9, c[0x0][0x3a0] ;  /* 0x0000e800ff097b82 */ /* 0x004ea20000000800 */
[----:B------:R-:W-:Y:S01]  /*1ea30*/  IADD3 R4, PT, PT, R6, -0xf2, RZ ;  /* 0xffffff0e06047810 */ /* 0x000fe20007ffe0ff */
[----:B------:R-:W-:-:S06]  /*1ea40*/  IMAD.WIDE R12, R2, 0x4, R204 ;  /* 0x00000004020c7825 */ /* 0x000fcc00078e02cc */
[----:B------:R-:W4:Y:S01]  /*1ea50*/  LDC R8, c[0x0][0x3a0] ;  /* 0x0000e800ff087b82 */ /* 0x000f220000000800 */
[----:B------:R-:W-:Y:S01]  /*1ea60*/  ISETP.GE.U32.AND P6, PT, R4, 0x7ffffe8f, PT ;  /* 0x7ffffe8f0400780c */ /* 0x000fe20003fc6070 */
[----:B---3--:R-:W-:Y:S01]  /*1ea70*/  VIADD R4, R5, 0xffffff0d ;  /* 0xffffff0d05047836 */ /* 0x008fe20000000000 */
[----:B------:R3:W-:Y:S04]  /*1ea80*/  STL.64 [R1+0xa90], R12 ;  /* 0x000a900c01007387 */ /* 0x0007e80000100a00 */
[----:B------:R3:W-:Y:S01]  /*1ea90*/  LDGSTS.E [R0+-0xfe48], desc[UR22][R12.64], !P3 ;  /* 0xf01b80000c007fae */ /* 0x0007e2000d9a1016 */
[----:B------:R-:W-:Y:S01]  /*1eaa0*/  ISETP.GE.U32.AND P3, PT, R4, 0x7ffffe8e, PT ;  /* 0x7ffffe8e0400780c */ /* 0x000fe20003f66070 */
[----:B-1----:R-:W-:Y:S01]  /*1eab0*/  VIADD R4, R10, 0xffffff0c ;  /* 0xffffff0c0a047836 */ /* 0x002fe20000000000 */
[----:B------:R-:W1:Y:S01]  /*1eac0*/  LDC R6, c[0x0][0x3a0] ;  /* 0x0000e800ff067b82 */ /* 0x000e620000000800 */
[----:B------:R-:W-:-:S07]  /*1ead0*/  IMAD.WIDE R10, R2, 0x4, R208 ;  /* 0x00000004020a7825 */ /* 0x000fce00078e02d0 */
[----:B------:R-:W1:Y:S01]  /*1eae0*/  LDC R5, c[0x0][0x3a0] ;  /* 0x0000e800ff057b82 */ /* 0x000e620000000800 */
[----:B---3--:R-:W-:-:S05]  /*1eaf0*/  IMAD.WIDE R12, R2, 0x4, R206 ;  /* 0x00000004020c7825 */ /* 0x008fca00078e02ce */
[----:B------:R-:W-:Y:S01]  /*1eb00*/  LDGSTS.E [R0+-0xfe44], desc[UR22][R12.64], !P4 ;  /* 0xf01bc0000c007fae */ /* 0x000fe2000e1a1016 */
[----:B------:R-:W-:Y:S01]  /*1eb10*/  ISETP.GE.U32.AND P4, PT, R4, 0x7ffffe8d, PT ;  /* 0x7ffffe8d0400780c */ /* 0x000fe20003f86070 */
[----:B--2---:R-:W-:Y:S02]  /*1eb20*/  VIADD R4, R9, 0xffffff0b ;  /* 0xffffff0b09047836 */ /* 0x004fe40000000000 */
[----:B------:R2:W-:Y:S01]  /*1eb30*/  LDGSTS.E [R0+-0xfe40], desc[UR22][R10.64], !P5 ;  /* 0xf01c00000a007fae */ /* 0x0005e2000e9a1016 */
[----:B------:R-:W3:Y:S02]  /*1eb40*/  LDC R9, c[0x0][0x3a0] ;  /* 0x0000e800ff097b82 */ /* 0x000ee40000000800 */
[----:B------:R-:W-:Y:S02]  /*1eb50*/  ISETP.GE.U32.AND P5, PT, R4, 0x7ffffe8c, PT ;  /* 0x7ffffe8c0400780c */ /* 0x000fe40003fa6070 */
[----:B----4-:R-:W-:Y:S01]  /*1eb60*/  IADD3 R4, PT, PT, R8, -0xf6, RZ ;  /* 0xffffff0a08047810 */ /* 0x010fe20007ffe0ff */
[----:B------:R-:W-:Y:S03]  /*1eb70*/  STL.64 [R1+0xa88], R12 ;  /* 0x000a880c01007387 */ /* 0x000fe60000100a00 */
[----:B------:R-:W4:Y:S01]  /*1eb80*/  LDC R8, c[0x0][0x3a0] ;  /* 0x0000e800ff087b82 */ /* 0x000f220000000800 */
[----:B------:R2:W-:Y:S02]  /*1eb90*/  STL.64 [R1+0xa80], R10 ;  /* 0x000a800a01007387 */ /* 0x0005e40000100a00 */
[----:B--2---:R-:W-:-:S05]  /*1eba0*/  IMAD.WIDE R10, R2, 0x4, R210 ;  /* 0x00000004020a7825 */ /* 0x004fca00078e02d2 */
[----:B------:R2:W-:Y:S04]  /*1ebb0*/  STL.64 [R1+0xa78], R10 ;  /* 0x000a780a01007387 */ /* 0x0005e80000100a00 */
[----:B------:R2:W-:Y:S01]  /*1ebc0*/  LDGSTS.E [R0+-0xfe3c], desc[UR22][R10.64], !P6 ;  /* 0xf01c40000a007fae */ /* 0x0005e2000f1a1016 */
[----:B------:R-:W-:Y:S01]  /*1ebd0*/  ISETP.GE.U32.AND P6, PT, R4, 0x7ffffe8b, PT ;  /* 0x7ffffe8b0400780c */ /* 0x000fe20003fc6070 */
[----:B-1----:R-:W-:Y:S02]  /*1ebe0*/  VIADD R4, R6, 0xffffff09 ;  /* 0xffffff0906047836 */ /* 0x002fe40000000000 */
[----:B------:R-:W1:Y:S01]  /*1ebf0*/  LDC R6, c[0x0][0x3a0] ;  /* 0x0000e800ff067b82 */ /* 0x000e620000000800 */
[----:B--2---:R-:W-:-:S05]  /*1ec00*/  IMAD.WIDE R10, R2, 0x4, R212 ;  /* 0x00000004020a7825 */ /* 0x004fca00078e02d4 */
[----:B------:R2:W-:Y:S04]  /*1ec10*/  STL.64 [R1+0xa70], R10 ;  /* 0x000a700a01007387 */ /* 0x0005e80000100a00 */
[----:B------:R2:W-:Y:S01]  /*1ec20*/  LDGSTS.E [R0+-0xfe38], desc[UR22][R10.64], !P3 ;  /* 0xf01c80000a007fae */ /* 0x0005e2000d9a1016 */
[----:B------:R-:W-:Y:S01]  /*1ec30*/  ISETP.GE.U32.AND P3, PT, R4, 0x7ffffe8a, PT ;  /* 0x7ffffe8a0400780c */ /* 0x000fe20003f66070 */
[----:B------:R-:W-:Y:S02]  /*1ec40*/  VIADD R4, R5, 0xffffff08 ;  /* 0xffffff0805047836 */ /* 0x000fe40000000000 */
[----:B------:R-:W3:Y:S01]  /*1ec50*/  LDC R5, c[0x0][0x3a0] ;  /* 0x0000e800ff057b82 */ /* 0x000ee20000000800 */
[----:B--2---:R-:W-:-:S05]  /*1ec60*/  IMAD.WIDE R10, R2, 0x4, R214 ;  /* 0x00000004020a7825 */ /* 0x004fca00078e02d6 */
[----:B------:R2:W-:Y:S01]  /*1ec70*/  LDGSTS.E [R0+-0xfe34], desc[UR22][R10.64], !P4 ;  /* 0xf01cc0000a007fae */ /* 0x0005e2000e1a1016 */
[----:B------:R-:W-:Y:S01]  /*1ec80*/  ISETP.GE.U32.AND P4, PT, R4, 0x7ffffe89, PT ;  /* 0x7ffffe890400780c */ /* 0x000fe20003f86070 */
[----:B----4-:R-:W-:Y:S02]  /*1ec90*/  VIADD R4, R8, 0xffffff07 ;  /* 0xffffff0708047836 */ /* 0x010fe40000000000 */
[----:B------:R-:W4:Y:S01]  /*1eca0*/  LDC R8, c[0x0][0x3a0] ;  /* 0x0000e800ff087b82 */ /* 0x000f220000000800 */
[----:B------:R2:W-:Y:S02]  /*1ecb0*/  STL.64 [R1+0xa68], R10 ;  /* 0x000a680a01007387 */ /* 0x0005e40000100a00 */
[----:B--2---:R-:W-:-:S05]  /*1ecc0*/  IMAD.WIDE R10, R2, 0x4, R216 ;  /* 0x00000004020a7825 */ /* 0x004fca00078e02d8 */
[----:B------:R2:W-:Y:S04]  /*1ecd0*/  STL.64 [R1+0xa60], R10 ;  /* 0x000a600a01007387 */ /* 0x0005e80000100a00 */
[----:B------:R2:W-:Y:S01]  /*1ece0*/  LDGSTS.E [R0+-0xfe30], desc[UR22][R10.64], !P5 ;  /* 0xf01d00000a007fae */ /* 0x0005e2000e9a1016 */
[----:B------:R-:W-:Y:S02]  /*1ecf0*/  ISETP.GE.U32.AND P5, PT, R4, 0x7ffffe88, PT ;  /* 0x7ffffe880400780c */ /* 0x000fe40003fa6070 */
[----:B-1----:R-:W-:Y:S02]  /*1ed00*/  IADD3 R4, PT, PT, R6, -0xfa, RZ ;  /* 0xffffff0606047810 */ /* 0x002fe40007ffe0ff */
[----:B------:R-:W1:Y:S01]  /*1ed10*/  LDC R6, c[0x0][0x3a0] ;  /* 0x0000e800ff067b82 */ /* 0x000e620000000800 */
[----:B--2---:R-:W-:-:S05]  /*1ed20*/  IMAD.WIDE R10, R2, 0x4, R218 ;  /* 0x00000004020a7825 */ /* 0x004fca00078e02da */
[----:B------:R2:W-:Y:S04]  /*1ed30*/  STL.64 [R1+0xa58], R10 ;  /* 0x000a580a01007387 */ /* 0x0005e80000100a00 */
[----:B------:R2:W-:Y:S01]  /*1ed40*/  LDGSTS.E [R0+-0xfe2c], desc[UR22][R10.64], !P6 ;  /* 0xf01d40000a007fae */ /* 0x0005e2000f1a1016 */
[----:B------:R-:W-:Y:S01]  /*1ed50*/  ISETP.GE.U32.AND P6, PT, R4, 0x7ffffe87, PT ;  /* 0x7ffffe870400780c */ /* 0x000fe20003fc6070 */
[----:B---3--:R-:W-:Y:S02]  /*1ed60*/  VIADD R4, R5, 0xffffff05 ;  /* 0xffffff0505047836 */ /* 0x008fe40000000000 */
[----:B------:R-:W3:Y:S01]  /*1ed70*/  LDC R5, c[0x0][0x3a0] ;  /* 0x0000e800ff057b82 */ /* 0x000ee20000000800 */
[----:B--2---:R-:W-:-:S05]  /*1ed80*/  IMAD.WIDE R10, R2, 0x4, R220 ;  /* 0x00000004020a7825 */ /* 0x004fca00078e02dc */
[----:B------:R2:W-:Y:S01]  /*1ed90*/  LDGSTS.E [R0+-0xfe28], desc[UR22][R10.64], !P3 ;  /* 0xf01d80000a007fae */ /* 0x0005e2000d9a1016 */
[----:B------:R-:W-:Y:S01]  /*1eda0*/  ISETP.GE.U32.AND P3, PT, R4, 0x7ffffe86, PT ;  /* 0x7ffffe860400780c */ /* 0x000fe20003f66070 */
[----:B----4-:R-:W-:Y:S02]  /*1edb0*/  VIADD R4, R8, 0xffffff04 ;  /* 0xffffff0408047836 */ /* 0x010fe40000000000 */
[----:B------:R2:W-:Y:S01]  /*1edc0*/  STL.64 [R1+0xa50], R10 ;  /* 0x000a500a01007387 */ /* 0x0005e20000100a00 */
[----:B------:R-:W4:Y:S01]  /*1edd0*/  LDC R8, c[0x0][0x3a0] ;  /* 0x0000e800ff087b82 */ /* 0x000f220000000800 */
[----:B--2---:R-:W-:-:S05]  /*1ede0*/  IMAD.WIDE R10, R2, 0x4, R222 ;  /* 0x00000004020a7825 */ /* 0x004fca00078e02de */
[----:B------:R2:W-:Y:S04]  /*1edf0*/  STL.64 [R1+0xa48], R10 ;  /* 0x000a480a01007387 */ /* 0x0005e80000100a00 */
[----:B------:R2:W-:Y:S01]  /*1ee00*/  LDGSTS.E [R0+-0xfe24], desc[UR22][R10.64], !P4 ;  /* 0xf01dc0000a007fae */ /* 0x0005e2000e1a1016 */
[----:B------:R-:W-:Y:S01]  /*1ee10*/  ISETP.GE.U32.AND P4, PT, R4, 0x7ffffe85, PT ;  /* 0x7ffffe850400780c */ /* 0x000fe20003f86070 */
[----:B------:R-:W-:Y:S02]  /*1ee20*/  VIADD R4, R9, 0xffffff03 ;  /* 0xffffff0309047836 */ /* 0x000fe40000000000 */
[----:B------:R-:W-:Y:S01]  /*1ee30*/  VIADD R137, R137, 0x7f ;  /* 0x0000007f89897836 */ /* 0x000fe20000000000 */
[----:B------:R-:W4:Y:S01]  /*1ee40*/  LDC R9, c[0x0][0x3a0] ;  /* 0x0000e800ff097b82 */ /* 0x000f220000000800 */
        /* <DEDUP_REMOVED lines=11> */
[----:B----4-:R-:W-:Y:S02]  /*1ef00*/  VIADD R5, R8, 0xffffff00 ;  /* 0xffffff0008057836 */ /* 0x010fe40000000000 */
[----:B------:R-:W3:Y:S01]  /*1ef10*/  LDC R8, c[0x0][0x3a0] ;  /* 0x0000e800ff087b82 */ /* 0x000ee20000000800 */
[----:B--2---:R-:W-:-:S05]  /*1ef20*/  IMAD.WIDE R10, R2, 0x4, R228 ;  /* 0x00000004020a7825 */ /* 0x004fca00078e02e4 */
[----:B------:R2:W-:Y:S04]  /*1ef30*/  STL.64 [R1+0xa30], R10 ;  /* 0x000a300a01007387 */ /* 0x0005e80000100a00 */
[----:B------:R2:W-:Y:S01]  /*1ef40*/  LDGSTS.E [R0+-0xfe18], desc[UR22][R10.64], !P3 ;  /* 0xf01e80000a007fae */ /* 0x0005e2000d9a1016 */
[----:B------:R-:W-:Y:S02]  /*1ef50*/  ISETP.GE.U32.AND P3, PT, R4, 0x7ffffe82, PT ;  /* 0x7ffffe820400780c */ /* 0x000fe40003f66070 */
[----:B------:R-:W-:Y:S01]  /*1ef60*/  IADD3 R4, PT, PT, R134, 0x100000, RZ ;  /* 0x0010000086047810 */ /* 0x000fe20007ffe0ff */
[----:B--2---:R-:W-:-:S05]  /*1ef70*/  IMAD.WIDE R10, R2, 0x4, R230 ;  /* 0x00000004020a7825 */ /* 0x004fca00078e02e6 */
[----:B------:R2:W-:Y:S01]  /*1ef80*/  LDGSTS.E [R0+-0xfe14], desc[UR22][R10.64], !P4 ;  /* 0xf01ec0000a007fae */ /* 0x0005e2000e1a1016 */
[----:B------:R-:W-:-:S03]  /*1ef90*/  ISETP.GE.AND P4, PT, R133, R5, PT ;  /* 0x000000058500720c */ /* 0x000fc60003f86270 */
[----:B------:R4:W-:Y:S04]  /*1efa0*/  STL.64 [R1+0xa28], R10 ;  /* 0x000a280a01007387 */ /* 0x0009e80000100a00 */
[----:B------:R-:W-:Y:S01]  /*1efb0*/  STL.64 [R1+0x13c0], R132 ;  /* 0x0013c08401007387 */ /* 0x000fe20000100a00 */
[----:B--2---:R-:W-:Y:S01]  /*1efc0*/  SEL R0, RZ, 0x4, P4 ;  /* 0x00000004ff007807 */ /* 0x004fe20002000000 */
[----:B----4-:R-:W-:Y:S01]  /*1efd0*/  IMAD.WIDE R10, R2, 0x4, R232 ;  /* 0x00000004020a7825 */ /* 0x010fe200078e02e8 */
[----:B------:R-:W-:-:S04]  /*1efe0*/  ISETP.GT.AND P4, PT, R137, 0x17f, PT ;  /* 0x0000017f8900780c */ /* 0x000fc80003f84270 */
[----:B------:R2:W-:Y:S01]  /*1eff0*/  STL.64 [R1+0xa20], R10 ;  /* 0x000a200a01007387 */ /* 0x0005e20000100a00 */
[----:B------:R-:W-:-:S03]  /*1f000*/  SEL R0, R0, RZ, P4 ;  /* 0x000000ff00007207 */ /* 0x000fc60002000000 */
[----:B------:R2:W-:Y:S01]  /*1f010*/  LDGSTS.E [R4+-0xfe10], desc[UR22][R10.64], !P5 ;  /* 0xf01f00000a047fae */ /* 0x0005e2000e9a1016 */
[----:B------:R-:W-:Y:S01]  /*1f020*/  ISETP.NE.U32.AND P4, PT, R0, RZ, PT ;  /* 0x000000ff0000720c */ /* 0x000fe20003f85070 */
[----:B------:R-:W-:Y:S02]  /*1f030*/  VIADD R0, R134, 0x100000 ;  /* 0x0010000086007836 */ /* 0x000fe40000000000 */
[----:B--2---:R-:W-:-:S05]  /*1f040*/  IMAD.WIDE R10, R2, 0x4, R234 ;  /* 0x00000004020a7825 */ /* 0x004fca00078e02ea */
[----:B------:R2:W-:Y:S04]  /*1f050*/  STL.64 [R1+0xa18], R10 ;  /* 0x000a180a01007387 */ /* 0x0005e80000100a00 */
[----:B------:R-:W4:Y:S04]  /*1f060*/  LDL.LU.64 R242, [R1+0x208] ;  /* 0x0002080001f27983 */ /* 0x000f280000300a00 */
[----:B------:R2:W-:Y:S04]  /*1f070*/  LDGSTS.E [R0+-0xfe0c], desc[UR22][R10.64], !P6 ;  /* 0xf01f40000a007fae */ /* 0x0005e8000f1a1016 */
[----:B------:R-:W4:Y:S01]  /*1f080*/  LDL.LU.64 R244, [R1+0x200] ;  /* 0x0002000001f47983 */ /* 0x000f220000300a00 */
[----:B--2---:R-:W-:-:S05]  /*1f090*/  IMAD.WIDE R10, R2, 0x4, R236 ;  /* 0x00000004020a7825 */ /* 0x004fca00078e02ec */
[----:B------:R2:W-:Y:S04]  /*1f0a0*/  STL.64 [R1+0xa10], R10 ;  /* 0x000a100a01007387 */ /* 0x0005e80000100a00 */
[----:B------:R-:W4:Y:S04]  /*1f0b0*/  LDL.LU.64 R12, [R1+0x1f8] ;  /* 0x0001f800010c7983 */ /* 0x000f280000300a00 */
        /* <DEDUP_REMOVED lines=8> */
[----:B------:R2:W-:Y:S04]  /*1f140*/  LDGSTS.E [R0+-0xfe08], desc[UR22][R10.64], !P3 ;  /* 0xf01f80000a007fae */ /* 0x0005e8000d9a1016 */
[----:B------:R-:W4:Y:S04]  /*1f150*/  LDL.LU.64 R30, [R1+0x1b0] ;  /* 0x0001b000011e7983 */ /* 0x000f280000300a00 */
[----:B------:R-:W4:Y:S01]  /*1f160*/  LDL.LU.64 R14, [R1+0x1a8] ;  /* 0x0001a800010e7983 */ /* 0x000f220000300a00 */
[----:B--2---:R-:W-:-:S03]  /*1f170*/  IMAD.WIDE R10, R2, 0x4, R238 ;  /* 0x00000004020a7825 */ /* 0x004fc600078e02ee */
[----:B------:R4:W-:Y:S01]  /*1f180*/  STL.64 [R1+0x13c8], R2 ;  /* 0x0013c80201007387 */ /* 0x0009e20000100a00 */
[----:B------:R-:W-:Y:S02]  /*1f190*/  ISETP.GE.U32.AND P5, PT, R5, 0x7ffffe81, PT ;  /* 0x7ffffe810500780c */ /* 0x000fe40003fa6070 */
[----:B------:R-:W2:Y:S01]  /*1f1a0*/  LDC R5, c[0x0][0x3a0] ;  /* 0x0000e800ff057b82 */ /* 0x000ea20000000800 */
[----:B------:R-:W-:Y:S04]  /*1f1b0*/  STL.64 [R1+0xa08], R10 ;  /* 0x000a080a01007387 */ /* 0x000fe80000100a00 */
[----:B------:R-:W4:Y:S04]  /*1f1c0*/  LDL.LU.64 R28, [R1+0x1a0] ;  /* 0x0001a000011c7983 */ /* 0x000f280000300a00 */
[----:B------:R-:W4:Y:S04]  /*1f1d0*/  LDL.LU.64 R16, [R1+0x198] ;  /* 0x0001980001107983 */ /* 0x000f280000300a00 */
[----:B------:R-:W4:Y:S04]  /*1f1e0*/  LDL.LU.64 R26, [R1+0x190] ;  /* 0x00019000011a7983 */ /* 0x000f280000300a00 */
[----:B------:R-:W4:Y:S01]  /*1f1f0*/  LDL.LU.64 R18, [R1+0x188] ;  /* 0x0001880001127983 */ /* 0x000f220000300a00 */
[----:B-1----:R-:W-:-:S03]  /*1f200*/  VIADD R4, R6, 0xfffffeff ;  /* 0xfffffeff06047836 */ /* 0x002fc60000000000 */
[----:B------:R-:W4:Y:S01]  /*1f210*/  LDL.LU.64 R24, [R1+0x180] ;  /* 0x0001800001187983 */ /* 0x000f220000300a00 */
[----:B------:R-:W-:-:S03]  /*1f220*/  IMAD.SHL.U32 R135, R7, 0x80, RZ ;  /* 0x0000008007877824 */ /* 0x000fc600078e00ff */
[----:B------:R-:W4:Y:S01]  /*1f230*/  LDL.LU.64 R240, [R1+0x178] ;  /* 0x0001780001f07983 */ /* 0x000f220000300a00 */
[----:B------:R-:W-:Y:S01]  /*1f240*/  ISETP.GE.U32.AND P6, PT, R4, 0x7ffffe80, PT ;  /* 0x7ffffe800400780c */ /* 0x000fe20003fc6070 */
[----:B---3--:R-:W-:Y:S02]  /*1f250*/  VIADD R4, R8, 0xfffffefe ;  /* 0xfffffefe08047836 */ /* 0x008fe40000000000 */
[----:B------:R-:W3:Y:S03]  /*1f260*/  LDL.LU.64 R22, [R1+0x170] ;  /* 0x0001700001167983 */ /* 0x000ee60000300a00 */
[----:B------:R-:W-:Y:S01]  /*1f270*/  ISETP.GE.U32.AND P3, PT, R4, 0x7ffffe7f, PT ;  /* 0x7ffffe7f0400780c */ /* 0x000fe20003f66070 */
[----:B------:R1:W-:Y:S01]  /*1f280*/  LDGSTS.E [R0+-0xfe04], desc[UR22][R10.64], !P5 ;  /* 0xf01fc0000a007fae */ /* 0x0003e2000e9a1016 */
[----:B--2---:R-:W-:-:S03]  /*1f290*/  IADD3 R4, PT, PT, R5, -0x103, RZ ;  /* 0xfffffefd05047810 */ /* 0x004fc60007ffe0ff */
[----:B------:R-:W0:Y:S01]  /*1f2a0*/  LDGDEPBAR ;  /* 0x00000000000079af */ /* 0x000e220000000000 */
[----:B------:R-:W-:Y:S01]  /*1f2b0*/  ISETP.GE.U32.AND P5, PT, R4, 0x7ffffe7e, PT ;  /* 0x7ffffe7e0400780c */ /* 0x000fe20003fa6070 */
[C---:B----4-:R-:W-:Y:S02]  /*1f2c0*/  IMAD.WIDE R2, R135.reuse, 0x4, R242 ;  /* 0x0000000487027825 */ /* 0x050fe400078e02f2 */
[----:B------:R-:W2:Y:S04]  /*1f2d0*/  LDL.LU.64 R242, [R1+0x168] ;  /* 0x0001680001f27983 */ /* 0x000ea80000300a00 */
[----:B------:R4:W-:Y:S04]  /*1f2e0*/  STL.64 [R1+0xa00], R2 ;  /* 0x000a000201007387 */ /* 0x0009e80000100a00 */
[----:B------:R-:W2:Y:S01]  /*1f2f0*/  LDL.LU.64 R20, [R1+0x160] ;  /* 0x0001600001147983 */ /* 0x000ea20000300a00 */
[----:B----4-:R-:W-:-:S03]  /*1f300*/  IMAD.WIDE R2, R135, 0x4, R244 ;  /* 0x0000000487027825 */ /* 0x010fc600078e02f4 */
[----:B------:R-:W4:Y:S04]  /*1f310*/  LDL.LU.64 R244, [R1+0x158] ;  /* 0x0001580001f47983 */ /* 0x000f280000300a00 */
[----:B------:R1:W-:Y:S01]  /*1f320*/  STL.64 [R1+0x9f8], R2 ;  /* 0x0009f80201007387 */ /* 0x0003e20000100a00 */
[----:B------:R-:W-:-:S03]  /*1f330*/  IMAD.WIDE R4, R135, 0x4, R12 ;  /* 0x0000000487047825 */ /* 0x000fc600078e020c */
[----:B------:R-:W4:Y:S04]  /*1f340*/  LDL.LU.64 R12, [R1+0x150] ;  /* 0x00015000010c7983 */ /* 0x000f280000300a00 */
[----:B------:R1:W-:Y:S02]  /*1f350*/  STL.64 [R1+0x9f0], R4 ;  /* 0x0009f00401007387 */ /* 0x0003e40000100a00 */
[----:B-1----:R-:W-:-:S04]  /*1f360*/  IMAD.WIDE R2, R135, 0x4, R38 ;  /* 0x0000000487027825 */ /* 0x002fc800078e0226 */
[C---:B------:R-:W-:Y:S02]  /*1f370*/  IMAD.WIDE R4, R135.reuse, 0x4, R246 ;  /* 0x0000000487047825 */ /* 0x040fe400078e02f6 */
[----:B------:R-:W4:Y:S04]  /*1f380*/  LDL.LU.64 R246, [R1+0x148] ;  /* 0x0001480001f67983 */ /* 0x000f280000300a00 */
[----:B------:R1:W-:Y:S04]  /*1f390*/  STL.64 [R1+0x9e8], R2 ;  /* 0x0009e80201007387 */ /* 0x0003e80000100a00 */
        /* <DEDUP_REMOVED lines=9> */
[----:B------:R-:W-:Y:S04]  /*1f430*/  STL.64 [R1+0x9c8], R2 ;  /* 0x0009c80201007387 */ /* 0x000fe80000100a00 */
[----:B------:R1:W-:Y:S02]  /*1f440*/  STL.64 [R1+0x9c0], R4 ;  /* 0x0009c00401007387 */ /* 0x0003e40000100a00 */
[----:B-1----:R-:W-:-:S02]  /*1f450*/  IMAD.WIDE R4, R135, 0x4, R136 ;  /* 0x0000000487047825 */ /* 0x002fc400078e0288 */
[----:B------:R-:W4:Y:S02]  /*1f460*/  LDL.LU.64 R136, [R1+0x130] ;  /* 0x0001300001887983 */ /* 0x000f240000300a00 */
[----:B------:R-:W-:-:S05]  /*1f470*/  IMAD.WIDE R2, R135, 0x4, R32 ;  /* 0x0000000487027825 */ /* 0x000fca00078e0220 */
[----:B------:R1:W-:Y:S04]  /*1f480*/  STL.64 [R1+0x9b8], R2 ;  /* 0x0009b80201007387 */ /* 0x0003e80000100a00 */
[----:B------:R3:W-:Y:S01]  /*1f490*/  STL.64 [R1+0x9b0], R4 ;  /* 0x0009b00401007387 */ /* 0x0007e20000100a00 */
[----:B-1----:R-:W-:-:S04]  /*1f4a0*/  IMAD.WIDE R2, R135, 0x4, R30 ;  /* 0x0000000487027825 */ /* 0x002fc800078e021e */
[C---:B---3--:R-:W-:Y:S02]  /*1f4b0*/  IMAD.WIDE R4, R135.reuse, 0x4, R14 ;  /* 0x0000000487047825 */ /* 0x048fe400078e020e */
[----:B------:R-:W3:Y:S04]  /*1f4c0*/  LDL.LU.64 R14, [R1+0x128] ;  /* 0x00012800010e7983 */ /* 0x000ee80000300a00 */
[----:B------:R1:W-:Y:S04]  /*1f4d0*/  STL.64 [R1+0x9a8], R2 ;  /* 0x0009a80201007387 */ /* 0x0003e80000100a00 */
[----:B------:R1:W-:Y:S02]  /*1f4e0*/  STL.64 [R1+0x9a0], R4 ;  /* 0x0009a00401007387 */ /* 0x0003e40000100a00 */
[----:B-1----:R-:W-:-:S04]  /*1f4f0*/  IMAD.WIDE R2, R135, 0x4, R28 ;  /* 0x0000000487027825 */ /* 0x002fc800078e021c */
[C---:B------:R-:W-:Y:S02]  /*1f500*/  IMAD.WIDE R4, R135.reuse, 0x4, R16 ;  /* 0x0000000487047825 */ /* 0x040fe400078e0210 */
        /* <DEDUP_REMOVED lines=12> */
[----:B------:R2:W-:Y:S01]  /*1f5d0*/  STL.64 [R1+0x970], R4 ;  /* 0x0009700401007387 */ /* 0x0005e20000100a00 */
[----:B-1----:R-:W-:-:S04]  /*1f5e0*/  IMAD.WIDE R2, R135, 0x4, R22 ;  /* 0x0000000487027825 */ /* 0x002fc800078e0216 */
[C---:B--2---:R-:W-:Y:S02]  /*1f5f0*/  IMAD.WIDE R4, R135.reuse, 0x4, R242 ;  /* 0x0000000487047825 */ /* 0x044fe400078e02f2 */
[----:B------:R-:W2:Y:S04]  /*1f600*/  LDL.LU.64 R242, [R1+0x108] ;  /* 0x0001080001f27983 */ /* 0x000ea80000300a00 */
[----:B------:R1:W-:Y:S04]  /*1f610*/  STL.64 [R1+0x968], R2 ;  /* 0x0009680201007387 */ /* 0x0003e80000100a00 */
[----:B------:R4:W-:Y:S01]  /*1f620*/  STL.64 [R1+0x960], R4 ;  /* 0x0009600401007387 */ /* 0x0009e20000100a00 */
[----:B-1----:R-:W-:-:S04]  /*1f630*/  IMAD.WIDE R2, R135, 0x4, R20 ;  /* 0x0000000487027825 */ /* 0x002fc800078e0214 */
[C---:B----4-:R-:W-:Y:S02]  /*1f640*/  IMAD.WIDE R4, R135.reuse, 0x4, R244 ;  /* 0x0000000487047825 */ /* 0x050fe400078e02f4 */
[----:B------:R-:W4:Y:S04]  /*1f650*/  LDL.LU.64 R244, [R1+0x100] ;  /* 0x0001000001f47983 */ /* 0x000f280000300a00 */
[----:B------:R1:W-:Y:S04]  /*1f660*/  STL.64 [R1+0x958], R2 ;  /* 0x0009580201007387 */ /* 0x0003e80000100a00 */
[----:B------:R-:W-:Y:S04]  /*1f670*/  STL.64 [R1+0x950], R4 ;  /* 0x0009500401007387 */ /* 0x000fe80000100a00 */
[----:B------:R-:W4:Y:S01]  /*1f680*/  LDL.LU.64 R38, [R1+0xf8] ;  /* 0x0000f80001267983 */ /* 0x000f220000300a00 */
[----:B-1----:R-:W-:-:S03]  /*1f690*/  IMAD.WIDE R2, R135, 0x4, R12 ;  /* 0x0000000487027825 */ /* 0x002fc600078e020c */
[----:B------:R-:W4:Y:S04]  /*1f6a0*/  LDL.LU.64 R12, [R1+0xf0] ;  /* 0x0000f000010c7983 */ /* 0x000f280000300a00 */
[----:B------:R1:W-:Y:S04]  /*1f6b0*/  STL.64 [R1+0x948], R2 ;  /* 0x0009480201007387 */ /* 0x0003e80000100a00 */
        /* <DEDUP_REMOVED lines=17> */
[----:B---3--:R-:W-:-:S03]  /*1f7d0*/  IMAD.WIDE R2, R135, 0x4, R14 ;  /* 0x0000000487027825 */ /* 0x008fc600078e020e */
[----:B------:R-:W3:Y:S04]  /*1f7e0*/  LDL.LU.64 R14, [R1+0xa0] ;  /* 0x0000a000010e7983 */ /* 0x000ee80000300a00 */
[----:B------:R1:W-:Y:S04]  /*1f7f0*/  STL.64 [R1+0x918], R2 ;  /* 0x0009180201007387 */ /* 0x0003e80000100a00 */
[----:B------:R-:W3:Y:S01]  /*1f800*/  LDL.LU.64 R26, [R1+0x98] ;  /* 0x00009800011a7983 */ /* 0x000ee20000300a00 */
[----:B-1----:R-:W-:-:S03]  /*1f810*/  IMAD.WIDE R2, R135, 0x4, R16 ;  /* 0x0000000487027825 */ /* 0x002fc600078e0210 */
        /* <DEDUP_REMOVED lines=11> */
[----:B--2---:R-:W-:-:S03]  /*1f8d0*/  IMAD.WIDE R2, R135, 0x4, R242 ;  /* 0x0000000487027825 */ /* 0x004fc600078e02f2 */
[----:B------:R-:W2:Y:S04]  /*1f8e0*/  LDL.LU.64 R242, [R1+0x60] ;  /* 0x0000600001f27983 */ /* 0x000ea80000300a00 */
[----:B------:R4:W-:Y:S02]  /*1f8f0*/  STL.64 [R1+0x8a0], R2 ;  /* 0x0008a00201007387 */ /* 0x0009e40000100a00 */
[C---:B----4-:R-:W-:Y:S02]  /*1f900*/  IMAD.WIDE R2, R135.reuse, 0x4, R244 ;  /* 0x0000000487027825 */ /* 0x050fe400078e02f4 */
[----:B------:R-:W4:Y:S04]  /*1f910*/  LDL.LU.64 R244, [R1+0x58] ;  /* 0x0000580001f47983 */ /* 0x000f280000300a00 */
[----:B------:R1:W-:Y:S01]  /*1f920*/  STL.64 [R1+0x888], R2 ;  /* 0x0008880201007387 */ /* 0x0003e20000100a00 */
[----:B------:R-:W-:-:S04]  /*1f930*/  IMAD.WIDE R4, R135, 0x4, R38 ;  /* 0x0000000487047825 */ /* 0x000fc800078e0226 */
[C---:B-1----:R-:W-:Y:S02]  /*1f940*/  IMAD.WIDE R2, R135.reuse, 0x4, R12 ;  /* 0x0000000487027825 */ /* 0x042fe400078e020c */
        /* <DEDUP_REMOVED lines=44> */
[----:B------:R-:W-:Y:S02]  /*1fc10*/  VIADD R0, R9, 0xfffffefc ;  /* 0xfffffefc09007836 */ /* 0x000fe40000000000 */
[C---:B--2---:R-:W-:Y:S02]  /*1fc20*/  IMAD.WIDE R2, R135.reuse, 0x4, R242 ;  /* 0x0000000487027825 */ /* 0x044fe400078e02f2 */
[----:B------:R-:W2:Y:S04]  /*1fc30*/  LDL.LU.64 R242, [R1+0x258] ;  /* 0x0002580001f27983 */ /* 0x000ea80000300a00 */
[----:B------:R1:W-:Y:S04]  /*1fc40*/  STL.64 [R1+0x670], R4 ;  /* 0x0006700401007387 */ /* 0x0003e80000100a00 */
[----:B------:R-:W-:Y:S01]  /*1fc50*/  STL.64 [R1+0x658], R2 ;  /* 0x0006580201007387 */ /* 0x000fe20000100a00 */
[----:B----4-:R-:W-:-:S03]  /*1fc60*/  IMAD.WIDE R238, R135, 0x4, R244 ;  /* 0x0000000487ee7825 */ /* 0x010fc600078e02f4 */
[----:B------:R-:W4:Y:S04]  /*1fc70*/  LDL.LU.64 R244, [R1+0x260] ;  /* 0x0002600001f47983 */ /* 0x000f280000300a00 */
[----:B------:R-:W-:Y:S04]  /*1fc80*/  STL.64 [R1+0x1420], R238 ;  /* 0x001420ee01007387 */ /* 0x000fe80000100a00 */
[----:B------:R-:W4:Y:S01]  /*1fc90*/  LDL.LU.64 R26, [R1+0x268] ;  /* 0x00026800011a7983 */ /* 0x000f220000300a00 */
[----:B-1----:R-:W-:-:S05]  /*1fca0*/  IMAD.WIDE R4, R135, 0x4, R12 ;  /* 0x0000000487047825 */ /* 0x002fca00078e020c */
[----:B------:R-:W-:Y:S01]  /*1fcb0*/  STL.64 [R1+0x13d8], R4 ;  /* 0x0013d80401007387 */ /* 0x000fe20000100a00 */
[----:B------:R-:W-:-:S03]  /*1fcc0*/  IMAD.WIDE R6, R135, 0x4, R246 ;  /* 0x0000000487067825 */ /* 0x000fc600078e02f6 */
[----:B------:R-:W4:Y:S04]  /*1fcd0*/  LDL.LU.64 R246, [R1+0x270] ;  /* 0x0002700001f67983 */ /* 0x000f280000300a00 */
        /* <DEDUP_REMOVED lines=9> */
[----:B------:R-:W-:Y:S04]  /*1fd70*/  STL.64 [R1+0x1518], R12 ;  /* 0x0015180c01007387 */ /* 0x000fe80000100a00 */
[----:B------:R-:W4:Y:S01]  /*1fd80*/  LDL.LU.64 R36, [R1+0x290] ;  /* 0x0002900001247983 */ /* 0x000f220000300a00 */
[----:B---3--:R-:W-:-:S05]  /*1fd90*/  IMAD.WIDE R14, R135, 0x4, R14 ;  /* 0x00000004870e7825 */ /* 0x008fca00078e020e */
[----:B------:R-:W-:Y:S04]  /*1fda0*/  STL.64 [R1+0x14c8], R14 ;  /* 0x0014c80e01007387 */ /* 0x000fe80000100a00 */
[----:B------:R-:W3:Y:S01]  /*1fdb0*/  LDL.LU.64 R38, [R1+0x298] ;  /* 0x0002980001267983 */ /* 0x000ee20000300a00 */
[----:B------:R-:W-:-:S05]  /*1fdc0*/  IMAD.WIDE R16, R135, 0x4, R16 ;  /* 0x0000000487107825 */ /* 0x000fca00078e0210 */
[----:B------:R1:W-:Y:S04]  /*1fdd0*/  STL.64 [R1+0x1478], R16 ;  /* 0x0014781001007387 */ /* 0x0003e80000100a00 */
[----:B------:R-:W3:Y:S01]  /*1fde0*/  LDL.LU.64 R40, [R1+0x2a0] ;  /* 0x0002a00001287983 */ /* 0x000ee20000300a00 */
[----:B------:R-:W-:-:S05]  /*1fdf0*/  IMAD.WIDE R18, R135, 0x4, R18 ;  /* 0x0000000487127825 */ /* 0x000fca00078e0212 */
[----:B------:R-:W-:Y:S01]  /*1fe00*/  STL.64 [R1+0x1428], R18 ;  /* 0x0014281201007387 */ /* 0x000fe20000100a00 */
[----:B------:R-:W-:-:S03]  /*1fe10*/  IMAD.WIDE R20, R135, 0x4, R240 ;  /* 0x0000000487147825 */ /* 0x000fc600078e02f0 */
[----:B------:R-:W3:Y:S04]  /*1fe20*/  LDL.LU.64 R240, [R1+0x2a8] ;  /* 0x0002a80001f07983 */ /* 0x000ee80000300a00 */
[----:B------:R1:W-:Y:S01]  /*1fe30*/  STL.64 [R1+0x13e0], R20 ;  /* 0x0013e01401007387 */ /* 0x0003e20000100a00 */
[----:B--2---:R-:W-:-:S03]  /*1fe40*/  IMAD.WIDE R22, R135, 0x4, R242 ;  /* 0x0000000487167825 */ /* 0x004fc600078e02f2 */
[----:B------:R-:W2:Y:S04]  /*1fe50*/  LDL.LU.64 R242, [R1+0x2b0] ;  /* 0x0002b00001f27983 */ /* 0x000ea80000300a00 */
[----:B------:R1:W-:Y:S01]  /*1fe60*/  STL.64 [R1+0x1610], R22 ;  /* 0x0016101601007387 */ /* 0x0003e20000100a00 */
[----:B----4-:R-:W-:-:S03]  /*1fe70*/  IMAD.WIDE R24, R135, 0x4, R244 ;  /* 0x0000000487187825 */ /* 0x010fc600078e02f4 */
        /* <DEDUP_REMOVED lines=15> */
[----:B------:R-:W4:Y:S01]  /*1ff70*/  LDL.LU.64 R136, [R1+0x2e0] ;  /* 0x0002e00001887983 */ /* 0x000f220000300a00 */
[----:B------:R-:W-:-:S03]  /*1ff80*/  IMAD.WIDE R36, R135, 0x4, R36 ;  /* 0x0000000487247825 */ /* 0x000fc600078e0224 */
[----:B------:R-:W-:Y:S04]  /*1ff90*/  STL.64 [R1+0x1430], R34 ;  /* 0x0014302201007387 */ /* 0x000fe80000100a00 */
[----:B------:R-:W4:Y:S04]  /*1ffa0*/  LDL.LU.64 R58, [R1+0x2e8] ;  /* 0x0002e800013a7983 */ /* 0x000f280000300a00 */
[----:B------:R-:W-:Y:S04]  /*1ffb0*/  STL.64 [R1+0x13e8], R36 ;  /* 0x0013e82401007387 */ /* 0x000fe80000100a00 */
[----:B------:R-:W4:Y:S01]  /*1ffc0*/  LDL.LU.64 R60, [R1+0x2f0] ;  /* 0x0002f000013c7983 */ /* 0x000f220000300a00 */
[----:B---3--:R-:W-:-:S05]  /*1ffd0*/  IMAD.WIDE R38, R135, 0x4, R38 ;  /* 0x0000000487267825 */ /* 0x008fca00078e0226 */
[----:B------:R-:W-:Y:S04]  /*1ffe0*/  STL.64 [R1+0x1618], R38 ;  /* 0x0016182601007387 */ /* 0x000fe80000100a00 */
[----:B------:R-:W3:Y:S01]  /*1fff0*/  LDL.LU.64 R62, [R1+0x2f8] ;  /* 0x0002f800013e7983 */ /* 0x000ee20000300a00 */
[----:B------:R-:W-:-:S05]  /*20000*/  IMAD.WIDE R40, R135, 0x4, R40 ;  /* 0x0000000487287825 */ /* 0x000fca00078e0228 */
[----:B------:R-:W-:Y:S01]  /*20010*/  STL.64 [R1+0x15c8], R40 ;  /* 0x0015c82801007387 */ /* 0x000fe20000100a00 */
[----:B------:R-:W-:-:S03]  /*20020*/  IMAD.WIDE R42, R135, 0x4, R240 ;  /* 0x00000004872a7825 */ /* 0x000fc600078e02f0 */
[----:B------:R-:W3:Y:S04]  /*20030*/  LDL.LU.64 R240, [R1+0x300] ;  /* 0x0003000001f07983 */ /* 0x000ee80000300a00 */
[----:B------:R-:W-:Y:S01]  /*20040*/  STL.64 [R1+0x1578], R42 ;  /* 0x0015782a01007387 */ /* 0x000fe20000100a00 */
[----:B--2---:R-:W-:-:S03]  /*20050*/  IMAD.WIDE R44, R135, 0x4, R242 ;  /* 0x00000004872c7825 */ /* 0x004fc600078e02f2 */
[----:B------:R-:W2:Y:S04]  /*20060*/  LDL.LU.64 R242, [R1+0x308] ;  /* 0x0003080001f27983 */ /* 0x000ea80000300a00 */
[----:B------:R-:W-:Y:S01]  /*20070*/  STL.64 [R1+0x1528], R44 ;  /* 0x0015282c01007387 */ /* 0x000fe20000100a00 */
        /* <DEDUP_REMOVED lines=19> */
[----:B------:R-:W-:-:S05]  /*201b0*/  IMAD.WIDE R58, R135, 0x4, R58 ;  /* 0x00000004873a7825 */ /* 0x000fca00078e023a */
[----:B------:R-:W-:Y:S01]  /*201c0*/  STL.64 [R1+0x1580], R58 ;  /* 0x0015803a01007387 */ /* 0x000fe20000100a00 */
[----:B------:R-:W-:-:S03]  /*201d0*/  IMAD.WIDE R60, R135, 0x4, R60 ;  /* 0x00000004873c7825 */ /* 0x000fc600078e023c */
[----:B------:R-:W4:Y:S04]  /*201e0*/  LDL.LU.64 R82, [R1+0x348] ;  /* 0x0003480001527983 */ /* 0x000f280000300a00 */
[----:B------:R-:W-:Y:S04]  /*201f0*/  STL.64 [R1+0x1530], R60 ;  /* 0x0015303c01007387 */ /* 0x000fe80000100a00 */
[----:B------:R-:W4:Y:S01]  /*20200*/  LDL.LU.64 R84, [R1+0x350] ;  /* 0x0003500001547983 */ /* 0x000f220000300a00 */
[----:B---3--:R-:W-:-:S05]  /*20210*/  IMAD.WIDE R62, R135, 0x4, R62 ;  /* 0x00000004873e7825 */ /* 0x008fca00078e023e */
        /* <DEDUP_REMOVED lines=26> */
[----:B------:R-:W4:Y:S01]  /*203c0*/  LDL.LU.64 R102, [R1+0x398] ;  /* 0x0003980001667983 */ /* 0x000f220000300a00 */
[----:B------:R-:W-:-:S03]  /*203d0*/  IMAD.WIDE R82, R135, 0x4, R82 ;  /* 0x0000000487527825 */ /* 0x000fc600078e0252 */
[----:B------:R-:W-:Y:S04]  /*203e0*/  STL.64 [R1+0x14a0], R80 ;  /* 0x0014a05001007387 */ /* 0x000fe80000100a00 */
[----:B------:R-:W4:Y:S01]  /*203f0*/  LDL.LU.64 R104, [R1+0x3a0] ;  /* 0x0003a00001687983 */ /* 0x000f220000300a00 */
[----:B------:R-:W-:-:S03]  /*20400*/  IMAD.WIDE R84, R135, 0x4, R84 ;  /* 0x0000000487547825 */ /* 0x000fc600078e0254 */
[----:B------:R-:W-:Y:S04]  /*20410*/  STL.64 [R1+0x1448], R82 ;  /* 0x0014485201007387 */ /* 0x000fe80000100a00 */
[----:B------:R-:W-:Y:S01]  /*20420*/  STL.64 [R1+0x1400], R84 ;  /* 0x0014005401007387 */ /* 0x000fe20000100a00 */
[----:B---3--:R-:W-:-:S03]  /*20430*/  IMAD.WIDE R86, R135, 0x4, R240 ;  /* 0x0000000487567825 */ /* 0x008fc600078e02f0 */
[----:B------:R-:W3:Y:S04]  /*20440*/  LDL.LU.64 R240, [R1+0x3a8] ;  /* 0x0003a80001f07983 */ /* 0x000ee80000300a00 */
[----:B------:R-:W-:Y:S01]  /*20450*/  STL.64 [R1+0x1630], R86 ;  /* 0x0016305601007387 */ /* 0x000fe20000100a00 */
[----:B--2---:R-:W-:-:S03]  /*20460*/  IMAD.WIDE R88, R135, 0x4, R242 ;  /* 0x0000000487587825 */ /* 0x004fc600078e02f2 */
[----:B------:R-:W2:Y:S04]  /*20470*/  LDL.LU.64 R242, [R1+0x3b0] ;  /* 0x0003b00001f27983 */ /* 0x000ea80000300a00 */
[----:B------:R-:W-:Y:S01]  /*20480*/  STL.64 [R1+0x15e8], R88 ;  /* 0x0015e85801007387 */ /* 0x000fe20000100a00 */
[----:B----4-:R-:W-:-:S03]  /*20490*/  IMAD.WIDE R90, R135, 0x4, R244 ;  /* 0x00000004875a7825 */ /* 0x010fc600078e02f4 */
[----:B------:R-:W4:Y:S01]  /*204a0*/  LDL.LU.64 R244, [R1+0x3b8] ;  /* 0x0003b80001f47983 */ /* 0x000f220000300a00 */
[----:B------:R-:W-:-:S03]  /*204b0*/  IMAD.WIDE R92, R135, 0x4, R92 ;  /* 0x00000004875c7825 */ /* 0x000fc600078e025c */
[----:B------:R-:W-:Y:S04]  /*204c0*/  STL.64 [R1+0x1590], R90 ;  /* 0x0015905a01007387 */ /* 0x000fe80000100a00 */
        /* <DEDUP_REMOVED lines=12> */
[----:B------:R-:W-:-:S03]  /*20590*/  IMAD.WIDE R100, R135, 0x4, R136 ;  /* 0x0000000487647825 */ /* 0x000fc600078e0288 */
[----:B------:R-:W4:Y:S04]  /*205a0*/  LDL.LU.64 R136, [R1+0x3e8] ;  /* 0x0003e80001887983 */ /* 0x000f280000300a00 */
[----:B------:R-:W-:Y:S04]  /*205b0*/  STL.64 [R1+0x1408], R100 ;  /* 0x0014086401007387 */ /* 0x000fe80000100a00 */
[----:B------:R-:W4:Y:S01]  /*205c0*/  LDL.LU.64 R124, [R1+0x3f0] ;  /* 0x0003f000017c7983 */ /* 0x000f220000300a00 */
[----:B------:R-:W-:-:S05]  /*205d0*/  IMAD.WIDE R102, R135, 0x4, R102 ;  /* 0x0000000487667825 */ /* 0x000fca00078e0266 */
[----:B------:R-:W-:Y:S04]  /*205e0*/  STL.64 [R1+0x1638], R102 ;  /* 0x0016386601007387 */ /* 0x000fe80000100a00 */
[----:B------:R-:W4:Y:S01]  /*205f0*/  LDL.LU.64 R126, [R1+0x3f8] ;  /* 0x0003f800017e7983 */ /* 0x000f220000300a00 */
[----:B------:R-:W-:-:S03]  /*20600*/  IMAD.WIDE R104, R135, 0x4, R104 ;  /* 0x0000000487687825 */ /* 0x000fc600078e0268 */
[----:B------:R-:W4:Y:S04]  /*20610*/  LDL.LU.64 R128, [R1+0x400] ;  /* 0x0004000001807983 */ /* 0x000f280000300a00 */
[----:B------:R-:W-:Y:S04]  /*20620*/  STL.64 [R1+0x15f0], R104 ;  /* 0x0015f06801007387 */ /* 0x000fe80000100a00 */
[----:B------:R-:W4:Y:S01]  /*20630*/  LDL.LU.64 R130, [R1+0x408] ;  /* 0x0004080001827983 */ /* 0x000f220000300a00 */
[----:B---3--:R-:W-:-:S05]  /*20640*/  IMAD.WIDE R106, R135, 0x4, R240 ;  /* 0x00000004876a7825 */ /* 0x008fca00078e02f0 */
[----:B------:R-:W-:Y:S04]  /*20650*/  STL.64 [R1+0x1598], R106 ;  /* 0x0015986a01007387 */ /* 0x000fe80000100a00 */
[----:B------:R-:W3:Y:S01]  /*20660*/  LDL.LU.64 R240, [R1+0x410] ;  /* 0x0004100001f07983 */ /* 0x000ee20000300a00 */
[----:B--2---:R-:W-:-:S05]  /*20670*/  IMAD.WIDE R108, R135, 0x4, R242 ;  /* 0x00000004876c7825 */ /* 0x004fca00078e02f2 */
[----:B------:R-:W-:Y:S04]  /*20680*/  STL.64 [R1+0x1550], R108 ;  /* 0x0015506c01007387 */ /* 0x000fe80000100a00 */
[----:B------:R-:W2:Y:S01]  /*20690*/  LDL.LU.64 R242, [R1+0x418] ;  /* 0x0004180001f27983 */ /* 0x000ea20000300a00 */
[----:B----4-:R-:W-:-:S03]  /*206a0*/  IMAD.WIDE R110, R135, 0x4, R244 ;  /* 0x00000004876e7825 */ /* 0x010fc600078e02f4 */
[----:B------:R-:W4:Y:S04]  /*206b0*/  LDL.LU.64 R244, [R1+0x420] ;  /* 0x0004200001f47983 */ /* 0x000f280000300a00 */
[----:B------:R-:W-:Y:S01]  /*206c0*/  STL.64 [R1+0x14f8], R110 ;  /* 0x0014f86e01007387 */ /* 0x000fe20000100a00 */
[----:B------:R-:W-:-:S05]  /*206d0*/  IMAD.WIDE R112, R135, 0x4, R112 ;  /* 0x0000000487707825 */ /* 0x000fca00078e0270 */
        /* <DEDUP_REMOVED lines=11> */
[----:B------:R-:W-:Y:S01]  /*20790*/  STL.64 [R1+0x15f8], R120 ;  /* 0x0015f87801007387 */ /* 0x000fe20000100a00 */
[----:B------:R-:W-:-:S03]  /*207a0*/  IMAD.WIDE R122, R135, 0x4, R136 ;  /* 0x00000004877a7825 */ /* 0x000fc600078e0288 */
[----:B------:R-:W4:Y:S01]  /*207b0*/  LDL.LU.64 R136, [R1+0x440] ;  /* 0x0004400001887983 */ /* 0x000f220000300a00 */
[----:B------:R-:W-:-:S03]  /*207c0*/  IMAD.WIDE R124, R135, 0x4, R124 ;  /* 0x00000004877c7825 */ /* 0x000fc600078e027c */
[----:B------:R-:W-:Y:S04]  /*207d0*/  STL.64 [R1+0x15a0], R122 ;  /* 0x0015a07a01007387 */ /* 0x000fe80000100a00 */
[----:B------:R-:W-:Y:S01]  /*207e0*/  STL.64 [R1+0x1558], R124 ;  /* 0x0015587c01007387 */ /* 0x000fe20000100a00 */
[----:B------:R-:W-:-:S04]  /*207f0*/  IMAD.WIDE R126, R135, 0x4, R126 ;  /* 0x00000004877e7825 */ /* 0x000fc800078e027e */
[C---:B------:R-:W-:Y:S01]  /*20800*/  IMAD.WIDE R128, R135.reuse, 0x4, R128 ;  /* 0x0000000487807825 */ /* 0x040fe200078e0280 */
[----:B------:R-:W-:Y:S04]  /*20810*/  STL.64 [R1+0x1500], R126 ;  /* 0x0015007e01007387 */ /* 0x000fe80000100a00 */
[----:B------:R-:W4:Y:S01]  /*20820*/  LDL.LU.64 R158, [R1+0x448] ;  /* 0x00044800019e7983 */ /* 0x000f220000300a00 */
[----:B------:R-:W-:-:S03]  /*20830*/  IMAD.WIDE R130, R135, 0x4, R130 ;  /* 0x0000000487827825 */ /* 0x000fc600078e0282 */
[----:B------:R-:W-:Y:S04]  /*20840*/  STL.64 [R1+0x14b8], R128 ;  /* 0x0014b88001007387 */ /* 0x000fe80000100a00 */
[----:B------:R-:W-:Y:S04]  /*20850*/  STL.64 [R1+0x1460], R130 ;  /* 0x0014608201007387 */ /* 0x000fe80000100a00 */
[----:B------:R-:W4:Y:S01]  /*20860*/  LDL.LU.64 R160, [R1+0x450] ;  /* 0x0004500001a07983 */ /* 0x000f220000300a00 */
[----:B---3--:R-:W-:-:S05]  /*20870*/  IMAD.WIDE R144, R135, 0x4, R240 ;  /* 0x0000000487907825 */ /* 0x008fca00078e02f0 */
[----:B------:R-:W-:Y:S04]  /*20880*/  STL.64 [R1+0x1418], R144 ;  /* 0x0014189001007387 */ /* 0x000fe80000100a00 */
[----:B------:R-:W3:Y:S04]  /*20890*/  LDL.LU.64 R162, [R1+0x458] ;  /* 0x0004580001a27983 */ /* 0x000ee80000300a00 */
[----:B------:R-:W3:Y:S04]  /*208a0*/  LDL.LU.64 R164, [R1+0x460] ;  /* 0x0004600001a47983 */ /* 0x000ee80000300a00 */
[----:B------:R-:W3:Y:S01]  /*208b0*/  LDL.LU.64 R240, [R1+0x468] ;  /* 0x0004680001f07983 */ /* 0x000ee20000300a00 */
[----:B--2---:R-:W-:-:S04]  /*208c0*/  IMAD.WIDE R146, R135, 0x4, R242 ;  /* 0x0000000487927825 */ /* 0x004fc800078e02f2 */
[----:B----4-:R-:W-:-:S05]  /*208d0*/  IMAD.WIDE R148, R135, 0x4, R244 ;  /* 0x0000000487947825 */ /* 0x010fca00078e02f4 */
[----:B------:R-:W-:Y:S04]  /*208e0*/  STL.64 [R1+0x1600], R148 ;  /* 0x0016009401007387 */ /* 0x000fe80000100a00 */
[----:B------:R-:W2:Y:S04]  /*208f0*/  LDL.LU.64 R242, [R1+0x470] ;  /* 0x0004700001f27983 */ /* 0x000ea80000300a00 */
[----:B------:R-:W4:Y:S01]  /*20900*/  LDL.LU.64 R244, [R1+0x478] ;  /* 0x0004780001f47983 */ /* 0x000f220000300a00 */
[----:B------:R-:W-:-:S05]  /*20910*/  IMAD.WIDE R150, R135, 0x4, R246 ;  /* 0x0000000487967825 */ /* 0x000fca00078e02f6 */
[----:B------:R-:W-:Y:S01]  /*20920*/  STL.64 [R1+0x15a8], R150 ;  /* 0x0015a89601007387 */ /* 0x000fe20000100a00 */
[----:B------:R-:W-:-:S05]  /*20930*/  IMAD.WIDE R152, R135, 0x4, R248 ;  /* 0x0000000487987825 */ /* 0x000fca00078e02f8 */
[----:B------:R-:W-:Y:S04]  /*20940*/  STL.64 [R1+0x1560], R152 ;  /* 0x0015609801007387 */ /* 0x000fe80000100a00 */
[----:B------:R-:W4:Y:S04]  /*20950*/  LDL.LU.64 R246, [R1+0x480] ;  /* 0x0004800001f67983 */ /* 0x000f280000300a00 */
[----:B------:R-:W4:Y:S04]  /*20960*/  LDL.LU.64 R174, [R1+0x488] ;  /* 0x0004880001ae7983 */ /* 0x000f280000300a00 */
[----:B------:R-:W4:Y:S01]  /*20970*/  LDL.LU.64 R248, [R1+0x490] ;  /* 0x0004900001f87983 */ /* 0x000f220000300a00 */
[----:B------:R-:W-:-:S05]  /*20980*/  IMAD.WIDE R154, R135, 0x4, R250 ;  /* 0x00000004879a7825 */ /* 0x000fca00078e02fa */
[----:B------:R-:W-:Y:S04]  /*20990*/  STL.64 [R1+0x1508], R154 ;  /* 0x0015089a01007387 */ /* 0x000fe80000100a00 */
[----:B------:R-:W4:Y:S04]  /*209a0*/  LDL.LU.64 R250, [R1+0x498] ;  /* 0x0004980001fa7983 */ /* 0x000f280000300a00 */
[----:B------:R-:W4:Y:S04]  /*209b0*/  LDL.LU.64 R180, [R1+0x4a0] ;  /* 0x0004a00001b47983 */ /* 0x000f280000300a00 */
[----:B------:R-:W4:Y:S04]  /*209c0*/  LDL.LU.64 R182, [R1+0x4a8] ;  /* 0x0004a80001b67983 */ /* 0x000f280000300a00 */
[----:B------:R-:W4:Y:S01]  /*209d0*/  LDL.LU.64 R184, [R1+0x4b0] ;  /* 0x0004b00001b87983 */ /* 0x000f220000300a00 */
[----:B------:R-:W-:-:S03]  /*209e0*/  IMAD.WIDE R156, R135, 0x4, R136 ;  /* 0x00000004879c7825 */ /* 0x000fc600078e0288 */
[----:B------:R-:W4:Y:S04]  /*209f0*/  LDL.LU.64 R136, [R1+0x4b8] ;  /* 0x0004b80001887983 */ /* 0x000f280000300a00 */
[----:B------:R-:W-:Y:S04]  /*20a00*/  STL.64 [R1+0x14c0], R156 ;  /* 0x0014c09c01007387 */ /* 0x000fe80000100a00 */
[----:B------:R-:W4:Y:S04]  /*20a10*/  LDL.LU.64 R188, [R1+0x4c0] ;  /* 0x0004c00001bc7983 */ /* 0x000f280000300a00 */
[----:B------:R-:W4:Y:S04]  /*20a20*/  LDL.LU.64 R190, [R1+0x4c8] ;  /* 0x0004c80001be7983 */ /* 0x000f280000300a00 */
[----:B------:R-:W4:Y:S04]  /*20a30*/  LDL.LU.64 R192, [R1+0x4d0] ;  /* 0x0004d00001c07983 */ /* 0x000f280000300a00 */
[----:B------:R-:W4:Y:S01]  /*20a40*/  LDL.LU.64 R194, [R1+0x4d8] ;  /* 0x0004d80001c27983 */ /* 0x000f220000300a00 */
[----:B------:R-:W-:-:S05]  /*20a50*/  IMAD.WIDE R158, R135, 0x4, R158 ;  /* 0x00000004879e7825 */ /* 0x000fca00078e029e */
[----:B------:R-:W-:Y:S04]  /*20a60*/  STL.64 [R1+0x1468], R158 ;  /* 0x0014689e01007387 */ /* 0x000fe80000100a00 */
[----:B------:R-:W4:Y:S01]  /*20a70*/  LDL.LU.64 R196, [R1+0x4e0] ;  /* 0x0004e00001c47983 */ /* 0x000f220000300a00 */
[----:B------:R-:W-:-:S05]  /*20a80*/  IMAD.WIDE R160, R135, 0x4, R160 ;  /* 0x0000000487a07825 */ /* 0x000fca00078e02a0 */
[----:B------:R1:W-:Y:S04]  /*20a90*/  STL.64 [R1+0x1470], R160 ;  /* 0x001470a001007387 */ /* 0x0003e80000100a00 */
[----:B------:R-:W4:Y:S01]  /*20aa0*/  LDL.LU.64 R198, [R1+0x4e8] ;  /* 0x0004e80001c67983 */ /* 0x000f220000300a00 */
[----:B---3--:R-:W-:-:S05]  /*20ab0*/  IMAD.WIDE R166, R135, 0x4, R240 ;  /* 0x0000000487a67825 */ /* 0x008fca00078e02f0 */
[----:B------:R-:W-:Y:S04]  /*20ac0*/  STL.64 [R1+0x15b0], R166 ;  /* 0x0015b0a601007387 */ /* 0x000fe80000100a00 */
[----:B------:R-:W3:Y:S01]  /*20ad0*/  LDL.LU.64 R240, [R1+0x4f0] ;  /* 0x0004f00001f07983 */ /* 0x000ee20000300a00 */
[----:B--2---:R-:W-:-:S03]  /*20ae0*/  IMAD.WIDE R168, R135, 0x4, R242 ;  /* 0x0000000487a87825 */ /* 0x004fc600078e02f2 */
[----:B------:R-:W2:Y:S01]  /*20af0*/  LDL.LU.64 R242, [R1+0x4f8] ;  /* 0x0004f80001f27983 */ /* 0x000ea20000300a00 */
[----:B----4-:R-:W-:-:S03]  /*20b00*/  IMAD.WIDE R170, R135, 0x4, R244 ;  /* 0x0000000487aa7825 */ /* 0x010fc600078e02f4 */
[----:B------:R-:W4:Y:S04]  /*20b10*/  LDL.LU.64 R244, [R1+0x500] ;  /* 0x0005000001f47983 */ /* 0x000f280000300a00 */
[----:B------:R-:W-:Y:S01]  /*20b20*/  STL.64 [R1+0x1510], R170 ;  /* 0x001510aa01007387 */ /* 0x000fe20000100a00 */
[----:B------:R-:W-:-:S03]  /*20b30*/  IMAD.WIDE R172, R135, 0x4, R246 ;  /* 0x0000000487ac7825 */ /* 0x000fc600078e02f6 */
[----:B------:R-:W4:Y:S01]  /*20b40*/  LDL.LU.64 R246, [R1+0x508] ;  /* 0x0005080001f67983 */ /* 0x000f220000300a00 */
[----:B------:R-:W-:-:S03]  /*20b50*/  IMAD.WIDE R176, R135, 0x4, R248 ;  /* 0x0000000487b07825 */ /* 0x000fc600078e02f8 */
[----:B------:R-:W4:Y:S01]  /*20b60*/  LDL.LU.64 R248, [R1+0x510] ;  /* 0x0005100001f87983 */ /* 0x000f220000300a00 */
[----:B------:R-:W-:-:S03]  /*20b70*/  IMAD.WIDE R178, R135, 0x4, R250 ;  /* 0x0000000487b27825 */ /* 0x000fc600078e02fa */
[----:B------:R-:W4:Y:S01]  /*20b80*/  LDL.LU.64 R250, [R1+0x518] ;  /* 0x0005180001fa7983 */ /* 0x000f220000300a00 */
[----:B------:R-:W-:-:S03]  /*20b90*/  IMAD.WIDE R186, R135, 0x4, R136 ;  /* 0x0000000487ba7825 */ /* 0x000fc600078e0288 */
        /* <DEDUP_REMOVED lines=12> */
[----:B------:R-:W4:Y:S01]  /*20c60*/  LDL.LU.64 R236, [R1+0x580] ;  /* 0x0005800001ec7983 */ /* 0x000f220000300a00 */
[----:B---3--:R-:W-:-:S03]  /*20c70*/  IMAD.WIDE R200, R135, 0x4, R240 ;  /* 0x0000000487c87825 */ /* 0x008fc600078e02f0 */
[----:B------:R-:W3:Y:S01]  /*20c80*/  LDL.LU.64 R240, [R1+0x588] ;  /* 0x0005880001f07983 */ /* 0x000ee20000300a00 */
[----:B--2---:R-:W-:-:S03]  /*20c90*/  IMAD.WIDE R202, R135, 0x4, R242 ;  /* 0x0000000487ca7825 */ /* 0x004fc600078e02f2 */
[----:B------:R-:W2:Y:S01]  /*20ca0*/  LDL.LU.64 R242, [R1+0x590] ;  /* 0x0005900001f27983 */ /* 0x000ea20000300a00 */
[----:B----4-:R-:W-:-:S03]  /*20cb0*/  IMAD.WIDE R204, R135, 0x4, R244 ;  /* 0x0000000487cc7825 */ /* 0x010fc600078e02f4 */
[----:B------:R-:W4:Y:S01]  /*20cc0*/  LDL.LU.64 R244, [R1+0x598] ;  /* 0x0005980001f47983 */ /* 0x000f220000300a00 */
[----:B------:R-:W-:-:S03]  /*20cd0*/  IMAD.WIDE R206, R135, 0x4, R246 ;  /* 0x0000000487ce7825 */ /* 0x000fc600078e02f6 */
[----:B------:R-:W2:Y:S01]  /*20ce0*/  LDL.LU.64 R246, [R1+0x5a0] ;  /* 0x0005a00001f67983 */ /* 0x000ea20000300a00 */
[----:B------:R-:W-:-:S03]  /*20cf0*/  IMAD.WIDE R208, R135, 0x4, R248 ;  /* 0x0000000487d07825 */ /* 0x000fc600078e02f8 */
[----:B------:R-:W2:Y:S01]  /*20d00*/  LDL.LU.64 R248, [R1+0x5a8] ;  /* 0x0005a80001f87983 */ /* 0x000ea20000300a00 */
[----:B------:R-:W-:-:S03]  /*20d10*/  IMAD.WIDE R210, R135, 0x4, R250 ;  /* 0x0000000487d27825 */ /* 0x000fc600078e02fa */
[----:B------:R-:W2:Y:S01]  /*20d20*/  LDL.LU.64 R250, [R1+0x5b0] ;  /* 0x0005b00001fa7983 */ /* 0x000ea20000300a00 */
[----:B------:R-:W-:-:S03]  /*20d30*/  IMAD.WIDE R212, R135, 0x4, R136 ;  /* 0x0000000487d47825 */ /* 0x000fc600078e0288 */
[----:B------:R-:W2:Y:S04]  /*20d40*/  LDL.LU.64 R136, [R1+0x5b8] ;  /* 0x0005b80001887983 */ /* 0x000ea80000300a00 */
[----:B-1----:R-:W3:Y:S04]  /*20d50*/  LDL.LU.64 R16, [R1+0x5c0] ;  /* 0x0005c00001107983 */ /* 0x002ee80000300a00 */
        /* <DEDUP_REMOVED lines=11> */
[----:B--2---:R-:W-:-:S03]  /*20e10*/  IMAD.WIDE R22, R135, 0x4, R136 ;  /* 0x0000000487167825 */ /* 0x004fc600078e0288 */
[----:B------:R-:W2:Y:S01]  /*20e20*/  LDL.LU.64 R136, [R1+0x620] ;  /* 0x0006200001887983 */ /* 0x000ea20000300a00 */
[----:B---3--:R-:W-:-:S04]  /*20e30*/  IMAD.WIDE R160, R135, 0x4, R16 ;  /* 0x0000000487a07825 */ /* 0x008fc800078e0210 */
[C---:B----4-:R-:W-:Y:S01]  /*20e40*/  IMAD.WIDE R144, R135.reuse, 0x4, R10 ;  /* 0x0000000487907825 */ /* 0x050fe200078e020a */
[----:B------:R-:W-:Y:S03]  /*20e50*/  STL.64 [R1], R22 ;  /* 0x0000001601007387 */ /* 0x000fe60000100a00 */
[C---:B------:R-:W-:Y:S01]  /*20e60*/  IMAD.WIDE R10, R135.reuse, 0x4, R2 ;  /* 0x00000004870a7825 */ /* 0x040fe200078e0202 */
[----:B------:R-:W3:Y:S04]  /*20e70*/  LDL.LU.64 R16, [R1+0x628] ;  /* 0x0006280001107983 */ /* 0x000ee80000300a00 */
[----:B------:R-:W4:Y:S01]  /*20e80*/  LDL.LU.64 R2, [R1+0x630] ;  /* 0x0006300001027983 */ /* 0x000f220000300a00 */
[----:B------:R-:W-:-:S03]  /*20e90*/  IMAD.WIDE R148, R135, 0x4, R4 ;  /* 0x0000000487947825 */ /* 0x000fc600078e0204 */
[----:B------:R1:W-:Y:S04]  /*20ea0*/  STL.64 [R1+0x18], R10 ;  /* 0x0000180a01007387 */ /* 0x0003e80000100a00 */
[----:B-1----:R-:W4:Y:S04]  /*20eb0*/  LDL.LU.64 R10, [R1+0x638] ;  /* 0x00063800010a7983 */ /* 0x002f280000300a00 */
[----:B------:R-:W4:Y:S01]  /*20ec0*/  LDL.LU.64 R4, [R1+0x640] ;  /* 0x0006400001047983 */ /* 0x000f220000300a00 */
[----:B------:R-:W-:-:S03]  /*20ed0*/  IMAD.WIDE R166, R135, 0x4, R132 ;  /* 0x0000000487a67825 */ /* 0x000fc600078e0284 */
[----:B------:R-:W-:Y:S01]  /*20ee0*/  STL.64 [R1+0x8], R160 ;  /* 0x000008a001007387 */ /* 0x000fe20000100a00 */
[----:B------:R-:W-:-:S03]  /*20ef0*/  IMAD.WIDE R152, R135, 0x4, R20 ;  /* 0x0000000487987825 */ /* 0x000fc600078e0214 */
[----:B------:R-:W4:Y:S01]  /*20f00*/  LDL.LU.64 R132, [R1+0x648] ;  /* 0x0006480001847983 */ /* 0x000f220000300a00 */
[----:B------:R-:W-:-:S03]  /*20f10*/  IMAD.WIDE R170, R135, 0x4, R14 ;  /* 0x0000000487aa7825 */ /* 0x000fc600078e020e */
[----:B------:R-:W-:Y:S01]  /*20f20*/  STL.64 [R1+0x10], R144 ;  /* 0x0000109001007387 */ /* 0x000fe20000100a00 */
[----:B------:R-:W-:-:S03]  /*20f30*/  IMAD.WIDE R156, R135, 0x4, R8 ;  /* 0x00000004879c7825 */ /* 0x000fc600078e0208 */
[----:B------:R-:W-:Y:S01]  /*20f40*/  STL.64 [R1+0x20], R148 ;  /* 0x0000209401007387 */ /* 0x000fe20000100a00 */
[----:B------:R-:W-:-:S03]  /*20f50*/  IMAD.WIDE R158, R135, 0x4, R238 ;  /* 0x00000004879e7825 */ /* 0x000fc600078e02ee */
[----:B------:R-:W-:Y:S01]  /*20f60*/  STL.64 [R1+0x28], R166 ;  /* 0x000028a601007387 */ /* 0x000fe20000100a00 */
[----:B------:R-:W-:-:S03]  /*20f70*/  IMAD.WIDE R6, R135, 0x4, R6 ;  /* 0x0000000487067825 */ /* 0x000fc600078e0206 */
[----:B------:R-:W4:Y:S01]  /*20f80*/  LDL.LU.64 R8, [R1+0x660] ;  /* 0x0006600001087983 */ /* 0x000f220000300a00 */
[----:B------:R-:W-:-:S03]  /*20f90*/  IMAD.WIDE R116, R135, 0x4, R12 ;  /* 0x0000000487747825 */ /* 0x000fc600078e020c */
[----:B------:R-:W4:Y:S04]  /*20fa0*/  LDL.LU.64 R238, [R1+0x668] ;  /* 0x0006680001ee7983 */ /* 0x000f280000300a00 */
[----:B------:R-:W-:Y:S04]  /*20fb0*/  STL.64 [R1+0x30], R152 ;  /* 0x0000309801007387 */ /* 0x000fe80000100a00 */
[----:B------:R-:W-:Y:S01]  /*20fc0*/  STL.64 [R1+0x38], R170 ;  /* 0x000038aa01007387 */ /* 0x000fe20000100a00 */
[----:B------:R-:W-:-:S03]  /*20fd0*/  IMAD.WIDE R120, R135, 0x4, R18 ;  /* 0x0000000487787825 */ /* 0x000fc600078e0212 */
[----:B------:R-:W4:Y:S04]  /*20fe0*/  LDL.LU.64 R14, [R1+0x678] ;  /* 0x00067800010e7983 */ /* 0x000f280000300a00 */
[----:B------:R-:W4:Y:S04]  /*20ff0*/  LDL.LU.64 R12, [R1+0x680] ;  /* 0x00068000010c7983 */ /* 0x000f280000300a00 */
[----:B------:R1:W-:Y:S04]  /*21000*/  STL.64 [R1+0x58], R6 ;  /* 0x0000580601007387 */ /* 0x0003e80000100a00 */
[----:B-1----:R-:W4:Y:S04]  /*21010*/  LDL.LU.64 R6, [R1+0x690] ;  /* 0x0006900001067983 */ /* 0x002f280000300a00 */
[----:B------:R-:W-:Y:S04]  /*21020*/  STL.64 [R1+0x40], R156 ;  /* 0x0000409c01007387 */ /* 0x000fe80000100a00 */
[----:B------:R-:W-:Y:S01]  /*21030*/  STL.64 [R1+0x48], R158 ;  /* 0x0000489e01007387 */ /* 0x000fe20000100a00 */
[----:B--2---:R-:W-:-:S03]  /*21040*/  IMAD.WIDE R150, R135, 0x4, R136 ;  /* 0x0000000487967825 */ /* 0x004fc600078e0288 */
[----:B------:R-:W2:Y:S04]  /*21050*/  LDL.LU.64 R136, [R1+0x6a8] ;  /* 0x0006a80001887983 */ /* 0x000ea80000300a00 */
[----:B------:R-:W-:Y:S04]  /*21060*/  STL.64 [R1+0x50], R116 ;  /* 0x0000507401007387 */ /* 0x000fe80000100a00 */
[----:B------:R-:W-:Y:S01]  /*21070*/  STL.64 [R1+0x60], R120 ;  /* 0x0000607801007387 */ /* 0x000fe20000100a00 */
[----:B---3--:R-:W-:-:S04]  /*21080*/  IMAD.WIDE R124, R135, 0x4, R16 ;  /* 0x00000004877c7825 */ /* 0x008fc800078e0210 */
[C---:B----4-:R-:W-:Y:S02]  /*21090*/  IMAD.WIDE R154, R135.reuse, 0x4, R2 ;  /* 0x00000004879a7825 */ /* 0x050fe400078e0202 */
[----:B------:R-:W3:Y:S04]  /*210a0*/  LDL.LU.64 R2, [R1+0x6b8] ;  /* 0x0006b80001027983 */ /* 0x000ee80000300a00 */
[----:B------:R-:W-:Y:S01]  /*210b0*/  STL.64 [R1+0x68], R150 ;  /* 0x0000689601007387 */ /* 0x000fe20000100a00 */
[----:B------:R-:W-:-:S04]  /*210c0*/  IMAD.WIDE R16, R135, 0x4, R142 ;  /* 0x0000000487107825 */ /* 0x000fc800078e028e */
[C---:B------:R-:W-:Y:S02]  /*210d0*/  IMAD.WIDE R130, R135.reuse, 0x4, R4 ;  /* 0x0000000487827825 */ /* 0x040fe400078e0204 */
[----:B------:R-:W4:Y:S04]  /*210e0*/  LDL.LU.64 R4, [R1+0x6c0] ;  /* 0x0006c00001047983 */ /* 0x000f280000300a00 */
[----:B------:R-:W-:Y:S04]  /*210f0*/  STL.64 [R1+0x70], R124 ;  /* 0x0000707c01007387 */ /* 0x000fe80000100a00 */
[----:B------:R-:W-:Y:S04]  /*21100*/  STL.64 [R1+0x78], R154 ;  /* 0x0000789a01007387 */ /* 0x000fe80000100a00 */
[----:B------:R-:W3:Y:S01]  /*21110*/  LDL.LU.64 R142, [R1+0x1658] ;  /* 0x00165800018e7983 */ /* 0x000ee20000300a00 */
[----:B------:R-:W-:-:S04]  /*21120*/  IMAD.WIDE R128, R135, 0x4, R10 ;  /* 0x0000000487807825 */ /* 0x000fc800078e020a */
[C---:B------:R-:W-:Y:S02]  /*21130*/  IMAD.WIDE R100, R135.reuse, 0x4, R132 ;  /* 0x0000000487647825 */ /* 0x040fe400078e0284 */
[----:B------:R-:W4:Y:S04]  /*21140*/  LDL.LU.64 R132, [R1+0x6d0] ;  /* 0x0006d00001847983 */ /* 0x000f280000300a00 */
[----:B------:R-:W4:Y:S01]  /*21150*/  LDL.LU.64 R10, [R1+0x6d8] ;  /* 0x0006d800010a7983 */ /* 0x000f220000300a00 */
[----:B------:R-:W-:-:S03]  /*21160*/  IMAD.WIDE R104, R135, 0x4, R8 ;  /* 0x0000000487687825 */ /* 0x000fc600078e0208 */
[----:B------:R-:W-:Y:S01]  /*21170*/  STL.64 [R1+0x98], R16 ;  /* 0x0000981001007387 */ /* 0x000fe20000100a00 */
        /* <DEDUP_REMOVED lines=8> */
[----:B------:R-:W-:Y:S04]  /*21200*/  STL.64 [R1+0xa0], R104 ;  /* 0x0000a06801007387 */ /* 0x000fe80000100a00 */
[----:B------:R-:W-:Y:S01]  /*21210*/  STL.64 [R1+0xa8], R122 ;  /* 0x0000a87a01007387 */ /* 0x000fe20000100a00 */
[----:B------:R-:W-:-:S04]  /*21220*/  IMAD.WIDE R112, R135, 0x4, R6 ;  /* 0x0000000487707825 */ /* 0x000fc800078e0206 */
[----:B------:R-:W-:-:S04]  /*21230*/  IMAD.WIDE R6, R135, 0x4, R140 ;  /* 0x0000000487067825 */ /* 0x000fc800078e028c */
[----:B--2---:R-:W-:-:S04]  /*21240*/  IMAD.WIDE R84, R135, 0x4, R136 ;  /* 0x0000000487547825 */ /* 0x004fc800078e0288 */
[C---:B---3--:R-:W-:Y:S02]  /*21250*/  IMAD.WIDE R114, R135.reuse, 0x4, R142 ;  /* 0x0000000487727825 */ /* 0x048fe400078e028e */
[----:B------:R-:W2:Y:S04]  /*21260*/  LDL.LU.64 R142, [R1+0x718] ;  /* 0x00071800018e7983 */ /* 0x000ea80000300a00 */
[----:B------:R-:W-:Y:S04]  /*21270*/  STL.64 [R1+0xb0], R108 ;  /* 0x0000b06c01007387 */ /* 0x000fe80000100a00 */
[----:B------:R-:W3:Y:S04]  /*21280*/  LDL.LU.64 R136, [R1+0x720] ;  /* 0x0007200001887983 */ /* 0x000ee80000300a00 */
[----:B------:R-:W-:Y:S04]  /*21290*/  STL.64 [R1+0xb8], R126 ;  /* 0x0000b87e01007387 */ /* 0x000fe80000100a00 */
[----:B------:R-:W2:Y:S01]  /*212a0*/  LDL.LU.64 R140, [R1+0x1650] ;  /* 0x00165000018c7983 */ /* 0x000ea20000300a00 */
[----:B------:R-:W-:-:S03]  /*212b0*/  IMAD.WIDE R88, R135, 0x4, R2 ;  /* 0x0000000487587825 */ /* 0x000fc600078e0202 */
[----:B------:R-:W-:Y:S01]  /*212c0*/  STL.64 [R1+0xc0], R112 ;  /* 0x0000c07001007387 */ /* 0x000fe20000100a00 */
[----:B----4-:R-:W-:-:S03]  /*212d0*/  IMAD.WIDE R106, R135, 0x4, R4 ;  /* 0x00000004876a7825 */ /* 0x010fc600078e0204 */
[----:B------:R1:W-:Y:S01]  /*212e0*/  STL.64 [R1+0xd8], R6 ;  /* 0x0000d80601007387 */ /* 0x0003e20000100a00 */
[----:B------:R-:W-:-:S03]  /*212f0*/  IMAD.WIDE R92, R135, 0x4, R132 ;  /* 0x00000004875c7825 */ /* 0x000fc600078e0284 */
[----:B-1----:R-:W4:Y:S04]  /*21300*/  LDL.LU.64 R6, [R1+0x728] ;  /* 0x0007280001067983 */ /* 0x002f280000300a00 */
[----:B------:R-:W4:Y:S04]  /*21310*/  LDL.LU.64 R2, [R1+0x730] ;  /* 0x0007300001027983 */ /* 0x000f280000300a00 */
[----:B------:R-:W-:Y:S04]  /*21320*/  STL.64 [R1+0xc8], R114 ;  /* 0x0000c87201007387 */ /* 0x000fe80000100a00 */
[----:B------:R-:W4:Y:S04]  /*21330*/  LDL.LU.64 R4, [R1+0x740] ;  /* 0x0007400001047983 */ /* 0x000f280000300a00 */
[----:B------:R-:W4:Y:S04]  /*21340*/  LDL.LU.64 R14, [R1+0x748] ;  /* 0x00074800010e7983 */ /* 0x000f280000300a00 */
[----:B------:R-:W-:Y:S04]  /*21350*/  STL.64 [R1+0xd0], R84 ;  /* 0x0000d05401007387 */ /* 0x000fe80000100a00 */
[----:B------:R-:W-:Y:S04]  /*21360*/  STL.64 [R1+0xe0], R88 ;  /* 0x0000e05801007387 */ /* 0x000fe80000100a00 */
[----:B------:R-:W4:Y:S01]  /*21370*/  LDL.LU.64 R132, [R1+0x758] ;  /* 0x0007580001847983 */ /* 0x000f220000300a00 */
[----:B------:R-:W-:-:S03]  /*21380*/  IMAD.WIDE R96, R135, 0x4, R8 ;  /* 0x0000000487607825 */ /* 0x000fc600078e0208 */
[----:B------:R-:W4:Y:S01]  /*21390*/  LDL.LU.64 R12, [R1+0x760] ;  /* 0x00076000010c7983 */ /* 0x000f220000300a00 */
[----:B------:R-:W-:-:S03]  /*213a0*/  IMAD.WIDE R110, R135, 0x4, R10 ;  /* 0x00000004876e7825 */ /* 0x000fc600078e020a */
[----:B------:R-:W-:Y:S04]  /*213b0*/  STL.64 [R1+0xe8], R106 ;  /* 0x0000e86a01007387 */ /* 0x000fe80000100a00 */
[----:B------:R-:W4:Y:S01]  /*213c0*/  LDL.LU.64 R8, [R1+0x770] ;  /* 0x0007700001087983 */ /* 0x000f220000300a00 */
[----:B------:R-:W-:-:S03]  /*213d0*/  IMAD.WIDE R98, R135, 0x4, R238 ;  /* 0x0000000487627825 */ /* 0x000fc600078e02ee */
[----:B------:R-:W4:Y:S01]  /*213e0*/  LDL.LU.64 R10, [R1+0x778] ;  /* 0x00077800010a7983 */ /* 0x000f220000300a00 */
[----:B------:R-:W-:-:S03]  /*213f0*/  IMAD.WIDE R16, R135, 0x4, R138 ;  /* 0x0000000487107825 */ /* 0x000fc600078e028a */
[----:B------:R-:W-:Y:S01]  /*21400*/  STL.64 [R1+0xf0], R92 ;  /* 0x0000f05c01007387 */ /* 0x000fe20000100a00 */
[----:B--2---:R-:W-:-:S03]  /*21410*/  IMAD.WIDE R68, R135, 0x4, R140 ;  /* 0x0000000487447825 */ /* 0x004fc600078e028c */
[----:B------:R-:W2:Y:S04]  /*21420*/  LDL.LU.64 R140, [R1+0x788] ;  /* 0x00078800018c7983 */ /* 0x000ea80000300a00 */
[----:B------:R-:W-:Y:S04]  /*21430*/  STL.64 [R1+0xf8], R110 ;  /* 0x0000f86e01007387 */ /* 0x000fe80000100a00 */
[----:B------:R-:W2:Y:S01]  /*21440*/  LDL.LU.64 R238, [R1+0x790] ;  /* 0x0007900001ee7983 */ /* 0x000ea20000300a00 */
[----:B---3--:R-:W-:-:S03]  /*21450*/  IMAD.WIDE R90, R135, 0x4, R136 ;  /* 0x00000004875a7825 */ /* 0x008fc600078e0288 */
[----:B------:R-:W-:Y:S04]  /*21460*/  STL.64 [R1+0x100], R96 ;  /* 0x0001006001007387 */ /* 0x000fe80000100a00 */
[----:B------:R-:W-:Y:S04]  /*21470*/  STL.64 [R1+0x118], R16 ;  /* 0x0001181001007387 */ /* 0x000fe80000100a00 */
[----:B------:R-:W3:Y:S04]  /*21480*/  LDL.LU.64 R138, [R1+0x798] ;  /* 0x00079800018a7983 */ /* 0x000ee80000300a00 */
[----:B------:R-:W-:Y:S04]  /*21490*/  STL.64 [R1+0x108], R98 ;  /* 0x0001086201007387 */ /* 0x000fe80000100a00 */
[----:B------:R-:W3:Y:S01]  /*214a0*/  LDL.LU.64 R136, [R1+0x7a0] ;  /* 0x0007a00001887983 */ /* 0x000ee20000300a00 */
[----:B------:R-:W-:-:S03]  /*214b0*/  IMAD.WIDE R142, R135, 0x4, R142 ;  /* 0x00000004878e7825 */ /* 0x000fc600078e028e */
[----:B------:R-:W-:Y:S01]  /*214c0*/  STL.64 [R1+0x110], R68 ;  /* 0x0001104401007387 */ /* 0x000fe20000100a00 */
[----:B----4-:R-:W-:-:S03]  /*214d0*/  IMAD.WIDE R76, R135, 0x4, R6 ;  /* 0x00000004874c7825 */ /* 0x010fc600078e0206 */
[----:B------:R-:W-:Y:S01]  /*214e0*/  STL.64 [R1+0x120], R142 ;  /* 0x0001208e01007387 */ /* 0x000fe20000100a00 */
[----:B------:R-:W-:-:S03]  /*214f0*/  IMAD.WIDE R94, R135, 0x4, R2 ;  /* 0x00000004875e7825 */ /* 0x000fc600078e0202 */
[----:B------:R-:W4:Y:S01]  /*21500*/  LDL.LU.64 R6, [R1+0x7b0] ;  /* 0x0007b00001067983 */ /* 0x000f220000300a00 */
[----:B------:R-:W-:-:S03]  /*21510*/  IMAD.WIDE R80, R135, 0x4, R4 ;  /* 0x0000000487507825 */ /* 0x000fc600078e0204 */
        /* <DEDUP_REMOVED lines=8> */
[----:B------:R-:W4:Y:S04]  /*215a0*/  LDL.LU.64 R132, [R1+0x7d0] ;  /* 0x0007d00001847983 */ /* 0x000f280000300a00 */
[----:B------:R-:W-:Y:S04]  /*215b0*/  STL.64 [R1+0x138], R94 ;  /* 0x0001385e01007387 */ /* 0x000fe80000100a00 */
[----:B------:R-:W-:Y:S01]  /*215c0*/  STL.64 [R1+0x140], R80 ;  /* 0x0001405001007387 */ /* 0x000fe20000100a00 */
[----:B------:R-:W-:-:S03]  /*215d0*/  IMAD.WIDE R74, R135, 0x4, R10 ;  /* 0x00000004874a7825 */ /* 0x000fc600078e020a */
[----:B------:R1:W-:Y:S04]  /*215e0*/  STL.64 [R1+0x158], R12 ;  /* 0x0001580c01007387 */ /* 0x0003e80000100a00 */
[----:B------:R-:W4:Y:S04]  /*215f0*/  LDL.LU.64 R8, [R1+0x7e0] ;  /* 0x0007e00001087983 */ /* 0x000f280000300a00 */
[----:B------:R-:W-:Y:S04]  /*21600*/  STL.64 [R1+0x148], R82 ;  /* 0x0001485201007387 */ /* 0x000fe80000100a00 */
[----:B------:R-:W-:Y:S04]  /*21610*/  STL.64 [R1+0x150], R52 ;  /* 0x0001503401007387 */ /* 0x000fe80000100a00 */
[----:B------:R-:W-:Y:S04]  /*21620*/  STL.64 [R1+0x160], R72 ;  /* 0x0001604801007387 */ /* 0x000fe80000100a00 */
[----:B-1----:R-:W4:Y:S04]  /*21630*/  LDL.LU.64 R12, [R1+0x7e8] ;  /* 0x0007e800010c7983 */ /* 0x002f280000300a00 */
[----:B------:R-:W4:Y:S01]  /*21640*/  LDL.LU.64 R22, [R1+0x7f8] ;  /* 0x0007f80001167983 */ /* 0x000f220000300a00 */
[----:B--2---:R-:W-:-:S03]  /*21650*/  IMAD.WIDE R78, R135, 0x4, R238 ;  /* 0x00000004874e7825 */ /* 0x004fc600078e02ee */
[----:B------:R-:W2:Y:S04]  /*21660*/  LDL.LU.64 R238, [R1+0x800] ;  /* 0x0008000001ee7983 */ /* 0x000ea80000300a00 */
[----:B------:R-:W-:Y:S04]  /*21670*/  STL.64 [R1+0x168], R74 ;  /* 0x0001684a01007387 */ /* 0x000fe80000100a00 */
[----:B------:R-:W2:Y:S04]  /*21680*/  LDL.LU.64 R20, [R1+0x808] ;  /* 0x0008080001147983 */ /* 0x000ea80000300a00 */
[----:B------:R-:W2:Y:S01]  /*21690*/  LDL.LU.64 R18, [R1+0x810] ;  /* 0x0008100001127983 */ /* 0x000ea20000300a00 */
[----:B---3--:R-:W-:-:S03]  /*216a0*/  IMAD.WIDE R66, R135, 0x4, R136 ;  /* 0x0000000487427825 */ /* 0x008fc600078e0288 */
[----:B------:R-:W3:Y:S01]  /*216b0*/  LDL.LU.64 R136, [R1+0x820] ;  /* 0x0008200001887983 */ /* 0x000ee20000300a00 */
[----:B------:R-:W-:-:S04]  /*216c0*/  IMAD.WIDE R140, R135, 0x4, R140 ;  /* 0x00000004878c7825 */ /* 0x000fc800078e028c */
[C---:B------:R-:W-:Y:S01]  /*216d0*/  IMAD.WIDE R138, R135.reuse, 0x4, R138 ;  /* 0x00000004878a7825 */ /* 0x040fe200078e028a */
[----:B------:R-:W-:Y:S03]  /*216e0*/  STL.64 [R1+0x170], R140 ;  /* 0x0001708c01007387 */ /* 0x000fe60000100a00 */
[C---:B----4-:R-:W-:Y:S02]  /*216f0*/  IMAD.WIDE R36, R135.reuse, 0x4, R6 ;  /* 0x0000000487247825 */ /* 0x050fe400078e0206 */
[----:B------:R-:W4:Y:S04]  /*21700*/  LDL.LU.64 R6, [R1+0x828] ;  /* 0x0008280001067983 */ /* 0x000f280000300a00 */
[----:B------:R-:W-:Y:S04]  /*21710*/  STL.64 [R1+0x178], R78 ;  /* 0x0001784e01007387 */ /* 0x000fe80000100a00 */
[----:B------:R-:W-:Y:S01]  /*21720*/  STL.64 [R1+0x180], R138 ;  /* 0x0001808a01007387 */ /* 0x000fe20000100a00 */
[----:B------:R-:W-:-:S03]  /*21730*/  IMAD.WIDE R56, R135, 0x4, R4 ;  /* 0x0000000487387825 */ /* 0x000fc600078e0204 */
[----:B------:R-:W4:Y:S04]  /*21740*/  LDL.LU.64 R16, [R1+0x838] ;  /* 0x0008380001107983 */ /* 0x000f280000300a00 */
[----:B------:R-:W4:Y:S01]  /*21750*/  LDL.LU.64 R14, [R1+0x840] ;  /* 0x00084000010e7983 */ /* 0x000f220000300a00 */
[----:B------:R-:W-:-:S03]  /*21760*/  IMAD.WIDE R58, R135, 0x4, R132 ;  /* 0x00000004873a7825 */ /* 0x000fc600078e0284 */
[----:B------:R-:W-:Y:S04]  /*21770*/  STL.64 [R1+0x188], R66 ;  /* 0x0001884201007387 */ /* 0x000fe80000100a00 */
[----:B------:R-:W4:Y:S01]  /*21780*/  LDL.LU.64 R10, [R1+0x850] ;  /* 0x00085000010a7983 */ /* 0x000f220000300a00 */
[----:B------:R-:W-:-:S03]  /*21790*/  IMAD.WIDE R2, R135, 0x4, R2 ;  /* 0x0000000487027825 */ /* 0x000fc600078e0202 */
[----:B------:R-:W4:Y:S04]  /*217a0*/  LDL.LU.64 R4, [R1+0x858] ;  /* 0x0008580001047983 */ /* 0x000f280000300a00 */
[----:B------:R-:W4:Y:S01]  /*217b0*/  LDL.LU.64 R132, [R1+0x868] ;  /* 0x0008680001847983 */ /* 0x000f220000300a00 */
[----:B------:R-:W-:-:S03]  /*217c0*/  IMAD.WIDE R60, R135, 0x4, R8 ;  /* 0x00000004873c7825 */ /* 0x000fc600078e0208 */
[----:B------:R-:W-:Y:S04]  /*217d0*/  STL.64 [R1+0x190], R36 ;  /* 0x0001902401007387 */ /* 0x000fe80000100a00 */
[----:B------:R-:W-:Y:S04]  /*217e0*/  STL.64 [R1+0x1a0], R56 ;  /* 0x0001a03801007387 */ /* 0x000fe80000100a00 */
[----:B------:R-:W4:Y:S04]  /*217f0*/  LDL.LU.64 R8, [R1+0x870] ;  /* 0x0008700001087983 */ /* 0x000f280000300a00 */
[----:B------:R-:W-:Y:S01]  /*21800*/  STL.64 [R1+0x198], R2 ;  /* 0x0001980201007387 */ /* 0x000fe20000100a00 */
[----:B------:R-:W-:-:S03]  /*21810*/  IMAD.WIDE R62, R135, 0x4, R12 ;  /* 0x00000004873e7825 */ /* 0x000fc600078e020c */
[----:B------:R-:W-:Y:S01]  /*21820*/  STL.64 [R1+0x1a8], R58 ;  /* 0x0001a83a01007387 */ /* 0x000fe20000100a00 */
[----:B------:R-:W-:-:S03]  /*21830*/  IMAD.WIDE R64, R135, 0x4, R22 ;  /* 0x0000000487407825 */ /* 0x000fc600078e0216 */
[----:B------:R1:W-:Y:S04]  /*21840*/  STL.64 [R1+0x13d0], R2 ;  /* 0x0013d00201007387 */ /* 0x0003e80000100a00 */
[----:B------:R-:W4:Y:S04]  /*21850*/  LDL.LU.64 R12, [R1+0x878] ;  /* 0x00087800010c7983 */ /* 0x000f280000300a00 */
[----:B------:R-:W-:Y:S01]  /*21860*/  STL.64 [R1+0x1b0], R60 ;  /* 0x0001b03c01007387 */ /* 0x000fe20000100a00 */
[----:B--2---:R-:W-:-:S03]  /*21870*/  IMAD.WIDE R50, R135, 0x4, R238 ;  /* 0x0000000487327825 */ /* 0x004fc600078e02ee */
[----:B------:R-:W2:Y:S04]  /*21880*/  LDL.LU.64 R238, [R1+0x880] ;  /* 0x0008800001ee7983 */ /* 0x000ea80000300a00 */
[----:B------:R-:W-:Y:S01]  /*21890*/  STL.64 [R1+0x1b8], R62 ;  /* 0x0001b83e01007387 */ /* 0x000fe20000100a00 */
[----:B-1----:R-:W-:-:S03]  /*218a0*/  IMAD.WIDE R2, R135, 0x4, R18 ;  /* 0x0000000487027825 */ /* 0x002fc600078e0212 */
[----:B------:R-:W-:Y:S04]  /*218b0*/  STL.64 [R1+0x1c0], R64 ;  /* 0x0001c04001007387 */ /* 0x000fe80000100a00 */
[----:B------:R1:W-:Y:S01]  /*218c0*/  STL.64 [R1+0x1d8], R2 ;  /* 0x0001d80201007387 */ /* 0x0003e20000100a00 */
[----:B---3--:R-:W-:-:S03]  /*218d0*/  IMAD.WIDE R40, R135, 0x4, R136 ;  /* 0x0000000487287825 */ /* 0x008fc600078e0288 */
[----:B------:R-:W3:Y:S01]  /*218e0*/  LDL.LU.64 R136, [R1+0x890] ;  /* 0x0008900001887983 */ /* 0x000ee20000300a00 */
[----:B------:R-:W-:-:S03]  /*218f0*/  IMAD.WIDE R20, R135, 0x4, R20 ;  /* 0x0000000487147825 */ /* 0x000fc600078e0214 */
[----:B------:R-:W-:Y:S04]  /*21900*/  STL.64 [R1+0x1c8], R50 ;  /* 0x0001c83201007387 */ /* 0x000fe80000100a00 */
[----:B------:R-:W3:Y:S01]  /*21910*/  LDL.LU.64 R22, [R1+0x898] ;  /* 0x0008980001167983 */ /* 0x000ee20000300a00 */
[----:B----4-:R-:W-:-:S03]  /*21920*/  IMAD.WIDE R42, R135, 0x4, R6 ;  /* 0x00000004872a7825 */ /* 0x010fc600078e0206 */
[----:B------:R-:W4:Y:S04]  /*21930*/  LDL.LU.64 R6, [R1+0x8a8] ;  /* 0x0008a80001067983 */ /* 0x000f280000300a00 */
[----:B------:R-:W-:Y:S04]  /*21940*/  STL.64 [R1+0x1d0], R20 ;  /* 0x0001d01401007387 */ /* 0x000fe80000100a00 */
[----:B------:R-:W-:Y:S01]  /*21950*/  STL.64 [R1+0x1e0], R40 ;  /* 0x0001e02801007387 */ /* 0x000fe20000100a00 */
[----:B------:R-:W-:-:S03]  /*21960*/  IMAD.WIDE R44, R135, 0x4, R16 ;  /* 0x00000004872c7825 */ /* 0x000fc600078e0210 */
[----:B------:R-:W-:Y:S01]  /*21970*/  STL.64 [R1+0x1e8], R42 ;  /* 0x0001e82a01007387 */ /* 0x000fe20000100a00 */
[----:B------:R-:W-:-:S03]  /*21980*/  IMAD.WIDE R46, R135, 0x4, R14 ;  /* 0x00000004872e7825 */ /* 0x000fc600078e020e */
[----:B------:R-:W4:Y:S04]  /*21990*/  LDL.LU.64 R18, [R1+0x8b0] ;  /* 0x0008b00001127983 */ /* 0x000f280000300a00 */
[----:B------:R-:W-:Y:S01]  /*219a0*/  STL.64 [R1+0x1f0], R44 ;  /* 0x0001f02c01007387 */ /* 0x000fe20000100a00 */
[----:B------:R-:W-:-:S03]  /*219b0*/  IMAD.WIDE R48, R135, 0x4, R10 ;  /* 0x0000000487307825 */ /* 0x000fc600078e020a */
[----:B-1----:R-:W4:Y:S01]  /*219c0*/  LDL.LU.64 R2, [R1+0x8c0] ;  /* 0x0008c00001027983 */ /* 0x002f220000300a00 */
[----:B------:R-:W-:-:S04]  /*219d0*/  IMAD.WIDE R34, R135, 0x4, R4 ;  /* 0x0000000487227825 */ /* 0x000fc800078e0204 */
[C---:B------:R-:W-:Y:S02]  /*219e0*/  IMAD.WIDE R4, R135.reuse, 0x4, R132 ;  /* 0x0000000487047825 */ /* 0x040fe400078e0284 */
[----:B------:R-:W4:Y:S04]  /*219f0*/  LDL.LU.64 R132, [R1+0x8c8] ;  /* 0x0008c80001847983 */ /* 0x000f280000300a00 */
[----:B------:R-:W-:Y:S01]  /*21a00*/  STL.64 [R1+0x1f8], R46 ;  /* 0x0001f82e01007387 */ /* 0x000fe20000100a00 */
[----:B------:R-:W-:-:S03]  /*21a10*/  IMAD.WIDE R14, R135, 0x4, R8 ;  /* 0x00000004870e7825 */ /* 0x000fc600078e0208 */
[----:B------:R-:W4:Y:S04]  /*21a20*/  LDL.LU.64 R8, [R1+0x8d8] ;  /* 0x0008d80001087983 */ /* 0x000f280000300a00 */
[----:B------:R-:W4:Y:S04]  /*21a30*/  LDL.LU.64 R10, [R1+0x8e0] ;  /* 0x0008e000010a7983 */ /* 0x000f280000300a00 */
[----:B------:R1:W-:Y:S04]  /*21a40*/  STL.64 [R1+0x218], R14 ;  /* 0x0002180e01007387 */ /* 0x0003e80000100a00 */
[----:B------:R-:W-:Y:S01]  /*21a50*/  STL.64 [R1+0x200], R48 ;  /* 0x0002003001007387 */ /* 0x000fe20000100a00 */
[----:B------:R-:W-:-:S03]  /*21a60*/  IMAD.WIDE R24, R135, 0x4, R12 ;  /* 0x0000000487187825 */ /* 0x000fc600078e020c */
[----:B------:R-:W4:Y:S04]  /*21a70*/  LDL.LU.64 R12, [R1+0x8e8] ;  /* 0x0008e800010c7983 */ /* 0x000f280000300a00 */
[----:B------:R-:W-:Y:S04]  /*21a80*/  STL.64 [R1+0x208], R34 ;  /* 0x0002082201007387 */ /* 0x000fe80000100a00 */
[----:B-1----:R-:W4:Y:S04]  /*21a90*/  LDL.LU.64 R14, [R1+0x8f0] ;  /* 0x0008f000010e7983 */ /* 0x002f280000300a00 */
[----:B------:R-:W4:Y:S01]  /*21aa0*/  LDL.LU.64 R16, [R1+0x900] ;  /* 0x0009000001107983 */ /* 0x000f220000300a00 */
[----:B--2---:R-:W-:-:S03]  /*21ab0*/  IMAD.WIDE R26, R135, 0x4, R238 ;  /* 0x00000004871a7825 */ /* 0x004fc600078e02ee */
[----:B------:R-:W2:Y:S04]  /*21ac0*/  LDL.LU.64 R238, [R1+0x910] ;  /* 0x0009100001ee7983 */ /* 0x000ea80000300a00 */
[----:B------:R-:W2:Y:S04]  /*21ad0*/  LDL.LU.64 R118, [R1+0x908] ;  /* 0x0009080001767983 */ /* 0x000ea80000300a00 */
[----:B------:R-:W-:Y:S04]  /*21ae0*/  STL.64 [R1+0x210], R4 ;  /* 0x0002100401007387 */ /* 0x000fe80000100a00 */
[----:B------:R-:W-:Y:S01]  /*21af0*/  STL.64 [R1+0x220], R24 ;  /* 0x0002201801007387 */ /* 0x000fe20000100a00 */
[----:B---3--:R-:W-:-:S03]  /*21b00*/  IMAD.WIDE R28, R135, 0x4, R136 ;  /* 0x00000004871c7825 */ /* 0x008fc600078e0288 */
[----:B------:R-:W3:Y:S04]  /*21b10*/  LDL.LU.64 R136, [R1+0x920] ;  /* 0x0009200001887983 */ /* 0x000ee80000300a00 */
[----:B------:R-:W-:Y:S01]  /*21b20*/  STL.64 [R1+0x228], R26 ;  /* 0x0002281a01007387 */ /* 0x000fe20000100a00 */
[----:B------:R-:W-:-:S03]  /*21b30*/  IMAD.WIDE R30, R135, 0x4, R22 ;  /* 0x00000004871e7825 */ /* 0x000fc600078e0216 */
[----:B------:R-:W3:Y:S01]  /*21b40*/  LDL.64 R102, [R1+0xa00] ;  /* 0x000a000001667983 */ /* 0x000ee20000100a00 */
[----:B----4-:R-:W-:-:S03]  /*21b50*/  IMAD.WIDE R32, R135, 0x4, R6 ;  /* 0x0000000487207825 */ /* 0x010fc600078e0206 */
[----:B------:R-:W4:Y:S04]  /*21b60*/  LDL.64 R86, [R1+0x9c0] ;  /* 0x0009c00001567983 */ /* 0x000f280000100a00 */
[----:B------:R-:W4:Y:S04]  /*21b70*/  LDL.64 R70, [R1+0x980] ;  /* 0x0009800001467983 */ /* 0x000f280000100a00 */
[----:B------:R-:W4:Y:S04]  /*21b80*/  LDL.64 R54, [R1+0x940] ;  /* 0x0009400001367983 */ /* 0x000f280000100a00 */
[----:B------:R-:W4:Y:S01]  /*21b90*/  LDL.64 R38, [R1+0x8a0] ;  /* 0x0008a00001267983 */ /* 0x000f220000100a00 */
[----:B------:R-:W-:-:S03]  /*21ba0*/  IMAD.WIDE R18, R135, 0x4, R18 ;  /* 0x0000000487127825 */ /* 0x000fc600078e0212 */
[----:B------:R-:W4:Y:S04]  /*21bb0*/  LDL.64 R22, [R1+0x7c0] ;  /* 0x0007c00001167983 */ /* 0x000f280000100a00 */
[----:B------:R-:W4:Y:S01]  /*21bc0*/  LDL.64 R6, [R1+0x6e0] ;  /* 0x0006e00001067983 */ /* 0x000f220000100a00 */
[----:B------:R-:W-:-:S03]  /*21bd0*/  IMAD.WIDE R2, R135, 0x4, R2 ;  /* 0x0000000487027825 */ /* 0x000fc600078e0202 */
[----:B------:R-:W-:Y:S04]  /*21be0*/  STL.64 [R1+0x230], R28 ;  /* 0x0002301c01007387 */ /* 0x000fe80000100a00 */
[----:B------:R-:W-:Y:S01]  /*21bf0*/  STL.64 [R1+0x238], R30 ;  /* 0x0002381e01007387 */ /* 0x000fe20000100a00 */
[----:B------:R-:W-:-:S03]  /*21c00*/  IMAD.WIDE R132, R135, 0x4, R132 ;  /* 0x0000000487847825 */ /* 0x000fc600078e0284 */
[----:B------:R-:W-:Y:S04]  /*21c10*/  STL.64 [R1+0x240], R32 ;  /* 0x0002402001007387 */ /* 0x000fe80000100a00 */
[----:B------:R-:W-:Y:S01]  /*21c20*/  STL.64 [R1+0x248], R18 ;  /* 0x0002481201007387 */ /* 0x000fe20000100a00 */
[----:B------:R-:W-:-:S03]  /*21c30*/  IMAD.WIDE R8, R135, 0x4, R8 ;  /* 0x0000000487087825 */ /* 0x000fc600078e0208 */
[----:B------:R-:W-:Y:S01]  /*21c40*/  STL.64 [R1+0x250], R2 ;  /* 0x0002500201007387 */ /* 0x000fe20000100a00 */
[----:B------:R-:W-:-:S03]  /*21c50*/  IMAD.WIDE R10, R135, 0x4, R10 ;  /* 0x00000004870a7825 */ /* 0x000fc600078e020a */
[----:B------:R-:W-:Y:S04]  /*21c60*/  STL.64 [R1+0x260], R8 ;  /* 0x0002600801007387 */ /* 0x000fe80000100a00 */
[----:B------:R-:W-:Y:S01]  /*21c70*/  STL.64 [R1+0x258], R132 ;  /* 0x0002588401007387 */ /* 0x000fe20000100a00 */
[----:B------:R-:W-:-:S03]  /*21c80*/  IMAD.WIDE R12, R135, 0x4, R12 ;  /* 0x00000004870c7825 */ /* 0x000fc600078e020c */
[----:B------:R-:W-:Y:S04]  /*21c90*/  STL.64 [R1+0x268], R10 ;  /* 0x0002680a01007387 */ /* 0x000fe80000100a00 */
[----:B------:R-:W-:Y:S01]  /*21ca0*/  STL.64 [R1+0x270], R12 ;  /* 0x0002700c01007387 */ /* 0x000fe20000100a00 */
[----:B------:R-:W-:-:S04]  /*21cb0*/  IMAD.WIDE R14, R135, 0x4, R14 ;  /* 0x00000004870e7825 */ /* 0x000fc800078e020e */
[----:B--2---:R-:W-:-:S05]  /*21cc0*/  IMAD.WIDE R118, R135, 0x4, R118 ;  /* 0x0000000487767825 */ /* 0x004fca00078e0276 */
[----:B------:R1:W-:Y:S01]  /*21cd0*/  STL.64 [R1+0x290], R118 ;  /* 0x0002907601007387 */ /* 0x0003e20000100a00 */
[----:B---3--:R-:W-:-:S03]  /*21ce0*/  IMAD.WIDE R136, R135, 0x4, R136 ;  /* 0x0000000487887825 */ /* 0x008fc600078e0288 */
[----:B-1----:R-:W2:Y:S04]  /*21cf0*/  LDL.LU.64 R118, [R1+0x1648] ;  /* 0x0016480001767983 */ /* 0x002ea80000300a00 */
[----:B------:R-:W-:Y:S04]  /*21d00*/  STL.64 [R1+0x278], R14 ;  /* 0x0002780e01007387 */ /* 0x000fe80000100a00 */
[----:B------:R1:W-:Y:S04]  /*21d10*/  STL.64 [R1+0x298], R136 ;  /* 0x0002988801007387 */ /* 0x0003e80000100a00 */
[----:B-1----:R-:W3:Y:S01]  /*21d20*/  LDL.LU.64 R136, [R1+0x1640] ;  /* 0x0016400001887983 */ /* 0x002ee20000300a00 */
[----:B------:R-:W-:-:S04]  /*21d30*/  IMAD.WIDE R16, R135, 0x4, R16 ;  /* 0x0000000487107825 */ /* 0x000fc800078e0210 */
[C---:B------:R-:W-:Y:S01]  /*21d40*/  IMAD.WIDE R238, R135.reuse, 0x4, R238 ;  /* 0x0000000487ee7825 */ /* 0x040fe200078e02ee */
[----:B------:R-:W-:Y:S04]  /*21d50*/  STL.64 [R1+0x280], R16 ;  /* 0x0002801001007387 */ /* 0x000fe80000100a00 */
[----:B------:R-:W-:Y:S04]  /*21d60*/  STL.64 [R1+0x288], R238 ;  /* 0x000288ee01007387 */ /* 0x000fe80000100a00 */
[----:B---3--:R-:W-:Y:S04]  /*21d70*/  LDGSTS.E [R136+0x20000], desc[UR22][R102.64], P2 ;  /* 0x2000000066887fae */ /* 0x008fe800091a1016 */
[----:B----4-:R-:W-:Y:S04]  /*21d80*/  LDGSTS.E [R136+0x20400], desc[UR22][R86.64], P2 ;  /* 0x2040000056887fae */ /* 0x010fe800091a1016 */
[----:B------:R-:W-:Y:S04]  /*21d90*/  LDGSTS.E [R136+0x20800], desc[UR22][R70.64], P2 ;  /* 0x2080000046887fae */ /* 0x000fe800091a1016 */
[----:B------:R-:W3:Y:S04]  /*21da0*/  LDL.LU.64 R102, [R1+0x1638] ;  /* 0x0016380001667983 */ /* 0x000ee80000300a00 */
[----:B------:R-:W4:Y:S04]  /*21db0*/  LDL.LU.64 R86, [R1+0x1630] ;  /* 0x0016300001567983 */ /* 0x000f280000300a00 */
[----:B------:R-:W2:Y:S04]  /*21dc0*/  LDL.LU.64 R70, [R1+0x1628] ;  /* 0x0016280001467983 */ /* 0x000ea80000300a00 */
[----:B------:R-:W-:Y:S04]  /*21dd0*/  LDGSTS.E [R136+0x20c00], desc[UR22][R54.64], P2 ;  /* 0x20c0000036887fae */ /* 0x000fe800091a1016 */
[----:B------:R-:W-:Y:S04]  /*21de0*/  LDGSTS.E [R136+0x21000], desc[UR22][R38.64], P2 ;  /* 0x2100000026887fae */ /* 0x000fe800091a1016 */
[----:B------:R-:W-:Y:S04]  /*21df0*/  LDGSTS.E [R136+0x21400], desc[UR22][R22.64], P2 ;  /* 0x2140000016887fae */ /* 0x000fe800091a1016 */
[----:B------:R-:W2:Y:S04]  /*21e00*/  LDL.LU.64 R54, [R1+0x1620] ;  /* 0x0016200001367983 */ /* 0x000ea80000300a00 */
[----:B------:R-:W2:Y:S04]  /*21e10*/  LDL.LU.64 R38, [R1+0x1618] ;  /* 0x0016180001267983 */ /* 0x000ea80000300a00 */
[----:B------:R-:W2:Y:S04]  /*21e20*/  LDL.LU.64 R22, [R1+0x1610] ;  /* 0x0016100001167983 */ /* 0x000ea80000300a00 */
[----:B------:R-:W-:Y:S04]  /*21e30*/  LDGSTS.E [R136+0x21800], desc[UR22][R6.64], P2 ;  /* 0x2180000006887fae */ /* 0x000fe800091a1016 */
[----:B------:R-:W2:Y:S01]  /*21e40*/  LDL.LU.64 R6, [R1+0x1608] ;  /* 0x0016080001067983 */ /* 0x000ea20000300a00 */
[----:B------:R-:W-:-:S04]  /*21e50*/  IMAD.WIDE R162, R135, 0x4, R162 ;  /* 0x0000000487a27825 */ /* 0x000fc800078e02a2 */
[----:B------:R-:W-:-:S04]  /*21e60*/  IMAD.WIDE R194, R135, 0x4, R194 ;  /* 0x0000000487c27825 */ /* 0x000fc800078e02c2 */
[----:B------:R-:W-:-:S04]  /*21e70*/  IMAD.WIDE R226, R135, 0x4, R226 ;  /* 0x0000000487e27825 */ /* 0x000fc800078e02e2 */
[C---:B------:R-:W-:Y:S01]  /*21e80*/  IMAD.WIDE R244, R135.reuse, 0x4, R244 ;  /* 0x0000000487f47825 */ /* 0x040fe200078e02f4 */
[----:B--2---:R-:W-:Y:S04]  /*21e90*/  LDGSTS.E [R136+0x21c00], desc[UR22][R6.64], P2 ;  /* 0x21c0000006887fae */ /* 0x004fe800091a1016 */
[----:B------:R1:W-:Y:S04]  /*21ea0*/  STL.64 [R1+0x1288], R6 ;  /* 0x0012880601007387 */ /* 0x0003e80000100a00 */
[----:B------:R-:W-:Y:S04]  /*21eb0*/  LDGSTS.E [R136+0x22000], desc[UR22][R22.64], P2 ;  /* 0x2200000016887fae */ /* 0x000fe800091a1016 */
[----:B------:R-:W-:Y:S04]  /*21ec0*/  LDGSTS.E [R136+0x22400], desc[UR22][R38.64], P2 ;  /* 0x2240000026887fae */ /* 0x000fe800091a1016 */
[----:B-1----:R-:W2:Y:S04]  /*21ed0*/  LDL.64 R6, [R1+0x6c8] ;  /* 0x0006c80001067983 */ /* 0x002ea80000100a00 */
[----:B------:R1:W-:Y:S04]  /*21ee0*/  STL.64 [R1+0x1290], R22 ;  /* 0x0012901601007387 */ /* 0x0003e80000100a00 */
[----:B------:R-:W-:Y:S04]  /*21ef0*/  LDGSTS.E [R136+0x22800], desc[UR22][R54.64], P2 ;  /* 0x2280000036887fae */ /* 0x000fe800091a1016 */
[----:B------:R-:W-:Y:S04]  /*21f00*/  LDGSTS.E [R136+0x22c00], desc[UR22][R70.64], P2 ;  /* 0x22c0000046887fae */ /* 0x000fe800091a1016 */
[----:B-1----:R-:W2:Y:S04]  /*21f10*/  LDL.64 R22, [R1+0x888] ;  /* 0x0008880001167983 */ /* 0x002ea80000100a00 */
[----:B------:R1:W-:Y:S04]  /*21f20*/  STL.64 [R1+0x1298], R38 ;  /* 0x0012982601007387 */ /* 0x0003e80000100a00 */
[----:B----4-:R-:W-:Y:S04]  /*21f30*/  LDGSTS.E [R136+0x23000], desc[UR22][R86.64], P2 ;  /* 0x2300000056887fae */ /* 0x010fe800091a1016 */
[----:B---3--:R-:W-:Y:S04]  /*21f40*/  LDGSTS.E [R136+0x23400], desc[UR22][R102.64], P2 ;  /* 0x2340000066887fae */ /* 0x008fe800091a1016 */
[----:B-1----:R-:W3:Y:S04]  /*21f50*/  LDL.64 R38, [R1+0x938] ;  /* 0x0009380001267983 */ /* 0x002ee80000100a00 */
[----:B------:R1:W-:Y:S04]  /*21f60*/  STL.64 [R1+0x12a0], R54 ;  /* 0x0012a03601007387 */ /* 0x0003e80000100a00 */
[----:B------:R-:W-:Y:S04]  /*21f70*/  LDGSTS.E [R136+0x23800], desc[UR22][R118.64], P2 ;  /* 0x2380000076887fae */ /* 0x000fe800091a1016 */
[----:B------:R-:W-:Y:S04]  /*21f80*/  LDGSTS.E [R136+0x23c00], desc[UR22][R146.64], P2 ;  /* 0x23c0000092887fae */ /* 0x000fe800091a1016 */
[----:B-1----:R-:W4:Y:S04]  /*21f90*/  LDL.64 R54, [R1+0x978] ;  /* 0x0009780001367983 */ /* 0x002f280000100a00 */
        /* <DEDUP_REMOVED lines=8> */
[----:B------:R-:W-:Y:S04]  /*22020*/  STL.64 [R1+0x12b8], R102 ;  /* 0x0012b86601007387 */ /* 0x000fe80000100a00 */
[----:B------:R1:W-:Y:S04]  /*22030*/  STL.64 [R1+0x12c0], R118 ;  /* 0x0012c07601007387 */ /* 0x0003e80000100a00 */
[----:B------:R-:W-:Y:S04]  /*22040*/  LDGSTS.E [R136+0x25000], desc[UR22][R226.64], P2 ;  /* 0x25000000e2887fae */ /* 0x000fe800091a1016 */
[----:B------:R-:W-:Y:S04]  /*22050*/  LDGSTS.E [R136+0x25400], desc[UR22][R244.64], P2 ;  /* 0x25400000f4887fae */ /* 0x000fe800091a1016 */
[----:B-1----:R-:W2:Y:S04]  /*22060*/  LDL.LU.64 R118, [R1+0x7a8] ;  /* 0x0007a80001767983 */ /* 0x002ea80000300a00 */
[----:B------:R-:W-:Y:S04]  /*22070*/  STL.64 [R1+0x12c8], R146 ;  /* 0x0012c89201007387 */ /* 0x000fe80000100a00 */
[----:B------:R-:W-:Y:S04]  /*22080*/  STL.64 [R1+0x12d0], R162 ;  /* 0x0012d0a201007387 */ /* 0x000fe80000100a00 */
[----:B------:R-:W-:Y:S04]  /*22090*/  STL.64 [R1+0x12d8], R178 ;  /* 0x0012d8b201007387 */ /* 0x000fe80000100a00 */
[----:B------:R-:W-:Y:S04]  /*220a0*/  STL.64 [R1+0x12e0], R194 ;  /* 0x0012e0c201007387 */ /* 0x000fe80000100a00 */
[----:B------:R-:W-:Y:S04]  /*220b0*/  STL.64 [R1+0x12e8], R210 ;  /* 0x0012e8d201007387 */ /* 0x000fe80000100a00 */
[----:B------:R-:W-:Y:S04]  /*220c0*/  STL.64 [R1+0x12f0], R226 ;  /* 0x0012f0e201007387 */ /* 0x000fe80000100a00 */
[----:B------:R1:W-:Y:S04]  /*220d0*/  STL.64 [R1+0x12f8], R244 ;  /* 0x0012f8f401007387 */ /* 0x0003e80000100a00 */
[----:B------:R-:W-:Y:S04]  /*220e0*/  LDGSTS.E [R136+0x25800], desc[UR22][R148.64], P2 ;  /* 0x2580000094887fae */ /* 0x000fe800091a1016 */
[----:B------:R-:W-:Y:S04]  /*220f0*/  LDGSTS.E [R136+0x25c00], desc[UR22][R120.64], P2 ;  /* 0x25c0000078887fae */ /* 0x000fe800091a1016 */
[----:B------:R-:W-:Y:S04]  /*22100*/  LDGSTS.E [R136+0x26000], desc[UR22][R104.64], P2 ;  /* 0x2600000068887fae */ /* 0x000fe800091a1016 */
[----:B------:R-:W3:Y:S04]  /*22110*/  LDL.LU.64 R148, [R1+0x1600] ;  /* 0x0016000001947983 */ /* 0x000ee80000300a00 */
[----:B------:R-:W3:Y:S04]  /*22120*/  LDL.LU.64 R120, [R1+0x15f8] ;  /* 0x0015f80001787983 */ /* 0x000ee80000300a00 */
[----:B------:R-:W3:Y:S04]  /*22130*/  LDL.LU.64 R104, [R1+0x15f0] ;  /* 0x0015f00001687983 */ /* 0x000ee80000300a00 */
[----:B------:R-:W-:Y:S04]  /*22140*/  LDGSTS.E [R136+0x26400], desc[UR22][R88.64], P2 ;  /* 0x2640000058887fae */ /* 0x000fe800091a1016 */
[----:B------:R-:W-:Y:S04]  /*22150*/  LDGSTS.E [R136+0x26800], desc[UR22][R142.64], P2 ;  /* 0x268000008e887fae */ /* 0x000fe800091a1016 */
[----:B------:R-:W-:Y:S04]  /*22160*/  LDGSTS.E [R136+0x26c00], desc[UR22][R72.64], P2 ;  /* 0x26c0000048887fae */ /* 0x000fe800091a1016 */
[----:B------:R-:W3:Y:S04]  /*22170*/  LDL.LU.64 R88, [R1+0x15e8] ;  /* 0x0015e80001587983 */ /* 0x000ee80000300a00 */
[----:B------:R-:W3:Y:S04]  /*22180*/  LDL.LU.64 R142, [R1+0x15e0] ;  /* 0x0015e000018e7983 */ /* 0x000ee80000300a00 */
[----:B------:R-:W4:Y:S04]  /*22190*/  LDL.LU.64 R72, [R1+0x15d8] ;  /* 0x0015d80001487983 */ /* 0x000f280000300a00 */
[----:B------:R-:W-:Y:S04]  /*221a0*/  LDGSTS.E [R136+0x27000], desc[UR22][R56.64], P2 ;  /* 0x2700000038887fae */ /* 0x000fe800091a1016 */
[----:B------:R-:W-:Y:S04]  /*221b0*/  LDGSTS.E [R136+0x27400], desc[UR22][R40.64], P2 ;  /* 0x2740000028887fae */ /* 0x000fe800091a1016 */
[----:B------:R-:W-:Y:S04]  /*221c0*/  LDGSTS.E [R136+0x27800], desc[UR22][R24.64], P2 ;  /* 0x2780000018887fae */ /* 0x000fe800091a1016 */
[----:B------:R-:W4:Y:S04]  /*221d0*/  LDL.LU.64 R56, [R1+0x15d0] ;  /* 0x0015d00001387983 */ /* 0x000f280000300a00 */
[----:B------:R-:W4:Y:S04]  /*221e0*/  LDL.LU.64 R40, [R1+0x15c8] ;  /* 0x0015c80001287983 */ /* 0x000f280000300a00 */
[----:B------:R-:W4:Y:S04]  /*221f0*/  LDL.LU.64 R24, [R1+0x15c0] ;  /* 0x0015c00001187983 */ /* 0x000f280000300a00 */
[----:B------:R-:W-:Y:S04]  /*22200*/  LDGSTS.E [R136+0x27c00], desc[UR22][R8.64], P2 ;  /* 0x27c0000008887fae */ /* 0x000fe800091a1016 */
[----:B------:R-:W4:Y:S01]  /*22210*/  LDL.LU.64 R8, [R1+0x15b8] ;  /* 0x0015b80001087983 */ /* 0x000f220000300a00 */
[----:B------:R-:W-:-:S04]  /*22220*/  IMAD.WIDE R164, R135, 0x4, R164 ;  /* 0x0000000487a47825 */ /* 0x000fc800078e02a4 */
[----:B------:R-:W-:-:S04]  /*22230*/  IMAD.WIDE R180, R135, 0x4, R180 ;  /* 0x0000000487b47825 */ /* 0x000fc800078e02b4 */
[----:B------:R-:W-:-:S04]  /*22240*/  IMAD.WIDE R196, R135, 0x4, R196 ;  /* 0x0000000487c47825 */ /* 0x000fc800078e02c4 */
[----:B------:R-:W-:-:S04]  /*22250*/  IMAD.WIDE R228, R135, 0x4, R228 ;  /* 0x0000000487e47825 */ /* 0x000fc800078e02e4 */
[C---:B------:R-:W-:Y:S01]  /*22260*/  IMAD.WIDE R246, R135.reuse, 0x4, R246 ;  /* 0x0000000487f67825 */ /* 0x040fe200078e02f6 */
[----:B--2---:R-:W-:Y:S04]  /*22270*/  STL.64 [R1+0x1300], R118 ;  /* 0x0013007601007387 */ /* 0x004fe80000100a00 */
[----:B---3--:R-:W-:Y:S04]  /*22280*/  LDGSTS.E [R143+0x20080], desc[UR22][R86.64], P2 ;  /* 0x20080000568f7fae */ /* 0x008fe800091a1016 */
[----:B------:R-:W-:Y:S04]  /*22290*/  LDGSTS.E [R143+0x20480], desc[UR22][R70.64], P2 ;  /* 0x20480000468f7fae */ /* 0x000fe800091a1016 */
[----:B----4-:R-:W-:Y:S04]  /*222a0*/  LDGSTS.E [R143+0x20880], desc[UR22][R54.64], P2 ;  /* 0x20880000368f7fae */ /* 0x010fe800091a1016 */
[----:B------:R-:W-:Y:S04]  /*222b0*/  LDGSTS.E [R143+0x20c80], desc[UR22][R38.64], P2 ;  /* 0x20c80000268f7fae */ /* 0x000fe800091a1016 */
[----:B------:R-:W-:Y:S04]  /*222c0*/  LDGSTS.E [R143+0x21080], desc[UR22][R22.64], P2 ;  /* 0x21080000168f7fae */ /* 0x000fe800091a1016 */
[----:B------:R-:W-:Y:S04]  /*222d0*/  LDGSTS.E [R143+0x21480], desc[UR22][R118.64], P2 ;  /* 0x21480000768f7fae */ /* 0x000fe800091a1016 */
[----:B------:R-:W-:Y:S04]  /*222e0*/  LDGSTS.E [R143+0x21880], desc[UR22][R6.64], P2 ;  /* 0x21880000068f7fae */ /* 0x000fe800091a1016 */
[----:B------:R-:W2:Y:S04]  /*222f0*/  LDL.64 R38, [R1+0x9b0] ;  /* 0x0009b00001267983 */ /* 0x000ea80000100a00 */
[----:B------:R-:W3:Y:S04]  /*22300*/  LDL.64 R22, [R1+0x970] ;  /* 0x0009700001167983 */ /* 0x000ee80000100a00 */
[----:B------:R-:W4:Y:S04]  /*22310*/  LDL.64 R6, [R1+0x6a0] ;  /* 0x0006a00001067983 */ /* 0x000f280000100a00 */
[----:B-1----:R-:W2:Y:S04]  /*22320*/  LDL.LU.64 R244, [R1+0x860] ;  /* 0x0008600001f47983 */ /* 0x002ea80000300a00 */
[----:B------:R-:W2:Y:S04]  /*22330*/  LDL.LU.64 R102, [R1+0x780] ;  /* 0x0007800001667983 */ /* 0x000ea80000300a00 */
[----:B------:R-:W-:Y:S04]  /*22340*/  LDGSTS.E [R143+0x21c80], desc[UR22][R8.64], P2 ;  /* 0x21c80000088f7fae */ /* 0x000fe800091a1016 */
[----:B------:R-:W-:Y:S04]  /*22350*/  STL.64 [R1+0x1308], R8 ;  /* 0x0013080801007387 */ /* 0x000fe80000100a00 */
        /* <DEDUP_REMOVED lines=11> */
[----:B------:R1:W-:Y:S04]  /*22410*/  STL.64 [R1+0x1338], R104 ;  /* 0x0013386801007387 */ /* 0x0003e80000100a00 */
[----:B------:R-:W-:Y:S04]  /*22420*/  LDGSTS.E [R143+0x23880], desc[UR22][R120.64], P2 ;  /* 0x23880000788f7fae */ /* 0x000fe800091a1016 */
[----:B------:R-:W-:Y:S04]  /*22430*/  LDGSTS.E [R143+0x23c80], desc[UR22][R148.64], P2 ;  /* 0x23c80000948f7fae */ /* 0x000fe800091a1016 */
[----:B-1----:R-:W2:Y:S04]  /*22440*/  LDL.LU.64 R104, [R1+0x930] ;  /* 0x0009300001687983 */ /* 0x002ea80000300a00 */
[----:B------:R-:W-:Y:S04]  /*22450*/  STL.64 [R1+0x1340], R120 ;  /* 0x0013407801007387 */ /* 0x000fe80000100a00 */
[----:B------:R1:W-:Y:S04]  /*22460*/  STL.64 [R1+0x1348], R148 ;  /* 0x0013489401007387 */ /* 0x0003e80000100a00 */
[----:B------:R-:W-:Y:S04]  /*22470*/  LDGSTS.E [R143+0x24080], desc[UR22][R164.64], P2 ;  /* 0x24080000a48f7fae */ /* 0x000fe800091a1016 */
[----:B------:R-:W-:Y:S04]  /*22480*/  LDGSTS.E [R143+0x24480], desc[UR22][R180.64], P2 ;  /* 0x24480000b48f7fae */ /* 0x000fe800091a1016 */
[----:B-1----:R-:W2:Y:S04]  /*22490*/  LDL.LU.64 R148, [R1+0x9f0] ;  /* 0x0009f00001947983 */ /* 0x002ea80000300a00 */
[----:B------:R-:W-:Y:S04]  /*224a0*/  STL.64 [R1+0x1350], R164 ;  /* 0x001350a401007387 */ /* 0x000fe80000100a00 */
        /* <DEDUP_REMOVED lines=11> */
[----:B------:R-:W-:Y:S04]  /*22560*/  LDGSTS.E [R143+0x26080], desc[UR22][R122.64], P2 ;  /* 0x260800007a8f7fae */ /* 0x000fe800091a1016 */
[----:B------:R-:W4:Y:S04]  /*22570*/  LDL.LU.64 R166, [R1+0x15b0] ;  /* 0x0015b00001a67983 */ /* 0x000f280000300a00 */
[----:B------:R-:W4:Y:S04]  /*22580*/  LDL.LU.64 R150, [R1+0x15a8] ;  /* 0x0015a80001967983 */ /* 0x000f280000300a00 */
        /* <DEDUP_REMOVED lines=20> */
[----:B--2---:R-:W-:Y:S04]  /*226d0*/  LDGSTS.E [R142+0x20100], desc[UR22][R148.64], P2 ;  /* 0x20100000948e7fae */ /* 0x004fe800091a1016 */
[----:B------:R-:W-:Y:S04]  /*226e0*/  LDGSTS.E [R142+0x20500], desc[UR22][R38.64], P2 ;  /* 0x20500000268e7fae */ /* 0x000fe800091a1016 */
[----:B---3--:R-:W-:Y:S04]  /*226f0*/  LDGSTS.E [R142+0x20900], desc[UR22][R22.64], P2 ;  /* 0x20900000168e7fae */ /* 0x008fe800091a1016 */
[----:B------:R-:W-:Y:S04]  /*22700*/  LDGSTS.E [R142+0x20d00], desc[UR22][R104.64], P2 ;  /* 0x20d00000688e7fae */ /* 0x000fe800091a1016 */
[----:B------:R-:W-:Y:S04]  /*22710*/  LDGSTS.E [R142+0x21100], desc[UR22][R244.64], P2 ;  /* 0x21100000f48e7fae */ /* 0x000fe800091a1016 */
[----:B------:R-:W-:Y:S04]  /*22720*/  LDGSTS.E [R142+0x21500], desc[UR22][R102.64], P2 ;  /* 0x21500000668e7fae */ /* 0x000fe800091a1016 */
[----:B----4-:R-:W-:Y:S04]  /*22730*/  LDGSTS.E [R142+0x21900], desc[UR22][R6.64], P2 ;  /* 0x21900000068e7fae */ /* 0x010fe800091a1016 */
[----:B------:R-:W-:Y:S04]  /*22740*/  STL.64 [R1+0x13a8], R148 ;  /* 0x0013a89401007387 */ /* 0x000fe80000100a00 */
[----:B------:R-:W-:Y:S04]  /*22750*/  STL.64 [R1+0x1380], R104 ;  /* 0x0013806801007387 */ /* 0x000fe80000100a00 */
[----:B------:R-:W-:Y:S04]  /*22760*/  STL.64 [R1+0x1388], R244 ;  /* 0x001388f401007387 */ /* 0x000fe80000100a00 */
[----:B------:R-:W-:Y:S04]  /*22770*/  STL.64 [R1+0x1390], R102 ;  /* 0x0013906601007387 */ /* 0x000fe80000100a00 */
[----:B------:R-:W2:Y:S04]  /*22780*/  LDL.64 R22, [R1+0x968] ;  /* 0x0009680001167983 */ /* 0x000ea80000100a00 */
[----:B------:R-:W3:Y:S04]  /*22790*/  LDL.64 R6, [R1+0x688] ;  /* 0x0006880001067983 */ /* 0x000ee80000100a00 */
[----:B------:R-:W4:Y:S04]  /*227a0*/  LDL.LU.64 R120, [R1+0x9e8] ;  /* 0x0009e80001787983 */ /* 0x000f280000300a00 */
[----:B-1----:R-:W2:Y:S04]  /*227b0*/  LDL.LU.64 R246, [R1+0x9a8] ;  /* 0x0009a80001f67983 */ /* 0x002ea80000300a00 */
[----:B------:R-:W2:Y:S04]  /*227c0*/  LDL.LU.64 R88, [R1+0x928] ;  /* 0x0009280001587983 */ /* 0x000ea80000300a00 */
[----:B------:R-:W2:Y:S04]  /*227d0*/  LDL.LU.64 R226, [R1+0x848] ;  /* 0x0008480001e27983 */ /* 0x000ea80000300a00 */
[----:B------:R-:W2:Y:S04]  /*227e0*/  LDL.LU.64 R86, [R1+0x768] ;  /* 0x0007680001567983 */ /* 0x000ea80000300a00 */
        /* <DEDUP_REMOVED lines=20> */
[----:B------:R-:W-:Y:S04]  /*22930*/  LDGSTS.E [R142+0x25d00], desc[UR22][R124.64], P2 ;  /* 0x25d000007c8e7fae */ /* 0x000fe800091a1016 */
[----:B------:R-:W-:Y:S04]  /*22940*/  LDGSTS.E [R142+0x26100], desc[UR22][R108.64], P2 ;  /* 0x261000006c8e7fae */ /* 0x000fe800091a1016 */
[----:B------:R-:W2:Y:S04]  /*22950*/  LDL.LU.64 R152, [R1+0x1560] ;  /* 0x0015600001987983 */ /* 0x000ea80000300a00 */
[----:B------:R-:W2:Y:S04]  /*22960*/  LDL.LU.64 R124, [R1+0x1558] ;  /* 0x00155800017c7983 */ /* 0x000ea80000300a00 */
[----:B------:R-:W2:Y:S04]  /*22970*/  LDL.LU.64 R108, [R1+0x1550] ;  /* 0x00155000016c7983 */ /* 0x000ea80000300a00 */
[----:B------:R-:W-:Y:S04]  /*22980*/  LDGSTS.E [R142+0x26500], desc[UR22][R92.64], P2 ;  /* 0x265000005c8e7fae */ /* 0x000fe800091a1016 */
[----:B------:R-:W-:Y:S04]  /*22990*/  LDGSTS.E [R142+0x26900], desc[UR22][R76.64], P2 ;  /* 0x269000004c8e7fae */ /* 0x000fe800091a1016 */
[----:B------:R-:W-:Y:S04]  /*229a0*/  LDGSTS.E [R142+0x26d00], desc[UR22][R140.64], P2 ;  /* 0x26d000008c8e7fae */ /* 0x000fe800091a1016 */
[----:B------:R-:W2:Y:S04]  /*229b0*/  LDL.LU.64 R92, [R1+0x1548] ;  /* 0x00154800015c7983 */ /* 0x000ea80000300a00 */
[----:B------:R-:W2:Y:S04]  /*229c0*/  LDL.LU.64 R76, [R1+0x1540] ;  /* 0x00154000014c7983 */ /* 0x000ea80000300a00 */
[----:B------:R-:W4:Y:S04]  /*229d0*/  LDL.LU.64 R140, [R1+0x1538] ;  /* 0x00153800018c7983 */ /* 0x000f280000300a00 */
[----:B------:R-:W-:Y:S04]  /*229e0*/  LDGSTS.E [R142+0x27100], desc[UR22][R60.64], P2 ;  /* 0x271000003c8e7fae */ /* 0x000fe800091a1016 */
[----:B------:R-:W-:Y:S04]  /*229f0*/  LDGSTS.E [R142+0x27500], desc[UR22][R44.64], P2 ;  /* 0x275000002c8e7fae */ /* 0x000fe800091a1016 */
[----:B------:R-:W-:Y:S04]  /*22a00*/  LDGSTS.E [R142+0x27900], desc[UR22][R28.64], P2 ;  /* 0x279000001c8e7fae */ /* 0x000fe800091a1016 */
[----:B------:R-:W3:Y:S04]  /*22a10*/  LDL.LU.64 R60, [R1+0x1530] ;  /* 0x00153000013c7983 */ /* 0x000ee80000300a00 */
[----:B------:R-:W3:Y:S04]  /*22a20*/  LDL.LU.64 R44, [R1+0x1528] ;  /* 0x00152800012c7983 */ /* 0x000ee80000300a00 */
[----:B------:R-:W3:Y:S04]  /*22a30*/  LDL.LU.64 R28, [R1+0x1520] ;  /* 0x00152000011c7983 */ /* 0x000ee80000300a00 */
[----:B------:R-:W-:Y:S04]  /*22a40*/  LDGSTS.E [R142+0x27d00], desc[UR22][R12.64], P2 ;  /* 0x27d000000c8e7fae */ /* 0x000fe800091a1016 */
[----:B------:R-:W3:Y:S01]  /*22a50*/  LDL.LU.64 R12, [R1+0x1518] ;  /* 0x00151800010c7983 */ /* 0x000ee20000300a00 */
[----:B------:R-:W-:-:S03]  /*22a60*/  IMAD.WIDE R184, R135, 0x4, R184 ;  /* 0x0000000487b87825 */ /* 0x000fc600078e02b8 */
[----:B------:R1:W-:Y:S01]  /*22a70*/  STL.64 [R1+0x1208], R142 ;  /* 0x0012088e01007387 */ /* 0x0003e20000100a00 */
[----:B------:R-:W-:-:S04]  /*22a80*/  IMAD.WIDE R216, R135, 0x4, R216 ;  /* 0x0000000487d87825 */ /* 0x000fc800078e02d8 */
[----:B------:R-:W-:-:S04]  /*22a90*/  IMAD.WIDE R232, R135, 0x4, R232 ;  /* 0x0000000487e87825 */ /* 0x000fc800078e02e8 */
[C---:B------:R-:W-:Y:S01]  /*22aa0*/  IMAD.WIDE R250, R135.reuse, 0x4, R250 ;  /* 0x0000000487fa7825 */ /* 0x040fe200078e02fa */
[----:B-1----:R-:W3:Y:S04]  /*22ab0*/  LDL.LU.64 R142, [R1+0x298] ;  /* 0x00029800018e7983 */ /* 0x002ee80000300a00 */
[----:B------:R-:W3:Y:S04]  /*22ac0*/  LDL.LU.64 R26, [R1+0x9e0] ;  /* 0x0009e000011a7983 */ /* 0x000ee80000300a00 */
[----:B------:R-:W3:Y:S04]  /*22ad0*/  LDL.LU.64 R228, [R1+0x9a0] ;  /* 0x0009a00001e47983 */ /* 0x000ee80000300a00 */
[----:B----4-:R-:W-:Y:S04]  /*22ae0*/  LDGSTS.E [R141+0x20180], desc[UR22][R120.64], P2 ;  /* 0x20180000788d7fae */ /* 0x010fe800091a1016 */
[----:B--2---:R-:W-:Y:S04]  /*22af0*/  LDGSTS.E [R141+0x20580], desc[UR22][R246.64], P2 ;  /* 0x20580000f68d7fae */ /* 0x004fe800091a1016 */
[----:B------:R-:W-:Y:S04]  /*22b00*/  LDGSTS.E [R141+0x20980], desc[UR22][R22.64], P2 ;  /* 0x20980000168d7fae */ /* 0x000fe800091a1016 */
[----:B------:R-:W-:Y:S04]  /*22b10*/  LDGSTS.E [R141+0x20d80], desc[UR22][R88.64], P2 ;  /* 0x20d80000588d7fae */ /* 0x000fe800091a1016 */
[----:B------:R-:W-:Y:S04]  /*22b20*/  LDGSTS.E [R141+0x21180], desc[UR22][R226.64], P2 ;  /* 0x21180000e28d7fae */ /* 0x000fe800091a1016 */
[----:B------:R-:W-:Y:S04]  /*22b30*/  LDGSTS.E [R141+0x21580], desc[UR22][R86.64], P2 ;  /* 0x21580000568d7fae */ /* 0x000fe800091a1016 */
[----:B---3--:R-:W-:Y:S04]  /*22b40*/  LDGSTS.E [R141+0x21980], desc[UR22][R6.64], P2 ;  /* 0x21980000068d7fae */ /* 0x008fe800091a1016 */
[----:B------:R-:W2:Y:S04]  /*22b50*/  LDL.64 R22, [R1+0x960] ;  /* 0x0009600001167983 */ /* 0x000ea80000100a00 */
        /* <DEDUP_REMOVED lines=14> */
[----:B------:R-:W4:Y:S04]  /*22c40*/  LDL.LU.64 R72, [R1+0x918] ;  /* 0x0009180001487983 */ /* 0x000f280000300a00 */
[----:B------:R-:W-:Y:S04]  /*22c50*/  LDGSTS.E [R141+0x25180], desc[UR22][R232.64], P2 ;  /* 0x25180000e88d7fae */ /* 0x000fe800091a1016 */
[----:B------:R-:W3:Y:S04]  /*22c60*/  LDL.LU.64 R210, [R1+0x830] ;  /* 0x0008300001d27983 */ /* 0x000ee80000300a00 */
[----:B------:R-:W-:Y:S04]  /*22c70*/  LDGSTS.E [R141+0x25580], desc[UR22][R250.64], P2 ;  /* 0x25580000fa8d7fae */ /* 0x000fe800091a1016 */
[----:B------:R-:W3:Y:S04]  /*22c80*/  LDL.LU.64 R70, [R1+0x750] ;  /* 0x0007500001467983 */ /* 0x000ee80000300a00 */
        /* <DEDUP_REMOVED lines=17> */
[----:B------:R-:W3:Y:S04]  /*22da0*/  LDL.64 R38, [R1] ;  /* 0x0000000001267983 */ /* 0x000ee80000100a00 */
[----:B------:R-:W3:Y:S04]  /*22db0*/  LDL.LU.64 R30, [R1+0x14d0] ;  /* 0x0014d000011e7983 */ /* 0x000ee80000300a00 */
[----:B------:R-:W-:Y:S04]  /*22dc0*/  LDGSTS.E [R141+0x27d80], desc[UR22][R14.64], P2 ;  /* 0x27d800000e8d7fae */ /* 0x000fe800091a1016 */
[----:B------:R-:W-:Y:S04]  /*22dd0*/  LDGSTS.E [R140+0x20200], desc[UR22][R26.64], P2 ;  /* 0x202000001a8c7fae */ /* 0x000fe800091a1016 */
[----:B------:R-:W-:Y:S04]  /*22de0*/  LDGSTS.E [R140+0x20600], desc[UR22][R228.64], P2 ;  /* 0x20600000e48c7fae */ /* 0x000fe800091a1016 */
[----:B------:R-:W3:Y:S01]  /*22df0*/  LDL.LU.64 R14, [R1+0x14c8] ;  /* 0x0014c800010e7983 */ /* 0x000ee20000300a00 */
[----:B------:R-:W-:-:S04]  /*22e00*/  IMAD.WIDE R218, R135, 0x4, R218 ;  /* 0x0000000487da7825 */ /* 0x000fc800078e02da */
[C---:B------:R-:W-:Y:S01]  /*22e10*/  IMAD.WIDE R234, R135.reuse, 0x4, R234 ;  /* 0x0000000487ea7825 */ /* 0x040fe200078e02ea */
[----:B--2---:R-:W-:Y:S04]  /*22e20*/  LDGSTS.E [R140+0x20a00], desc[UR22][R22.64], P2 ;  /* 0x20a00000168c7fae */ /* 0x004fe800091a1016 */
[----:B------:R-:W2:Y:S04]  /*22e30*/  LDL.64 R22, [R1+0x958] ;  /* 0x0009580001167983 */ /* 0x000ea80000100a00 */
[----:B----4-:R-:W-:Y:S04]  /*22e40*/  LDGSTS.E [R140+0x20e00], desc[UR22][R72.64], P2 ;  /* 0x20e00000488c7fae */ /* 0x010fe800091a1016 */
[----:B---3--:R-:W-:Y:S04]  /*22e50*/  LDGSTS.E [R140+0x21200], desc[UR22][R210.64], P2 ;  /* 0x21200000d28c7fae */ /* 0x008fe800091a1016 */
[----:B------:R-:W-:Y:S04]  /*22e60*/  LDGSTS.E [R140+0x21600], desc[UR22][R70.64], P2 ;  /* 0x21600000468c7fae */ /* 0x000fe800091a1016 */
[----:B------:R-:W-:Y:S04]  /*22e70*/  LDGSTS.E [R140+0x21a00], desc[UR22][R6.64], P2 ;  /* 0x21a00000068c7fae */ /* 0x000fe800091a1016 */
[----:B------:R-:W3:Y:S04]  /*22e80*/  LDL.64 R6, [R1+0x658] ;  /* 0x0006580001067983 */ /* 0x000ee80000100a00 */
[----:B------:R-:W4:Y:S04]  /*22e90*/  LDL.LU.64 R10, [R1+0x9d8] ;  /* 0x0009d800010a7983 */ /* 0x000f280000300a00 */
[----:B------:R-:W2:Y:S04]  /*22ea0*/  LDL.LU.64 R212, [R1+0x998] ;  /* 0x0009980001d47983 */ /* 0x000ea80000300a00 */
        /* <DEDUP_REMOVED lines=65> */
[----:B------:R-:W3:Y:S04]  /*232c0*/  LDL.LU.64 R40, [R1+0x8d0] ;  /* 0x0008d00001287983 */ /* 0x000ee80000300a00 */
[----:B------:R-:W-:Y:S04]  /*232d0*/  LDGSTS.E [R139+0x24e80], desc[UR22][R220.64], P2 ;  /* 0x24e80000dc8b7fae */ /* 0x000fe800091a1016 */
[----:B------:R-:W4:Y:S04]  /*232e0*/  LDL.LU.64 R178, [R1+0x7f0] ;  /* 0x0007f00001b27983 */ /* 0x000f280000300a00 */
[----:B------:R-:W-:Y:S04]  /*232f0*/  LDGSTS.E [R139+0x25280], desc[UR22][R236.64], P2 ;  /* 0x25280000ec8b7fae */ /* 0x000fe800091a1016 */
        /* <DEDUP_REMOVED lines=24> */
[----:B------:R-:W-:Y:S01]  /*23480*/  LDGSTS.E [R138+0x20700], desc[UR22][R196.64], P2 ;  /* 0x20700000c48a7fae */ /* 0x000fe200091a1016 */
        /* <DEDUP_REMOVED lines=10> */
[----:B--2---:R-:W-:Y:S04]  /*23530*/  LDGSTS.E [R138+0x20b00], desc[UR22][R6.64], P2 ;  /* 0x20b00000068a7fae */ /* 0x004fe800091a1016 */
[----:B---3--:R-:W-:Y:S04]  /*23540*/  LDGSTS.E [R138+0x20f00], desc[UR22][R40.64], P2 ;  /* 0x20f00000288a7fae */ /* 0x008fe800091a1016 */
[----:B----4-:R-:W-:Y:S04]  /*23550*/  LDGSTS.E [R138+0x21300], desc[UR22][R178.64], P2 ;  /* 0x21300000b28a7fae */ /* 0x010fe800091a1016 */
        /* <DEDUP_REMOVED lines=20> */
[----:B------:R-:W3:Y:S04]  /*236a0*/  LDL.LU.64 R116, [R1+0x1410] ;  /* 0x0014100001747983 */ /* 0x000ee80000300a00 */
[----:B------:R-:W4:Y:S04]  /*236b0*/  LDL.LU.64 R100, [R1+0x1408] ;  /* 0x0014080001647983 */ /* 0x000f280000300a00 */
        /* <DEDUP_REMOVED lines=20> */
[----:B------:R-:W-:Y:S01]  /*23800*/  LDGSTS.E [R137+0x21780], desc[UR22][R22.64], P2 ;  /* 0x2178000016897fae */ /* 0x000fe200091a1016 */
[----:B------:R-:W-:-:S03]  /*23810*/  IMAD.WIDE R192, R135, 0x4, R192 ;  /* 0x0000000487c07825 */ /* 0x000fc600078e02c0 */
[----:B------:R-:W3:Y:S01]  /*23820*/  LDL.64 R42, [R1+0x58] ;  /* 0x00005800012a7983 */ /* 0x000ee20000100a00 */
[----:B------:R-:W-:-:S03]  /*23830*/  IMAD.WIDE R224, R135, 0x4, R224 ;  /* 0x0000000487e07825 */ /* 0x000fc600078e02e0 */
[----:B------:R-:W3:Y:S01]  /*23840*/  LDL.64 R58, [R1+0x118] ;  /* 0x00011800013a7983 */ /* 0x000ee20000100a00 */
[----:B------:R-:W-:-:S03]  /*23850*/  IMAD.WIDE R242, R135, 0x4, R242 ;  /* 0x0000000487f27825 */ /* 0x000fc600078e02f2 */
[----:B------:R-:W3:Y:S04]  /*23860*/  LDL.64 R104, [R1+0x158] ;  /* 0x0001580001687983 */ /* 0x000ee80000100a00 */
[----:B------:R-:W3:Y:S04]  /*23870*/  LDL.64 R118, [R1+0x1d8] ;  /* 0x0001d80001767983 */ /* 0x000ee80000100a00 */
[----:B------:R-:W3:Y:S04]  /*23880*/  LDL.64 R148, [R1+0x218] ;  /* 0x0002180001947983 */ /* 0x000ee80000100a00 */
[----:B------:R-:W3:Y:S04]  /*23890*/  LDL.LU.64 R8, [R1+0xe00] ;  /* 0x000e000001087983 */ /* 0x000ee80000300a00 */
[----:B------:R-:W3:Y:S04]  /*238a0*/  LDL.LU.64 R180, [R1+0xdf8] ;  /* 0x000df80001b47983 */ /* 0x000ee80000300a00 */
[----:B------:R1:W-:Y:S04]  /*238b0*/  STL.64 [R1+0x1220], R138 ;  /* 0x0012208a01007387 */ /* 0x0003e80000100a00 */
[----:B-1----:R-:W3:Y:S04]  /*238c0*/  LDL.LU.64 R138, [R1+0x98] ;  /* 0x00009800018a7983 */ /* 0x002ee80000300a00 */
[----:B------:R1:W-:Y:S04]  /*238d0*/  STL.64 [R1+0x1218], R140 ;  /* 0x0012188c01007387 */ /* 0x0003e80000100a00 */
[----:B-1----:R-:W3:Y:S04]  /*238e0*/  LDL.64 R140, [R1+0xd8] ;  /* 0x0000d800018c7983 */ /* 0x002ee80000100a00 */
[----:B--2---:R-:W-:Y:S04]  /*238f0*/  LDGSTS.E [R137+0x21b80], desc[UR22][R4.64], P2 ;  /* 0x21b8000004897fae */ /* 0x004fe800091a1016 */
[----:B------:R-:W-:Y:S04]  /*23900*/  LDGSTS.E [R137+0x21f80], desc[UR22][R20.64], P2 ;  /* 0x21f8000014897fae */ /* 0x000fe800091a1016 */
[----:B------:R-:W-:Y:S04]  /*23910*/  LDGSTS.E [R137+0x22380], desc[UR22][R36.64], P2 ;  /* 0x2238000024897fae */ /* 0x000fe800091a1016 */
[----:B------:R-:W-:Y:S04]  /*23920*/  LDGSTS.E [R137+0x22780], desc[UR22][R52.64], P2 ;  /* 0x2278000034897fae */ /* 0x000fe800091a1016 */
[----:B------:R-:W-:Y:S04]  /*23930*/  LDGSTS.E [R137+0x22b80], desc[UR22][R68.64], P2 ;  /* 0x22b8000044897fae */ /* 0x000fe800091a1016 */
[----:B------:R-:W-:Y:S04]  /*23940*/  LDGSTS.E [R137+0x22f80], desc[UR22][R84.64], P2 ;  /* 0x22f8000054897fae */ /* 0x000fe800091a1016 */
[----:B----4-:R-:W-:Y:S04]  /*23950*/  LDGSTS.E [R137+0x23380], desc[UR22][R100.64], P2 ;  /* 0x2338000064897fae */ /* 0x010fe800091a1016 */
        /* <DEDUP_REMOVED lines=12> */
[----:B------:R-:W-:Y:S04]  /*23a20*/  LDGSTS.E [R137+0x25f80], desc[UR22][R138.64], P2 ;  /* 0x25f800008a897fae */ /* 0x000fe800091a1016 */
[----:B------:R1:W-:Y:S04]  /*23a30*/  LDGSTS.E [R137+0x26380], desc[UR22][R140.64], P2 ;  /* 0x263800008c897fae */ /* 0x0003e800091a1016 */
[----:B------:R4:W-:Y:S04]  /*23a40*/  LDGSTS.E [R137+0x26780], desc[UR22][R58.64], P2 ;  /* 0x267800003a897fae */ /* 0x0009e800091a1016 */
[----:B------:R-:W-:Y:S01]  /*23a50*/  LDGSTS.E [R137+0x26b80], desc[UR22][R104.64], P2 ;  /* 0x26b8000068897fae */ /* 0x000fe200091a1016 */
[----:B-1----:R-:W1:Y:S03]  /*23a60*/  LDC R140, c[0x0][0x3a0] ;  /* 0x0000e800ff8c7b82 */ /* 0x002e660000000800 */
[----:B--2---:R-:W-:Y:S04]  /*23a70*/  LDGSTS.E [R137+0x26f80], desc[UR22][R2.64], P2 ;  /* 0x26f8000002897fae */ /* 0x004fe800091a1016 */
[----:B------:R-:W-:Y:S04]  /*23a80*/  LDGSTS.E [R137+0x27380], desc[UR22][R118.64], P2 ;  /* 0x2738000076897fae */ /* 0x000fe800091a1016 */
[----:B------:R-:W-:Y:S04]  /*23a90*/  LDGSTS.E [R137+0x27780], desc[UR22][R148.64], P2 ;  /* 0x2778000094897fae */ /* 0x000fe800091a1016 */
[----:B------:R-:W4:Y:S04]  /*23aa0*/  LDL.LU.64 R2, [R1+0x13c8] ;  /* 0x0013c80001027983 */ /* 0x000f280000300a00 */
[----:B------:R-:W2:Y:S04]  /*23ab0*/  LDL.LU.64 R118, [R1+0xde8] ;  /* 0x000de80001767983 */ /* 0x000ea80000300a00 */
[----:B------:R-:W-:Y:S04]  /*23ac0*/  LDGSTS.E [R137+0x27b80], desc[UR22][R132.64], P2 ;  /* 0x27b8000084897fae */ /* 0x000fe800091a1016 */
[----:B------:R-:W-:Y:S04]  /*23ad0*/  LDGSTS.E [R137+0x27f80], desc[UR22][R142.64], P2 ;  /* 0x27f800008e897fae */ /* 0x000fe800091a1016 */
[----:B------:R-:W0:Y:S04]  /*23ae0*/  LDGDEPBAR ;  /* 0x00000000000079af */ /* 0x000e280000000000 */
[----:B------:R-:W2:Y:S04]  /*23af0*/  LDL.LU.64 R132, [R1+0x13c0] ;  /* 0x0013c00001847983 */ /* 0x000ea80000300a00 */
[----:B------:R-:W2:Y:S01]  /*23b00*/  LDL.LU.64 R148, [R1+0xde0] ;  /* 0x000de00001947983 */ /* 0x000ea20000300a00 */
[----:B------:R-:W-:-:S03]  /*23b10*/  ISETP.GE.U32.AND P2, PT, R0, 0x7ffffe7d, PT ;  /* 0x7ffffe7d0000780c */ /* 0x000fc60003f46070 */
[----:B------:R1:W-:Y:S01]  /*23b20*/  STL.64 [R1+0x1230], R136 ;  /* 0x0012308801007387 */ /* 0x0003e20000100a00 */
[----:B------:R-:W-:-:S03]  /*23b30*/  VIADD R0, R134, 0x100000 ;  /* 0x0010000086007836 */ /* 0x000fc60000000000 */
[----:B------:R-:W-:Y:S04]  /*23b40*/  STL.64 [R1+0x1228], R142 ;  /* 0x0012288e01007387 */ /* 0x000fe80000100a00 */
[----:B------:R-:W2:Y:S01]  /*23b50*/  LDL.LU.64 R104, [R1+0xdd8] ;  /* 0x000dd80001687983 */ /* 0x000ea20000300a00 */
[----:B------:R-:W-:Y:S01]  /*23b60*/  IADD3 R252, PT, PT, R252, -0x105, RZ ;  /* 0xfffffefbfcfc7810 */ /* 0x000fe20007ffe0ff */
[----:B-1----:R-:W1:Y:S08]  /*23b70*/  LDC R136, c[0x0][0x3a0] ;  /* 0x0000e800ff887b82 */ /* 0x002e700000000800 */
[----:B------:R-:W-:Y:S01]  /*23b80*/  BAR.SYNC.DEFER_BLOCKING 0x0 ;  /* 0x0000000000007b1d */ /* 0x000fe20000010000 */
[----:B----4-:R-:W-:-:S07]  /*23b90*/  IMAD.WIDE R58, R2, 0x4, R8 ;  /* 0x00000004023a7825 */ /* 0x010fce00078e0208 */
[----:B------:R-:W4:Y:S01]  /*23ba0*/  LDC R9, c[0x0][0x3a0] ;  /* 0x0000e800ff097b82 */ /* 0x000f220000000800 */
[----:B------:R1:W-:Y:S04]  /*23bb0*/  STL.64 [R1+0x2a0], R58 ;  /* 0x0002a03a01007387 */ /* 0x0003e80000100a00 */
[----:B------:R-:W-:Y:S01]  /*23bc0*/  @!PT LDS RZ, [RZ] ;  /* 0x00000000fffff984 */ /* 0x000fe20000000800 */
[----:B------:R-:W-:Y:S01]  /*23bd0*/  @!PT LDS RZ, [RZ] ;  /* 0x00000000fffff984 */ /* 0x000fe20000000800 */
[----:B------:R-:W-:Y:S01]  /*23be0*/  @!PT LDS RZ, [RZ] ;  /* 0x00000000fffff984 */ /* 0x000fe20000000800 */
[----:B------:R1:W-:Y:S01]  /*23bf0*/  LDGSTS.E [R0], desc[UR22][R58.64], !P6 ;  /* 0x000000003a007fae */ /* 0x0003e2000f1a1016 */
[C---:B---3--:R-:W-:Y:S02]  /*23c00*/  IMAD.WIDE R42, R2.reuse, 0x4, R42 ;  /* 0x00000004022a7825 */ /* 0x048fe400078e022a */
[----:B------:R-:W3:Y:S02]  /*23c10*/  LDC R8, c[0x0][0x3a0] ;  /* 0x0000e800ff087b82 */ /* 0x000ee40000000800 */
[----:B-1----:R-:W-:-:S05]  /*23c20*/  IMAD.WIDE R58, R2, 0x4, R180 ;  /* 0x00000004023a7825 */ /* 0x002fca00078e02b4 */
[----:B------:R1:W-:Y:S04]  /*23c30*/  STL.64 [R1+0xdf8], R58 ;  /* 0x000df83a01007387 */ /* 0x0003e80000100a00 */
[----:B------:R-:W3:Y:S04]  /*23c40*/  LDL.LU.64 R180, [R1+0xdd0] ;  /* 0x000dd00001b47983 */ /* 0x000ee80000300a00 */
[----:B------:R-:W-:Y:S04]  /*23c50*/  LDGSTS.E [R0+0x4], desc[UR22][R58.64], !P3 ;  /* 0x000040003a007fae */ /* 0x000fe8000d9a1016 */
[----:B------:R2:W-:Y:S04]  /*23c60*/  STL.64 [R1+0xdf0], R42 ;  /* 0x000df02a01007387 */ /* 0x0005e80000100a00 */
[----:B------:R2:W-:Y:S04]  /*23c70*/  LDGSTS.E [R0+0x8], desc[UR22][R42.64], !P5 ;  /* 0x000080002a007fae */ /* 0x0005e8000e9a1016 */
[----:B-1----:R-:W3:Y:S01]  /*23c80*/  LDL.LU.64 R58, [R1+0xdc8] ;  /* 0x000dc800013a7983 */ /* 0x002ee20000300a00 */
[----:B--2---:R-:W-:-:S05]  /*23c90*/  IMAD.WIDE R42, R2, 0x4, R118 ;  /* 0x00000004022a7825 */ /* 0x004fca00078e0276 */
[----:B------:R1:W-:Y:S04]  /*23ca0*/  STL.64 [R1+0xde8], R42 ;  /* 0x000de82a01007387 */ /* 0x0003e80000100a00 */
[----:B------:R1:W-:Y:S04]  /*23cb0*/  LDGSTS.E [R0+0xc], desc[UR22][R42.64], !P2 ;  /* 0x0000c0002a007fae */ /* 0x0003e8000d1a1016 */
[----:B------:R-:W2:Y:S01]  /*23cc0*/  LDL.LU.64 R118, [R1+0xdc0] ;  /* 0x000dc00001767983 */ /* 0x000ea20000300a00 */
[----:B-1----:R-:W-:-:S05]  /*23cd0*/  IMAD.WIDE R42, R2, 0x4, R148 ;  /* 0x00000004022a7825 */ /* 0x002fca00078e0294 */
[----:B------:R1:W-:Y:S04]  /*23ce0*/  STL.64 [R1+0xde0], R42 ;  /* 0x000de02a01007387 */ /* 0x0003e80000100a00 */
[----:B------:R-:W2:Y:S01]  /*23cf0*/  LDL.LU.64 R148, [R1+0xdb8] ;  /* 0x000db80001947983 */ /* 0x000ea20000300a00 */
[----:B------:R-:W-:Y:S01]  /*23d00*/  ISETP.GE.U32.AND P6, PT, R252, 0x7ffffe7c, PT ;  /* 0x7ffffe7cfc00780c */ /* 0x000fe20003fc6070 */
[----:B------:R-:W-:Y:S02]  /*23d10*/  VIADD R252, R140, 0xfffffefa ;  /* 0xfffffefa8cfc7836 */ /* 0x000fe40000000000 */
[----:B------:R-:W2:Y:S03]  /*23d20*/  LDC R140, c[0x0][0x3a0] ;  /* 0x0000e800ff8c7b82 */ /* 0x000ea60000000800 */
[----:B------:R-:W-:Y:S01]  /*23d30*/  ISETP.GE.U32.AND P3, PT, R252, 0x7ffffe7b, PT ;  /* 0x7ffffe7bfc00780c */ /* 0x000fe20003f66070 */
[----:B----4-:R-:W-:-:S04]  /*23d40*/  VIADD R252, R9, 0xfffffef9 ;  /* 0xfffffef909fc7836 */ /* 0x010fc80000000000 */
[----:B------:R-:W4:Y:S01]  /*23d50*/  LDC R9, c[0x0][0x3a0] ;  /* 0x0000e800ff097b82 */ /* 0x000f220000000800 */
[----:B------:R-:W-:Y:S01]  /*23d60*/  ISETP.GE.U32.AND P5, PT, R252, 0x7ffffe7a, PT ;  /* 0x7ffffe7afc00780c */ /* 0x000fe20003fa6070 */
[----:B---3--:R-:W-:Y:S01]  /*23d70*/  VIADD R252, R8, 0xfffffef8 ;  /* 0xfffffef808fc7836 */ /* 0x008fe20000000000 */
[----:B------:R-:W-:Y:S05]  /*23d80*/  LDGSTS.E [R0+0x10], desc[UR22][R42.64], !P6 ;  /* 0x000100002a007fae */ /* 0x000fea000f1a1016 */
[----:B------:R-:W3:Y:S01]  /*23d90*/  LDC R8, c[0x0][0x3a0] ;  /* 0x0000e800ff087b82 */ /* 0x000ee20000000800 */
[----:B------:R-:W-:Y:S02]  /*23da0*/  ISETP.GE.U32.AND P2, PT, R252, 0x7ffffe79, PT ;  /* 0x7ffffe79fc00780c */ /* 0x000fe40003f46070 */
[----:B------:R-:W-:Y:S01]  /*23db0*/  IADD3 R252, PT, PT, R136, -0x109, RZ ;  /* 0xfffffef788fc7810 */ /* 0x000fe20007ffe0ff */
[----:B------:R-:W-:-:S04]  /*23dc0*/  IMAD.WIDE R136, R2, 0x4, R104 ;  /* 0x0000000402887825 */ /* 0x000fc800078e0268 */
[----:B------:R-:W3:Y:S01]  /*23dd0*/  LDC R104, c[0x0][0x3a0] ;  /* 0x0000e800ff687b82 */ /* 0x000ee20000000800 */
[----:B------:R3:W-:Y:S04]  /*23de0*/  STL.64 [R1+0xdd8], R136 ;  /* 0x000dd88801007387 */ /* 0x0007e80000100a00 */
[----:B-1----:R-:W2:Y:S01]  /*23df0*/  LDL.LU.64 R42, [R1+0xdb0] ;  /* 0x000db000012a7983 */ /* 0x002ea20000300a00 */
[----:B------:R-:W-:Y:S01]  /*23e00*/  ISETP.GE.U32.AND P6, PT, R252, 0x7ffffe78, PT ;  /* 0x7ffffe78fc00780c */ /* 0x000fe20003fc6070 */
[----:B----4-:R-:W-:Y:S02]  /*23e10*/  VIADD R252, R9, 0xfffffef6 ;  /* 0xfffffef609fc7836 */ /* 0x010fe40000000000 */
[----:B------:R1:W-:Y:S01]  /*23e20*/  LDGSTS.E [R0+0x14], desc[UR22][R136.64], !P3 ;  /* 0x0001400088007fae */ /* 0x0003e2000d9a1016 */
[----:B------:R-:W4:Y:S02]  /*23e30*/  LDC R9, c[0x0][0x3a0] ;  /* 0x0000e800ff097b82 */ /* 0x000f240000000800 */
[----:B------:R-:W-:Y:S01]  /*23e40*/  ISETP.GE.U32.AND P3, PT, R252, 0x7ffffe77, PT ;  /* 0x7ffffe77fc00780c */ /* 0x000fe20003f66070 */
[----:B---3--:R-:W-:-:S05]  /*23e50*/  VIADD R252, R8, 0xfffffef5 ;  /* 0xfffffef508fc7836 */ /* 0x008fca0000000000 */
[----:B------:R-:W3:Y:S01]  /*23e60*/  LDC R8, c[0x0][0x3a0] ;  /* 0x0000e800ff087b82 */ /* 0x000ee20000000800 */
[----:B-1----:R-:W-:-:S05]  /*23e70*/  IMAD.WIDE R136, R2, 0x4, R180 ;  /* 0x0000000402887825 */ /* 0x002fca00078e02b4 */
[----:B------:R2:W-:Y:S04]  /*23e80*/  STL.64 [R1+0xdd0], R136 ;  /* 0x000dd08801007387 */ /* 0x0005e80000100a00 */
[----:B------:R-:W2:Y:S04]  /*23e90*/  LDL.LU.64 R180, [R1+0xda8] ;  /* 0x000da80001b47983 */ /* 0x000ea80000300a00 */
[----:B------:R2:W-:Y:S01]  /*23ea0*/  LDGSTS.E [R0+0x18], desc[UR22][R136.64], !P5 ;  /* 0x0001800088007fae */ /* 0x0005e2000e9a1016 */
[----:B------:R-:W-:Y:S01]  /*23eb0*/  IMAD.WIDE R58, R2, 0x4, R58 ;  /* 0x00000004023a7825 */ /* 0x000fe200078e023a */
[----:B------:R-:W-:-:S03]  /*23ec0*/  ISETP.GE.U32.AND P5, PT, R252, 0x7ffffe76, PT ;  /* 0x7ffffe76fc00780c */ /* 0x000fc60003fa6070 */
[----:B------:R-:W-:Y:S01]  /*23ed0*/  VIADD R252, R104, 0xfffffef4 ;  /* 0xfffffef468fc7836 */ /* 0x000fe20000000000 */
[----:B------:R1:W-:Y:S04]  /*23ee0*/  STL.64 [R1+0xdc8], R58 ;  /* 0x000dc83a01007387 */ /* 0x0003e80000100a00 */
[----:B------:R-:W2:Y:S04]  /*23ef0*/  LDL.LU.64 R104, [R1+0xda0] ;  /* 0x000da00001687983 */ /* 0x000ea80000300a00 */
[----:B------:R-:W-:Y:S01]  /*23f00*/  LDGSTS.E [R0+0x1c], desc[UR22][R58.64], !P2 ;  /* 0x0001c0003a007fae */ /* 0x000fe2000d1a1016 */
[----:B--2---:R-:W-:-:S02]  /*23f10*/  IMAD.WIDE R136, R2, 0x4, R118 ;  /* 0x0000000402887825 */ /* 0x004fc400078e0276 */
[----:B------:R-:W2:Y:S03]  /*23f20*/  LDC R118, c[0x0][0x3a0] ;  /* 0x0000e800ff767b82 */ /* 0x000ea60000000800 */
[----:B------:R3:W-:Y:S04]  /*23f30*/  STL.64 [R1+0xdc0], R136 ;  /* 0x000dc08801007387 */ /* 0x0007e80000100a00 */
[----:B------:R3:W-:Y:S04]  /*23f40*/  LDGSTS.E [R0+0x20], desc[UR22][R136.64], !P6 ;  /* 0x0002000088007fae */ /* 0x0007e8000f1a1016 */
[----:B-1----:R-:W2:Y:S01]  /*23f50*/  LDL.LU.64 R58, [R1+0xd98] ;  /* 0x000d9800013a7983 */ /* 0x002ea20000300a00 */
[----:B---3--:R-:W-:-:S05]  /*23f60*/  IMAD.WIDE R136, R2, 0x4, R148 ;  /* 0x0000000402887825 */ /* 0x008fca00078e0294 */
[----:B------:R-:W-:Y:S04]  /*23f70*/  STL.64 [R1+0xdb8], R136 ;  /* 0x000db88801007387 */ /* 0x000fe80000100a00 */
[----:B------:R-:W3:Y:S01]  /*23f80*/  LDL.LU.64 R148, [R1+0xd90] ;  /* 0x000d900001947983 */ /* 0x000ee20000300a00 */
[----:B------:R-:W-:Y:S02]  /*23f90*/  ISETP.GE.U32.AND P2, PT, R252, 0x7ffffe75, PT ;  /* 0x7ffffe75fc00780c */ /* 0x000fe40003f46070 */
[----:B----4-:R-:W-:Y:S01]  /*23fa0*/  IADD3 R252, PT, PT, R9, -0x14a, RZ ;  /* 0xfffffeb609fc7810 */ /* 0x010fe20007ffe0ff */
[----:B------:R-:W-:Y:S01]  /*23fb0*/  LDGSTS.E [R0+0x24], desc[UR22][R136.64], !P3 ;  /* 0x0002400088007fae */ /* 0x000fe2000d9a1016 */
[----:B------:R-:W1:Y:S02]  /*23fc0*/  LDC R9, c[0x0][0x3a0] ;  /* 0x0000e800ff097b82 */ /* 0x000e640000000800 */
[----:B------:R-:W-:Y:S01]  /*23fd0*/  ISETP.GE.U32.AND P6, PT, R252, 0x7ffffe37, PT ;  /* 0x7ffffe37fc00780c */ /* 0x000fe20003fc6070 */
[----:B------:R-:W-:-:S05]  /*23fe0*/  VIADD R252, R8, 0xfffffeb7 ;  /* 0xfffffeb708fc7836 */ /* 0x000fca0000000000 */
[----:B------:R-:W-:Y:S01]  /*23ff0*/  ISETP.GE.U32.AND P3, PT, R252, 0x7ffffe38, PT ;  /* 0x7ffffe38fc00780c */ /* 0x000fe20003f66070 */
[----:B--2---:R-:W-:Y:S01]  /*24000*/  VIADD R252, R118, 0xfffffef3 ;  /* 0xfffffef376fc7836 */ /* 0x004fe20000000000 */
[----:B------:R-:W2:Y:S01]  /*24010*/  LDC R8, c[0x0][0x3a0] ;  /* 0x0000e800ff087b82 */ /* 0x000ea20000000800 */
[----:B------:R-:W-:-:S05]  /*24020*/  IMAD.WIDE R42, R2, 0x4, R42 ;  /* 0x00000004022a7825 */ /* 0x000fca00078e022a */
[----:B------:R4:W-:Y:S04]  /*24030*/  STL.64 [R1+0xdb0], R42 ;  /* 0x000db02a01007387 */ /* 0x0009e80000100a00 */
[----:B------:R-:W3:Y:S04]  /*24040*/  LDL.LU.64 R118, [R1+0xd88] ;  /* 0x000d880001767983 */ /* 0x000ee80000300a00 */
[----:B------:R4:W-:Y:S01]  /*24050*/  LDGSTS.E [R0+0x28], desc[UR22][R42.64], !P5 ;  /* 0x000280002a007fae */ /* 0x0009e2000e9a1016 */
[----:B------:R-:W-:Y:S01]  /*24060*/  ISETP.GE.U32.AND P5, PT, R252, 0x7ffffe74, PT ;  /* 0x7ffffe74fc00780c */ /* 0x000fe20003fa6070 */
[----:B-1----:R-:W-:-:S02]  /*24070*/  VIADD R252, R9, 0xfffffef2 ;  /* 0xfffffef209fc7836 */ /* 0x002fc40000000000 */
[----:B------:R-:W1:Y:S08]  /*24080*/  LDC R9, c[0x0][0x3a0] ;  /* 0x0000e800ff097b82 */ /* 0x000e700000000800 */
[----:B----4-:R-:W4:Y:S01]  /*24090*/  LDC R42, c[0x0][0x3a0] ;  /* 0x0000e800ff2a7b82 */ /* 0x010f220000000800 */
[----:B------:R-:W-:-:S05]  /*240a0*/  IMAD.WIDE R136, R2, 0x4, R180 ;  /* 0x0000000402887825 */ /* 0x000fca00078e02b4 */
[----:B------:R1:W-:Y:S04]  /*240b0*/  STL.64 [R1+0xda8], R136 ;  /* 0x000da88801007387 */ /* 0x0003e80000100a00 */
[----:B------:R1:W-:Y:S04]  /*240c0*/  LDGSTS.E [R0+0x2c], desc[UR22][R136.64], !P2 ;  /* 0x0002c00088007fae */ /* 0x0003e8000d1a1016 */
[----:B------:R-:W3:Y:S01]  /*240d0*/  LDL.LU.64 R180, [R1+0xd80] ;  /* 0x000d800001b47983 */ /* 0x000ee20000300a00 */
[----:B------:R-:W-:Y:S01]  /*240e0*/  ISETP.GE.U32.AND P2, PT, R252, 0x7ffffe73, PT ;  /* 0x7ffffe73fc00780c */ /* 0x000fe20003f46070 */
[----:B-1----:R-:W-:-:S05]  /*240f0*/  IMAD.WIDE R136, R2, 0x4, R104 ;  /* 0x0000000402887825 */ /* 0x002fca00078e0268 */
[----:B------:R1:W-:Y:S04]  /*24100*/  STL.64 [R1+0xda0], R136 ;  /* 0x000da08801007387 */ /* 0x0003e80000100a00 */
[----:B------:R-:W3:Y:S01]  /*24110*/  LDL.LU.64 R104, [R1+0xd78] ;  /* 0x000d780001687983 */ /* 0x000ee20000300a00 */
[----:B--2---:R-:W-:Y:S02]  /*24120*/  IADD3 R252, PT, PT, R8, -0x10f, RZ ;  /* 0xfffffef108fc7810 */ /* 0x004fe40007ffe0ff */
[----:B------:R-:W2:Y:S01]  /*24130*/  LDC R8, c[0x0][0x3a0] ;  /* 0x0000e800ff087b82 */ /* 0x000ea20000000800 */
[----:B------:R1:W-:Y:S01]  /*24140*/  LDGSTS.E [R0+0x30], desc[UR22][R136.64], !P5 ;  /* 0x0003000088007fae */ /* 0x0003e2000e9a1016 */
[----:B------:R-:W-:Y:S01]  /*24150*/  ISETP.GE.U32.AND P5, PT, R252, 0x7ffffe72, PT ;  /* 0x7ffffe72fc00780c */ /* 0x000fe20003fa6070 */
[----:B----4-:R-:W-:-:S02]  /*24160*/  VIADD R252, R42, 0xfffffef0 ;  /* 0xfffffef02afc7836 */ /* 0x010fc40000000000 */
[----:B------:R-:W-:-:S05]  /*24170*/  IMAD.WIDE R58, R2, 0x4, R58 ;  /* 0x00000004023a7825 */ /* 0x000fca00078e023a */
[----:B------:R3:W-:Y:S01]  /*24180*/  STL.64 [R1+0xd98], R58 ;  /* 0x000d983a01007387 */ /* 0x0007e20000100a00 */
[----:B-1----:R-:W1:Y:S03]  /*24190*/  LDC R136, c[0x0][0x3a0] ;  /* 0x0000e800ff887b82 */ /* 0x002e660000000800 */
[----:B------:R3:W-:Y:S04]  /*241a0*/  LDGSTS.E [R0+0x34], desc[UR22][R58.64], !P2 ;  /* 0x000340003a007fae */ /* 0x0007e8000d1a1016 */
[----:B------:R-:W4:Y:S01]  /*241b0*/  LDL.LU.64 R42, [R1+0xd70] ;  /* 0x000d7000012a7983 */ /* 0x000f220000300a00 */
[----:B---3--:R-:W-:-:S05]  /*241c0*/  IMAD.WIDE R58, R2, 0x4, R148 ;  /* 0x00000004023a7825 */ /* 0x008fca00078e0294 */
[----:B------:R3:W-:Y:S04]  /*241d0*/  STL.64 [R1+0xd90], R58 ;  /* 0x000d903a01007387 */ /* 0x0007e80000100a00 */
[----:B------:R-:W4:Y:S01]  /*241e0*/  LDL.LU.64 R148, [R1+0xd68] ;  /* 0x000d680001947983 */ /* 0x000f220000300a00 */
[----:B------:R-:W-:-:S03]  /*241f0*/  ISETP.GE.U32.AND P2, PT, R252, 0x7ffffe71, PT ;  /* 0x7ffffe71fc00780c */ /* 0x000fc60003f46070 */
[----:B------:R3:W-:Y:S01]  /*24200*/  LDGSTS.E [R0+0x38], desc[UR22][R58.64], !P5 ;  /* 0x000380003a007fae */ /* 0x0007e2000e9a1016 */
[----:B------:R-:W-:Y:S02]  /*24210*/  VIADD R252, R9, 0xfffffeef ;  /* 0xfffffeef09fc7836 */ /* 0x000fe40000000000 */
[----:B------:R-:W3:Y:S02]  /*24220*/  LDC R9, c[0x0][0x3a0] ;  /* 0x0000e800ff097b82 */ /* 0x000ee40000000800 */
[----:B---3--:R-:W-:-:S05]  /*24230*/  IMAD.WIDE R58, R2, 0x4, R118 ;  /* 0x00000004023a7825 */ /* 0x008fca00078e0276 */
[----:B------:R3:W-:Y:S04]  /*24240*/  STL.64 [R1+0xd88], R58 ;  /* 0x000d883a01007387 */ /* 0x0007e80000100a00 */
[----:B------:R-:W4:Y:S01]  /*24250*/  LDL.LU.64 R118, [R1+0xd60] ;  /* 0x000d600001767983 */ /* 0x000f220000300a00 */
[----:B------:R-:W-:Y:S01]  /*24260*/  ISETP.GE.U32.AND P5, PT, R252, 0x7ffffe70, PT ;  /* 0x7ffffe70fc00780c */ /* 0x000fe20003fa6070 */
[----:B--2---:R-:W-:Y:S02]  /*24270*/  VIADD R252, R8, 0xfffffeee ;  /* 0xfffffeee08fc7836 */ /* 0x004fe40000000000 */
[----:B------:R3:W-:Y:S01]  /*24280*/  LDGSTS.E [R0+0x3c], desc[UR22][R58.64], !P2 ;  /* 0x0003c0003a007fae */ /* 0x0007e2000d1a1016 */
[----:B------:R-:W2:Y:S02]  /*24290*/  LDC R8, c[0x0][0x3a0] ;  /* 0x0000e800ff087b82 */ /* 0x000ea40000000800 */
[----:B------:R-:W-:-:S02]  /*242a0*/  ISETP.GE.U32.AND P2, PT, R252, 0x7ffffe6f, PT ;  /* 0x7ffffe6ffc00780c */ /* 0x000fc40003f46070 */
[----:B-1----:R-:W-:Y:S01]  /*242b0*/  IADD3 R252, PT, PT, R136, -0x113, RZ ;  /* 0xfffffeed88fc7810 */ /* 0x002fe20007ffe0ff */
[----:B---3--:R-:W-:-:S05]  /*242c0*/  IMAD.WIDE R58, R2, 0x4, R180 ;  /* 0x00000004023a7825 */ /* 0x008fca00078e02b4 */
[----:B------:R1:W-:Y:S04]  /*242d0*/  STL.64 [R1+0xd80], R58 ;  /* 0x000d803a01007387 */ /* 0x0003e80000100a00 */
[----:B------:R-:W3:Y:S04]  /*242e0*/  LDL.LU.64 R180, [R1+0xd58] ;  /* 0x000d580001b47983 */ /* 0x000ee80000300a00 */
[----:B------:R-:W-:Y:S01]  /*242f0*/  LDGSTS.E [R0+0x40], desc[UR22][R58.64], !P5 ;  /* 0x000400003a007fae */ /* 0x000fe2000e9a1016 */
[----:B------:R-:W-:Y:S02]  /*24300*/  IMAD.WIDE R136, R2, 0x4, R104 ;  /* 0x0000000402887825 */ /* 0x000fe400078e0268 */
[----:B------:R-:W4:Y:S01]  /*24310*/  LDC R104, c[0x0][0x3a0] ;  /* 0x0000e800ff687b82 */ /* 0x000f220000000800 */
[----:B------:R-:W-:-:S02]  /*24320*/  ISETP.GE.U32.AND P5, PT, R252, 0x7ffffe6e, PT ;  /* 0x7ffffe6efc00780c */ /* 0x000fc40003fa6070 */
[----:B------:R4:W-:Y:S04]  /*24330*/  STL.64 [R1+0xd78], R136 ;  /* 0x000d788801007387 */ /* 0x0009e80000100a00 */
[----:B-1----:R-:W3:Y:S01]  /*24340*/  LDL.LU.64 R58, [R1+0xd50] ;  /* 0x000d5000013a7983 */ /* 0x002ee20000300a00 */
[----:B------:R-:W-:Y:S02]  /*24350*/  VIADD R252, R9, 0xfffffeec ;  /* 0xfffffeec09fc7836 */ /* 0x000fe40000000000 */
[----:B------:R-:W1:Y:S01]  /*24360*/  LDC R9, c[0x0][0x3a0] ;  /* 0x0000e800ff097b82 */ /* 0x000e620000000800 */
[----:B------:R4:W-:Y:S02]  /*24370*/  LDGSTS.E [R0+0x44], desc[UR22][R136.64], !P2 ;  /* 0x0004400088007fae */ /* 0x0009e4000d1a1016 */
[----:B------:R-:W-:Y:S01]  /*24380*/  ISETP.GE.U32.AND P2, PT, R252, 0x7ffffe6d, PT ;  /* 0x7ffffe6dfc00780c */ /* 0x000fe20003f46070 */
[----:B--2---:R-:W-:-:S04]  /*24390*/  VIADD R252, R8, 0xfffffeeb ;  /* 0xfffffeeb08fc7836 */ /* 0x004fc80000000000 */
[----:B------:R-:W2:Y:S01]  /*243a0*/  LDC R8, c[0x0][0x3a0] ;  /* 0x0000e800ff087b82 */ /* 0x000ea20000000800 */
[----:B----4-:R-:W-:-:S05]  /*243b0*/  IMAD.WIDE R136, R2, 0x4, R42 ;  /* 0x0000000402887825 */ /* 0x010fca00078e022a */
[----:B------:R4:W-:Y:S04]  /*243c0*/  STL.64 [R1+0xd70], R136 ;  /* 0x000d708801007387 */ /* 0x0009e80000100a00 */
[----:B------:R4:W-:Y:S04]  /*243d0*/  LDGSTS.E [R0+0x48], desc[UR22][R136.64], !P5 ;  /* 0x0004800088007fae */ /* 0x0009e8000e9a1016 */
[----:B------:R-:W3:Y:S01]  /*243e0*/  LDL.LU.64 R42, [R1+0xd48] ;  /* 0x000d4800012a7983 */ /* 0x000ee20000300a00 */
[----:B------:R-:W-:Y:S01]  /*243f0*/  ISETP.GE.U32.AND P5, PT, R252, 0x7ffffe6c, PT ;  /* 0x7ffffe6cfc00780c */ /* 0x000fe20003fa6070 */
[----:B------:R-:W-:-:S02]  /*24400*/  VIADD R252, R104, 0xfffffeea ;  /* 0xfffffeea68fc7836 */ /* 0x000fc40000000000 */
[----:B----4-:R-:W-:-:S05]  /*24410*/  IMAD.WIDE R136, R2, 0x4, R148 ;  /* 0x0000000402887825 */ /* 0x010fca00078e0294 */
[----:B------:R4:W-:Y:S04]  /*24420*/  STL.64 [R1+0xd68], R136 ;  /* 0x000d688801007387 */ /* 0x0009e80000100a00 */
[----:B------:R-:W3:Y:S04]  /*24430*/  LDL.LU.64 R104, [R1+0xd40] ;  /* 0x000d400001687983 */ /* 0x000ee80000300a00 */
[----:B------:R4:W-:Y:S01]  /*24440*/  LDGSTS.E [R0+0x4c], desc[UR22][R136.64], !P2 ;  /* 0x0004c00088007fae */ /* 0x0009e2000d1a1016 */
[----:B------:R-:W-:Y:S01]  /*24450*/  ISETP.GE.U32.AND P2, PT, R252, 0x7ffffe6b, PT ;  /* 0x7ffffe6bfc00780c */ /* 0x000fe20003f46070 */
[----:B----4-:R-:W-:-:S02]  /*24460*/  IMAD.WIDE R136, R2, 0x4, R118 ;  /* 0x0000000402887825 */ /* 0x010fc400078e0276 */
[----:B------:R-:W4:Y:S03]  /*24470*/  LDC R118, c[0x0][0x3a0] ;  /* 0x0000e800ff767b82 */ /* 0x000f260000000800 */
[----:B------:R3:W-:Y:S04]  /*24480*/  STL.64 [R1+0xd60], R136 ;  /* 0x000d608801007387 */ /* 0x0007e80000100a00 */
[----:B------:R-:W3:Y:S01]  /*24490*/  LDL.LU.64 R148, [R1+0xd38] ;  /* 0x000d380001947983 */ /* 0x000ee20000300a00 */
[----:B-1----:R-:W-:Y:S02]  /*244a0*/  IADD3 R252, PT, PT, R9, -0x117, RZ ;  /* 0xfffffee909fc7810 */ /* 0x002fe40007ffe0ff */
[----:B------:R-:W1:Y:S01]  /*244b0*/  LDC R9, c[0x0][0x3a0] ;  /* 0x0000e800ff097b82 */ /* 0x000e620000000800 */
[----:B------:R3:W-:Y:S01]  /*244c0*/  LDGSTS.E [R0+0x50], desc[UR22][R136.64], !P5 ;  /* 0x0005000088007fae */ /* 0x0007e2000e9a1016 */
[----:B------:R-:W-:Y:S01]  /*244d0*/  ISETP.GE.U32.AND P5, PT, R252, 0x7ffffe6a, PT ;  /* 0x7ffffe6afc00780c */ /* 0x000fe20003fa6070 */
[----:B--2---:R-:W-:-:S05]  /*244e0*/  VIADD R252, R8, 0xfffffee8 ;  /* 0xfffffee808fc7836 */ /* 0x004fca0000000000 */
[----:B------:R-:W2:Y:S01]  /*244f0*/  LDC R8, c[0x0][0x3a0] ;  /* 0x0000e800ff087b82 */ /* 0x000ea20000000800 */
[----:B---3--:R-:W-:-:S05]  /*24500*/  IMAD.WIDE R136, R2, 0x4, R180 ;  /* 0x0000000402887825 */ /* 0x008fca00078e02b4 */
[----:B------:R3:W-:Y:S04]  /*24510*/  STL.64 [R1+0xd58], R136 ;  /* 0x000d588801007387 */ /* 0x0007e80000100a00 */
[----:B------:R-:W3:Y:S04]  /*24520*/  LDL.LU.64 R180, [R1+0xd30] ;  /* 0x000d300001b47983 */ /* 0x000ee80000300a00 */
[----:B------:R3:W-:Y:S01]  /*24530*/  LDGSTS.E [R0+0x54], desc[UR22][R136.64], !P2 ;  /* 0x0005400088007fae */ /* 0x0007e2000d1a1016 */
[----:B------:R-:W-:Y:S01]  /*24540*/  IMAD.WIDE R58, R2, 0x4, R58 ;  /* 0x00000004023a7825 */ /* 0x000fe200078e023a */
[----:B------:R-:W-:-:S03]  /*24550*/  ISETP.GE.U32.AND P2, PT, R252, 0x7ffffe69, PT ;  /* 0x7ffffe69fc00780c */ /* 0x000fc60003f46070 */
[----:B----4-:R-:W-:Y:S01]  /*24560*/  VIADD R252, R118, 0xfffffee7 ;  /* 0xfffffee776fc7836 */ /* 0x010fe20000000000 */
[----:B------:R4:W-:Y:S01]  /*24570*/  STL.64 [R1+0xd50], R58 ;  /* 0x000d503a01007387 */ /* 0x0009e20000100a00 */
[----:B---3--:R-:W3:Y:S03]  /*24580*/  LDC R136, c[0x0][0x3a0] ;  /* 0x0000e800ff887b82 */ /* 0x008ee60000000800 */
[----:B------:R-:W3:Y:S04]  /*24590*/  LDL.LU.64 R118, [R1+0xd28] ;  /* 0x000d280001767983 */ /* 0x000ee80000300a00 */
[----:B------:R-:W-:Y:S01]  /*245a0*/  LDGSTS.E [R0+0x58], desc[UR22][R58.64], !P5 ;  /* 0x000580003a007fae */ /* 0x000fe2000e9a1016 */
[----:B------:R-:W-:-:S05]  /*245b0*/  IMAD.WIDE R42, R2, 0x4, R42 ;  /* 0x00000004022a7825 */ /* 0x000fca00078e022a */
[----:B------:R1:W-:Y:S04]  /*245c0*/  STL.64 [R1+0xd48], R42 ;  /* 0x000d482a01007387 */ /* 0x0003e80000100a00 */
[----:B------:R1:W-:Y:S04]  /*245d0*/  LDGSTS.E [R0+0x5c], desc[UR22][R42.64], !P2 ;  /* 0x0005c0002a007fae */ /* 0x0003e8000d1a1016 */
[----:B----4-:R-:W4:Y:S01]  /*245e0*/  LDL.LU.64 R58, [R1+0xd20] ;  /* 0x000d2000013a7983 */ /* 0x010f220000300a00 */
[----:B-1----:R-:W-:-:S05]  /*245f0*/  IMAD.WIDE R42, R2, 0x4, R104 ;  /* 0x00000004022a7825 */ /* 0x002fca00078e0268 */
[----:B------:R1:W-:Y:S04]  /*24600*/  STL.64 [R1+0xd40], R42 ;  /* 0x000d402a01007387 */ /* 0x0003e80000100a00 */
[----:B------:R-:W4:Y:S01]  /*24610*/  LDL.LU.64 R104, [R1+0xd18] ;  /* 0x000d180001687983 */ /* 0x000f220000300a00 */
[----:B------:R-:W-:Y:S01]  /*24620*/  ISETP.GE.U32.AND P5, PT, R252, 0x7ffffe68, PT ;  /* 0x7ffffe68fc00780c */ /* 0x000fe20003fa6070 */
[----:B------:R-:W-:Y:S02]  /*24630*/  VIADD R252, R9, 0xfffffee6 ;  /* 0xfffffee609fc7836 */ /* 0x000fe40000000000 */
[----:B------:R-:W3:Y:S03]  /*24640*/  LDC R9, c[0x0][0x3a0] ;  /* 0x0000e800ff097b82 */ /* 0x000ee60000000800 */
[----:B------:R-:W-:-:S02]  /*24650*/  ISETP.GE.U32.AND P2, PT, R252, 0x7ffffe67, PT ;  /* 0x7ffffe67fc00780c */ /* 0x000fc40003f46070 */
[----:B--2---:R-:W-:-:S03]  /*24660*/  IADD3 R252, PT, PT, R8, -0x11b, RZ ;  /* 0xfffffee508fc7810 */ /* 0x004fc60007ffe0ff */
[----:B------:R-:W2:Y:S02]  /*24670*/  LDC R8, c[0x0][0x3a0] ;  /* 0x0000e800ff087b82 */ /* 0x000ea40000000800 */
[----:B------:R1:W-:Y:S01]  /*24680*/  LDGSTS.E [R0+0x60], desc[UR22][R42.64], !P5 ;  /* 0x000600002a007fae */ /* 0x0003e2000e9a1016 */
[----:B------:R-:W-:Y:S01]  /*24690*/  ISETP.GE.U32.AND P5, PT, R252, 0x7ffffe66, PT ;  /* 0x7ffffe66fc00780c */ /* 0x000fe20003fa6070 */
[----:B-1----:R-:W-:-:S05]  /*246a0*/  IMAD.WIDE R42, R2, 0x4, R148 ;  /* 0x00000004022a7825 */ /* 0x002fca00078e0294 */
[----:B------:R1:W-:Y:S04]  /*246b0*/  STL.64 [R1+0xd38], R42 ;  /* 0x000d382a01007387 */ /* 0x0003e80000100a00 */
[----:B------:R-:W4:Y:S01]  /*246c0*/  LDL.LU.64 R148, [R1+0xd10] ;  /* 0x000d100001947983 */ /* 0x000f220000300a00 */
[----:B---3--:R-:W-:-:S03]  /*246d0*/  VIADD R252, R136, 0xfffffee4 ;  /* 0xfffffee488fc7836 */ /* 0x008fc60000000000 */
[----:B------:R1:W-:Y:S02]  /*246e0*/  LDGSTS.E [R0+0x64], desc[UR22][R42.64], !P2 ;  /* 0x000640002a007fae */ /* 0x0003e4000d1a1016 */
[----:B------:R-:W-:Y:S01]  /*246f0*/  ISETP.GE.U32.AND P2, PT, R252, 0x7ffffe65, PT ;  /* 0x7ffffe65fc00780c */ /* 0x000fe20003f46070 */
[----:B-1----:R-:W1:Y:S01]  /*24700*/  LDC R42, c[0x0][0x3a0] ;  /* 0x0000e800ff2a7b82 */ /* 0x002e620000000800 */
[----:B------:R-:W-:-:S07]  /*24710*/  VIADD R252, R9, 0xfffffee3 ;  /* 0xfffffee309fc7836 */ /* 0x000fce0000000000 */
[----:B------:R-:W3:Y:S01]  /*24720*/  LDC R9, c[0x0][0x3a0] ;  /* 0x0000e800ff097b82 */ /* 0x000ee20000000800 */
[----:B------:R-:W-:-:S05]  /*24730*/  IMAD.WIDE R136, R2, 0x4, R180 ;  /* 0x0000000402887825 */ /* 0x000fca00078e02b4 */
[----:B------:R1:W-:Y:S04]  /*24740*/  STL.64 [R1+0xd30], R136 ;  /* 0x000d308801007387 */ /* 0x0003e80000100a00 */
[----:B------:R1:W-:Y:S04]  /*24750*/  LDGSTS.E [R0+0x68], desc[UR22][R136.64], !P5 ;  /* 0x0006800088007fae */ /* 0x0003e8000e9a1016 */
[----:B------:R-:W4:Y:S01]  /*24760*/  LDL.LU.64 R180, [R1+0xd08] ;  /* 0x000d080001b47983 */ /* 0x000f220000300a00 */
[----:B-1----:R-:W-:-:S05]  /*24770*/  IMAD.WIDE R136, R2, 0x4, R118 ;  /* 0x0000000402887825 */ /* 0x002fca00078e0276 */
[----:B------:R1:W-:Y:S04]  /*24780*/  STL.64 [R1+0xd28], R136 ;  /* 0x000d288801007387 */ /* 0x0003e80000100a00 */
[----:B------:R-:W4:Y:S01]  /*24790*/  LDL.LU.64 R118, [R1+0xd00] ;  /* 0x000d000001767983 */ /* 0x000f220000300a00 */
[----:B------:R-:W-:Y:S01]  /*247a0*/  ISETP.GE.U32.AND P5, PT, R252, 0x7ffffe64, PT ;  /* 0x7ffffe64fc00780c */ /* 0x000fe20003fa6070 */
[----:B--2---:R-:W-:Y:S02]  /*247b0*/  VIADD R252, R8, 0xfffffee2 ;  /* 0xfffffee208fc7836 */ /* 0x004fe40000000000 */
[----:B------:R1:W-:Y:S01]  /*247c0*/  LDGSTS.E [R0+0x6c], desc[UR22][R136.64], !P2 ;  /* 0x0006c00088007fae */ /* 0x0003e2000d1a1016 */
[----:B------:R-:W2:Y:S02]  /*247d0*/  LDC R8, c[0x0][0x3a0] ;  /* 0x0000e800ff087b82 */ /* 0x000ea40000000800 */
[----:B------:R-:W-:-:S02]  /*247e0*/  ISETP.GE.U32.AND P2, PT, R252, 0x7ffffe63, PT ;  /* 0x7ffffe63fc00780c */ /* 0x000fc40003f46070 */
[----:B------:R-:W-:Y:S01]  /*247f0*/  IADD3 R252, PT, PT, R42, -0x11f, RZ ;  /* 0xfffffee12afc7810 */ /* 0x000fe20007ffe0ff */
[----:B----4-:R-:W-:-:S05]  /*24800*/  IMAD.WIDE R58, R2, 0x4, R58 ;  /* 0x00000004023a7825 */ /* 0x010fca00078e023a */
[----:B------:R4:W-:Y:S04]  /*24810*/  STL.64 [R1+0xd20], R58 ;  /* 0x000d203a01007387 */ /* 0x0009e80000100a00 */
[----:B------:R-:W4:Y:S04]  /*24820*/  LDL.LU.64 R42, [R1+0xcf8] ;  /* 0x000cf800012a7983 */ /* 0x000f280000300a00 */
[----:B------:R-:W-:Y:S01]  /*24830*/  LDGSTS.E [R0+0x70], desc[UR22][R58.64], !P5 ;  /* 0x000700003a007fae */ /* 0x000fe2000e9a1016 */
[----:B-1----:R-:W-:Y:S02]  /*24840*/  IMAD.WIDE R136, R2, 0x4, R104 ;  /* 0x0000000402887825 */ /* 0x002fe400078e0268 */
[----:B------:R-:W1:Y:S03]  /*24850*/  LDC R104, c[0x0][0x3a0] ;  /* 0x0000e800ff687b82 */ /* 0x000e660000000800 */
[----:B------:R2:W-:Y:S04]  /*24860*/  STL.64 [R1+0xd18], R136 ;  /* 0x000d188801007387 */ /* 0x0005e80000100a00 */
[----:B----4-:R-:W4:Y:S01]  /*24870*/  LDL.LU.64 R58, [R1+0xcf0] ;  /* 0x000cf000013a7983 */ /* 0x010f220000300a00 */
[----:B------:R-:W-:Y:S01]  /*24880*/  ISETP.GE.U32.AND P5, PT, R252, 0x7ffffe62, PT ;  /* 0x7ffffe62fc00780c */ /* 0x000fe20003fa6070 */
[----:B---3--:R-:W-:-:S02]  /*24890*/  VIADD R252, R9, 0xfffffee0 ;  /* 0xfffffee009fc7836 */ /* 0x008fc40000000000 */
[----:B------:R3:W-:Y:S01]  /*248a0*/  LDGSTS.E [R0+0x74], desc[UR22][R136.64], !P2 ;  /* 0x0007400088007fae */ /* 0x0007e2000d1a1016 */
[----:B------:R-:W1:Y:S02]  /*248b0*/  LDC R9, c[0x0][0x3a0] ;  /* 0x0000e800ff097b82 */ /* 0x000e640000000800 */
[----:B------:R-:W-:Y:S01]  /*248c0*/  ISETP.GE.U32.AND P2, PT, R252, 0x7ffffe61, PT ;  /* 0x7ffffe61fc00780c */ /* 0x000fe20003f46070 */
[----:B--2---:R-:W-:-:S05]  /*248d0*/  VIADD R252, R8, 0xfffffedf ;  /* 0xfffffedf08fc7836 */ /* 0x004fca0000000000 */
[----:B------:R-:W2:Y:S01]  /*248e0*/  LDC R8, c[0x0][0x3a0] ;  /* 0x0000e800ff087b82 */ /* 0x000ea20000000800 */
[----:B---3--:R-:W-:-:S05]  /*248f0*/  IMAD.WIDE R136, R2, 0x4, R148 ;  /* 0x0000000402887825 */ /* 0x008fca00078e0294 */
[----:B------:R3:W-:Y:S04]  /*24900*/  STL.64 [R1+0xd10], R136 ;  /* 0x000d108801007387 */ /* 0x0007e80000100a00 */
[----:B------:R-:W4:Y:S04]  /*24910*/  LDL.LU.64 R148, [R1+0xce8] ;  /* 0x000ce80001947983 */ /* 0x000f280000300a00 */
[----:B------:R3:W-:Y:S01]  /*24920*/  LDGSTS.E [R0+0x78], desc[UR22][R136.64], !P5 ;  /* 0x0007800088007fae */ /* 0x0007e2000e9a1016 */
[----:B------:R-:W-:Y:S01]  /*24930*/  ISETP.GE.U32.AND P5, PT, R252, 0x7ffffe60, PT ;  /* 0x7ffffe60fc00780c */ /* 0x000fe20003fa6070 */
[----:B-1----:R-:W-:-:S02]  /*24940*/  VIADD R252, R104, 0xfffffede ;  /* 0xfffffede68fc7836 */ /* 0x002fc40000000000 */
[----:B---3--:R-:W-:-:S05]  /*24950*/  IMAD.WIDE R136, R2, 0x4, R180 ;  /* 0x0000000402887825 */ /* 0x008fca00078e02b4 */
[----:B------:R1:W-:Y:S04]  /*24960*/  STL.64 [R1+0xd08], R136 ;  /* 0x000d088801007387 */ /* 0x0003e80000100a00 */
[----:B------:R1:W-:Y:S04]  /*24970*/  LDGSTS.E [R0+0x7c], desc[UR22][R136.64], !P2 ;  /* 0x0007c00088007fae */ /* 0x0003e8000d1a1016 */
[----:B------:R-:W3:Y:S01]  /*24980*/  LDL.LU.64 R104, [R1+0xce0] ;  /* 0x000ce00001687983 */ /* 0x000ee20000300a00 */
[----:B-1----:R-:W-:Y:S02]  /*24990*/  IMAD.WIDE R136, R2, 0x4, R118 ;  /* 0x0000000402887825 */ /* 0x002fe400078e0276 */
[----:B------:R-:W1:Y:S03]  /*249a0*/  LDC R118, c[0x0][0x3a0] ;  /* 0x0000e800ff767b82 */ /* 0x000e660000000800 */
[----:B------:R2:W-:Y:S04]  /*249b0*/  STL.64 [R1+0xd00], R136 ;  /* 0x000d008801007387 */ /* 0x0005e80000100a00 */
[----:B------:R-:W3:Y:S01]  /*249c0*/  LDL.LU.64 R180, [R1+0xcd8] ;  /* 0x000cd80001b47983 */ /* 0x000ee20000300a00 */
[----:B------:R-:W-:-:S02]  /*249d0*/  ISETP.GE.U32.AND P2, PT, R252, 0x7ffffe5f, PT ;  /* 0x7ffffe5ffc00780c */ /* 0x000fc40003f46070 */
[----:B------:R-:W-:Y:S01]  /*249e0*/  IADD3 R252, PT, PT, R9, -0x123, RZ ;  /* 0xfffffedd09fc7810 */ /* 0x000fe20007ffe0ff */
[----:B------:R2:W-:Y:S01]  /*249f0*/  LDGSTS.E [R0+0x80], desc[UR22][R136.64], !P5 ;  /* 0x0008000088007fae */ /* 0x0005e2000e9a1016 */
[----:B------:R-:W4:Y:S02]  /*24a00*/  LDC R9, c[0x0][0x3a0] ;  /* 0x0000e800ff097b82 */ /* 0x000f240000000800 */
[----:B------:R-:W-:Y:S01]  /*24a10*/  ISETP.GE.U32.AND P5, PT, R252, 0x7ffffe5e, PT ;  /* 0x7ffffe5efc00780c */ /* 0x000fe20003fa6070 */
[----:B--2---:R-:W-:-:S05]  /*24a20*/  VIADD R252, R8, 0xfffffedc ;  /* 0xfffffedc08fc7836 */ /* 0x004fca0000000000 */
[----:B------:R-:W2:Y:S01]  /*24a30*/  LDC R8, c[0x0][0x3a0] ;  /* 0x0000e800ff087b82 */ /* 0x000ea20000000800 */
[----:B------:R-:W-:-:S05]  /*24a40*/  IMAD.WIDE R136, R2, 0x4, R42 ;  /* 0x0000000402887825 */ /* 0x000fca00078e022a */
[----:B------:R1:W-:Y:S04]  /*24a50*/  STL.64 [R1+0xcf8], R136 ;  /* 0x000cf88801007387 */ /* 0x0003e80000100a00 */
[----:B------:R-:W3:Y:S04]  /*24a60*/  LDL.LU.64 R42, [R1+0xcd0] ;  /* 0x000cd000012a7983 */ /* 0x000ee80000300a00 */
[----:B------:R1:W-:Y:S01]  /*24a70*/  LDGSTS.E [R0+0x84], desc[UR22][R136.64], !P2 ;  /* 0x0008400088007fae */ /* 0x0003e2000d1a1016 */
[----:B----4-:R-:W-:Y:S01]  /*24a80*/  IMAD.WIDE R58, R2, 0x4, R58 ;  /* 0x00000004023a7825 */ /* 0x010fe200078e023a */
[----:B------:R-:W-:-:S03]  /*24a90*/  ISETP.GE.U32.AND P2, PT, R252, 0x7ffffe5d, PT ;  /* 0x7ffffe5dfc00780c */ /* 0x000fc60003f46070 */
[----:B-1----:R-:W-:Y:S01]  /*24aa0*/  VIADD R252, R118, 0xfffffedb ;  /* 0xfffffedb76fc7836 */ /* 0x002fe20000000000 */
[----:B------:R1:W-:Y:S01]  /*24ab0*/  STL.64 [R1+0xcf0], R58 ;  /* 0x000cf03a01007387 */ /* 0x0003e20000100a00 */
[----:B------:R-:W4:Y:S03]  /*24ac0*/  LDC R136, c[0x0][0x3a0] ;  /* 0x0000e800ff887b82 */ /* 0x000f260000000800 */
[----:B------:R-:W4:Y:S04]  /*24ad0*/  LDL.LU.64 R118, [R1+0xcc8] ;  /* 0x000cc80001767983 */ /* 0x000f280000300a00 */
[----:B------:R1:W-:Y:S01]  /*24ae0*/  LDGSTS.E [R0+0x88], desc[UR22][R58.64], !P5 ;  /* 0x000880003a007fae */ /* 0x0003e2000e9a1016 */
[----:B------:R-:W-:Y:S01]  /*24af0*/  ISETP.GE.U32.AND P5, PT, R252, 0x7ffffe5c, PT ;  /* 0x7ffffe5cfc00780c */ /* 0x000fe20003fa6070 */
[----:B------:R-:W-:-:S02]  /*24b00*/  VIADD R252, R9, 0xfffffeda ;  /* 0xfffffeda09fc7836 */ /* 0x000fc40000000000 */
[----:B------:R-:W3:Y:S01]  /*24b10*/  LDC R9, c[0x0][0x3a0] ;  /* 0x0000e800ff097b82 */ /* 0x000ee20000000800 */
[----:B-1----:R-:W-:-:S05]  /*24b20*/  IMAD.WIDE R58, R2, 0x4, R148 ;  /* 0x00000004023a7825 */ /* 0x002fca00078e0294 */
[----:B------:R3:W-:Y:S04]  /*24b30*/  STL.64 [R1+0xce8], R58 ;  /* 0x000ce83a01007387 */ /* 0x0007e80000100a00 */
[----:B------:R-:W4:Y:S04]  /*24b40*/  LDL.LU.64 R148, [R1+0xcc0] ;  /* 0x000cc00001947983 */ /* 0x000f280000300a00 */
[----:B------:R3:W-:Y:S01]  /*24b50*/  LDGSTS.E [R0+0x8c], desc[UR22][R58.64], !P2 ;  /* 0x0008c0003a007fae */ /* 0x0007e2000d1a1016 */
[----:B------:R-:W-:Y:S02]  /*24b60*/  ISETP.GE.U32.AND P2, PT, R252, 0x7ffffe5b, PT ;  /* 0x7ffffe5bfc00780c */ /* 0x000fe40003f46070 */
[----:B--2---:R-:W-:-:S02]  /*24b70*/  IADD3 R252, PT, PT, R8, -0x127, RZ ;  /* 0xfffffed908fc7810 */ /* 0x004fc40007ffe0ff */
[----:B------:R-:W1:Y:S01]  /*24b80*/  LDC R8, c[0x0][0x3a0] ;  /* 0x0000e800ff087b82 */ /* 0x000e620000000800 */
[----:B---3--:R-:W-:-:S05]  /*24b90*/  IMAD.WIDE R58, R2, 0x4, R104 ;  /* 0x00000004023a7825 */ /* 0x008fca00078e0268 */
[----:B------:R2:W-:Y:S04]  /*24ba0*/  STL.64 [R1+0xce0], R58 ;  /* 0x000ce03a01007387 */ /* 0x0005e80000100a00 */
[----:B------:R2:W-:Y:S04]  /*24bb0*/  LDGSTS.E [R0+0x90], desc[UR22][R58.64], !P5 ;  /* 0x000900003a007fae */ /* 0x0005e8000e9a1016 */
[----:B------:R-:W3:Y:S01]  /*24bc0*/  LDL.LU.64 R104, [R1+0xcb8] ;  /* 0x000cb80001687983 */ /* 0x000ee20000300a00 */
[----:B------:R-:W-:Y:S01]  /*24bd0*/  ISETP.GE.U32.AND P5, PT, R252, 0x7ffffe5a, PT ;  /* 0x7ffffe5afc00780c */ /* 0x000fe20003fa6070 */
[----:B--2---:R-:W-:-:S05]  /*24be0*/  IMAD.WIDE R58, R2, 0x4, R180 ;  /* 0x00000004023a7825 */ /* 0x004fca00078e02b4 */
[----:B------:R2:W-:Y:S04]  /*24bf0*/  STL.64 [R1+0xcd8], R58 ;  /* 0x000cd83a01007387 */ /* 0x0005e80000100a00 */
[----:B------:R-:W3:Y:S04]  /*24c00*/  LDL.LU.64 R180, [R1+0xcb0] ;  /* 0x000cb00001b47983 */ /* 0x000ee80000300a00 */
[----:B------:R-:W-:Y:S01]  /*24c10*/  LDGSTS.E [R0+0x94], desc[UR22][R58.64], !P2 ;  /* 0x000940003a007fae */ /* 0x000fe2000d1a1016 */
[----:B------:R-:W-:-:S05]  /*24c20*/  IMAD.WIDE R42, R2, 0x4, R42 ;  /* 0x00000004022a7825 */ /* 0x000fca00078e022a */
[----:B------:R4:W-:Y:S04]  /*24c30*/  STL.64 [R1+0xcd0], R42 ;  /* 0x000cd02a01007387 */ /* 0x0009e80000100a00 */
[----:B------:R4:W-:Y:S04]  /*24c40*/  LDGSTS.E [R0+0x98], desc[UR22][R42.64], !P5 ;  /* 0x000980002a007fae */ /* 0x0009e8000e9a1016 */
[----:B--2---:R-:W2:Y:S01]  /*24c50*/  LDL.LU.64 R58, [R1+0xca8] ;  /* 0x000ca800013a7983 */ /* 0x004ea20000300a00 */
[----:B----4-:R-:W-:-:S05]  /*24c60*/  IMAD.WIDE R42, R2, 0x4, R118 ;  /* 0x00000004022a7825 */ /* 0x010fca00078e0276 */
[----:B------:R4:W-:Y:S04]  /*24c70*/  STL.64 [R1+0xcc8], R42 ;  /* 0x000cc82a01007387 */ /* 0x0009e80000100a00 */
[----:B------:R-:W2:Y:S01]  /*24c80*/  LDL.LU.64 R118, [R1+0xca0] ;  /* 0x000ca00001767983 */ /* 0x000ea20000300a00 */
[----:B------:R-:W-:Y:S02]  /*24c90*/  VIADD R252, R136, 0xfffffed8 ;  /* 0xfffffed888fc7836 */ /* 0x000fe40000000000 */
[----:B------:R-:W4:Y:S03]  /*24ca0*/  LDC R136, c[0x0][0x3a0] ;  /* 0x0000e800ff887b82 */ /* 0x000f260000000800 */
[----:B------:R-:W-:Y:S01]  /*24cb0*/  ISETP.GE.U32.AND P2, PT, R252, 0x7ffffe59, PT ;  /* 0x7ffffe59fc00780c */ /* 0x000fe20003f46070 */
[----:B------:R-:W-:-:S04]  /*24cc0*/  VIADD R252, R9, 0xfffffed7 ;  /* 0xfffffed709fc7836 */ /* 0x000fc80000000000 */
[----:B------:R-:W4:Y:S01]  /*24cd0*/  LDC R9, c[0x0][0x3a0] ;  /* 0x0000e800ff097b82 */ /* 0x000f220000000800 */
[----:B------:R-:W-:Y:S01]  /*24ce0*/  ISETP.GE.U32.AND P5, PT, R252, 0x7ffffe58, PT ;  /* 0x7ffffe58fc00780c */ /* 0x000fe20003fa6070 */
[----:B-1----:R-:W-:-:S06]  /*24cf0*/  VIADD R252, R8, 0xfffffed6 ;  /* 0xfffffed608fc7836 */ /* 0x002fcc0000000000 */
[----:B------:R4:W-:Y:S01]  /*24d00*/  LDGSTS.E [R0+0x9c], desc[UR22][R42.64], !P2 ;  /* 0x0009c0002a007fae */ /* 0x0009e2000d1a1016 */
[----:B------:R-:W-:Y:S01]  /*24d10*/  ISETP.GE.U32.AND P2, PT, R252, 0x7ffffe57, PT ;  /* 0x7ffffe57fc00780c */ /* 0x000fe20003f46070 */
[----:B------:R-:W1:Y:S01]  /*24d20*/  LDC R8, c[0x0][0x3a0] ;  /* 0x0000e800ff087b82 */ /* 0x000e620000000800 */
[----:B----4-:R-:W-:-:S05]  /*24d30*/  IMAD.WIDE R42, R2, 0x4, R148 ;  /* 0x00000004022a7825 */ /* 0x010fca00078e0294 */
[----:B------:R4:W-:Y:S04]  /*24d40*/  STL.64 [R1+0xcc0], R42 ;  /* 0x000cc02a01007387 */ /* 0x0009e80000100a00 */
[----:B------:R-:W2:Y:S01]  /*24d50*/  LDL.LU.64 R148, [R1+0xc98] ;  /* 0x000c980001947983 */ /* 0x000ea20000300a00 */
[----:B------:R-:W-:-:S03]  /*24d60*/  IADD3 R252, PT, PT, R136, -0x12b, RZ ;  /* 0xfffffed588fc7810 */ /* 0x000fc60007ffe0ff */
[----:B------:R-:W-:Y:S01]  /*24d70*/  LDGSTS.E [R0+0xa0], desc[UR22][R42.64], !P5 ;  /* 0x000a00002a007fae */ /* 0x000fe2000e9a1016 */
[----:B------:R-:W-:Y:S01]  /*24d80*/  ISETP.GE.U32.AND P5, PT, R252, 0x7ffffe56, PT ;  /* 0x7ffffe56fc00780c */ /* 0x000fe20003fa6070 */
[----:B------:R-:W-:Y:S02]  /*24d90*/  VIADD R252, R9, 0xfffffed4 ;  /* 0xfffffed409fc7836 */ /* 0x000fe40000000000 */
[----:B------:R-:W1:Y:S01]  /*24da0*/  LDC R9, c[0x0][0x3a0] ;  /* 0x0000e800ff097b82 */ /* 0x000e620000000800 */
[----:B---3--:R-:W-:-:S07]  /*24db0*/  IMAD.WIDE R136, R2, 0x4, R104 ;  /* 0x0000000402887825 */ /* 0x008fce00078e0268 */
[----:B------:R-:W3:Y:S01]  /*24dc0*/  LDC R104, c[0x0][0x3a0] ;  /* 0x0000e800ff687b82 */ /* 0x000ee20000000800 */
        /* <DEDUP_REMOVED lines=8> */
[----:B------:R1:W-:Y:S01]  /*24e50*/  LDGSTS.E [R0+0xa8], desc[UR22][R136.64], !P5 ;  /* 0x000a800088007fae */ /* 0x0003e2000e9a1016 */
[----:B------:R-:W2:Y:S02]  /*24e60*/  LDC R8, c[0x0][0x3a0] ;  /* 0x0000e800ff087b82 */ /* 0x000ea40000000800 */
[----:B------:R-:W-:Y:S01]  /*24e70*/  ISETP.GE.U32.AND P5, PT, R252, 0x7ffffe54, PT ;  /* 0x7ffffe54fc00780c */ /* 0x000fe20003fa6070 */
[----:B--2---:R-:W-:-:S04]  /*24e80*/  IMAD.WIDE R58, R2, 0x4, R58 ;  /* 0x00000004023a7825 */ /* 0x004fc800078e023a */
[----:B---3--:R-:W-:Y:S01]  /*24e90*/  VIADD R252, R104, 0xfffffed2 ;  /* 0xfffffed268fc7836 */ /* 0x008fe20000000000 */
[----:B------:R2:W-:Y:S04]  /*24ea0*/  STL.64 [R1+0xca8], R58 ;  /* 0x000ca83a01007387 */ /* 0x0005e80000100a00 */
[----:B------:R-:W3:Y:S04]  /*24eb0*/  LDL.LU.64 R104, [R1+0xc80] ;  /* 0x000c800001687983 */ /* 0x000ee80000300a00 */
[----:B------:R-:W-:Y:S01]  /*24ec0*/  LDGSTS.E [R0+0xac], desc[UR22][R58.64], !P2 ;  /* 0x000ac0003a007fae */ /* 0x000fe2000d1a1016 */
[----:B-1----:R-:W-:-:S02]  /*24ed0*/  IMAD.WIDE R136, R2, 0x4, R118 ;  /* 0x0000000402887825 */ /* 0x002fc400078e0276 */
[----:B------:R-:W1:Y:S03]  /*24ee0*/  LDC R118, c[0x0][0x3a0] ;  /* 0x0000e800ff767b82 */ /* 0x000e660000000800 */
[----:B------:R2:W-:Y:S04]  /*24ef0*/  STL.64 [R1+0xca0], R136 ;  /* 0x000ca08801007387 */ /* 0x0005e80000100a00 */
[----:B--2---:R-:W2:Y:S01]  /*24f00*/  LDL.LU.64 R58, [R1+0xc78] ;  /* 0x000c7800013a7983 */ /* 0x004ea20000300a00 */
[----:B------:R-:W-:-:S03]  /*24f10*/  ISETP.GE.U32.AND P2, PT, R252, 0x7ffffe53, PT ;  /* 0x7ffffe53fc00780c */ /* 0x000fc60003f46070 */
[----:B------:R1:W-:Y:S01]  /*24f20*/  LDGSTS.E [R0+0xb0], desc[UR22][R136.64], !P5 ;  /* 0x000b000088007fae */ /* 0x0003e2000e9a1016 */
[----:B------:R-:W-:Y:S02]  /*24f30*/  IADD3 R252, PT, PT, R9, -0x12f, RZ ;  /* 0xfffffed109fc7810 */ /* 0x000fe40007ffe0ff */
[----:B------:R-:W4:Y:S02]  /*24f40*/  LDC R9, c[0x0][0x3a0] ;  /* 0x0000e800ff097b82 */ /* 0x000f240000000800 */
[----:B------:R-:W-:Y:S01]  /*24f50*/  ISETP.GE.U32.AND P5, PT, R252, 0x7ffffe52, PT ;  /* 0x7ffffe52fc00780c */ /* 0x000fe20003fa6070 */
[----:B------:R-:W-:-:S05]  /*24f60*/  VIADD R252, R8, 0xfffffed0 ;  /* 0xfffffed008fc7836 */ /* 0x000fca0000000000 */
[----:B------:R-:W4:Y:S01]  /*24f70*/  LDC R8, c[0x0][0x3a0] ;  /* 0x0000e800ff087b82 */ /* 0x000f220000000800 */
[----:B-1----:R-:W-:-:S05]  /*24f80*/  IMAD.WIDE R136, R2, 0x4, R148 ;  /* 0x0000000402887825 */ /* 0x002fca00078e0294 */
[----:B------:R1:W-:Y:S04]  /*24f90*/  STL.64 [R1+0xc98], R136 ;  /* 0x000c988801007387 */ /* 0x0003e80000100a00 */
[----:B------:R-:W2:Y:S04]  /*24fa0*/  LDL.LU.64 R148, [R1+0xc70] ;  /* 0x000c700001947983 */ /* 0x000ea80000300a00 */
[----:B------:R1:W-:Y:S01]  /*24fb0*/  LDGSTS.E [R0+0xb4], desc[UR22][R136.64], !P2 ;  /* 0x000b400088007fae */ /* 0x0003e2000d1a1016 */
[----:B------:R-:W-:Y:S01]  /*24fc0*/  ISETP.GE.U32.AND P2, PT, R252, 0x7ffffe51, PT ;  /* 0x7ffffe51fc00780c */ /* 0x000fe20003f46070 */
[----:B------:R-:W-:-:S02]  /*24fd0*/  VIADD R252, R118, 0xfffffecf ;  /* 0xfffffecf76fc7836 */ /* 0x000fc40000000000 */
[----:B----4-:R-:W-:-:S05]  /*24fe0*/  IMAD.WIDE R42, R2, 0x4, R42 ;  /* 0x00000004022a7825 */ /* 0x010fca00078e022a */
[----:B------:R4:W-:Y:S04]  /*24ff0*/  STL.64 [R1+0xc90], R42 ;  /* 0x000c902a01007387 */ /* 0x0009e80000100a00 */
[----:B------:R-:W2:Y:S04]  /*25000*/  LDL.LU.64 R118, [R1+0xc68] ;  /* 0x000c680001767983 */ /* 0x000ea80000300a00 */
[----:B------:R4:W-:Y:S01]  /*25010*/  LDGSTS.E [R0+0xb8], desc[UR22][R42.64], !P5 ;  /* 0x000b80002a007fae */ /* 0x0009e2000e9a1016 */
[----:B-1----:R-:W-:Y:S01]  /*25020*/  IMAD.WIDE R136, R2, 0x4, R180 ;  /* 0x0000000402887825 */ /* 0x002fe200078e02b4 */
[----:B----4-:R-:W1:Y:S04]  /*25030*/  LDC R42, c[0x0][0x3a0] ;  /* 0x0000e800ff2a7b82 */ /* 0x010e680000000800 */
[----:B------:R3:W-:Y:S04]  /*25040*/  STL.64 [R1+0xc88], R136 ;  /* 0x000c888801007387 */ /* 0x0007e80000100a00 */
[----:B------:R-:W4:Y:S01]  /*25050*/  LDL.LU.64 R180, [R1+0xc60] ;  /* 0x000c600001b47983 */ /* 0x000f220000300a00 */
[----:B------:R-:W-:Y:S01]  /*25060*/  ISETP.GE.U32.AND P5, PT, R252, 0x7ffffe50, PT ;  /* 0x7ffffe50fc00780c */ /* 0x000fe20003fa6070 */
[----:B------:R-:W-:-:S02]  /*25070*/  VIADD R252, R9, 0xfffffece ;  /* 0xfffffece09fc7836 */ /* 0x000fc40000000000 */
[----:B------:R3:W-:Y:S01]  /*25080*/  LDGSTS.E [R0+0xbc], desc[UR22][R136.64], !P2 ;  /* 0x000bc00088007fae */ /* 0x0007e2000d1a1016 */
[----:B------:R-:W2:Y:S02]  /*25090*/  LDC R9, c[0x0][0x3a0] ;  /* 0x0000e800ff097b82 */ /* 0x000ea40000000800 */
[----:B------:R-:W-:Y:S02]  /*250a0*/  ISETP.GE.U32.AND P2, PT, R252, 0x7ffffe4f, PT ;  /* 0x7ffffe4ffc00780c */ /* 0x000fe40003f46070 */
[----:B------:R-:W-:-:S04]  /*250b0*/  IADD3 R252, PT, PT, R8, -0x133, RZ ;  /* 0xfffffecd08fc7810 */ /* 0x000fc80007ffe0ff */
[----:B------:R-:W2:Y:S01]  /*250c0*/  LDC R8, c[0x0][0x3a0] ;  /* 0x0000e800ff087b82 */ /* 0x000ea20000000800 */
[----:B---3--:R-:W-:-:S05]  /*250d0*/  IMAD.WIDE R136, R2, 0x4, R104 ;  /* 0x0000000402887825 */ /* 0x008fca00078e0268 */
[----:B------:R3:W-:Y:S04]  /*250e0*/  STL.64 [R1+0xc80], R136 ;  /* 0x000c808801007387 */ /* 0x0007e80000100a00 */
[----:B------:R-:W4:Y:S01]  /*250f0*/  LDL.LU.64 R104, [R1+0xc58] ;  /* 0x000c580001687983 */ /* 0x000f220000300a00 */
[----:B--2---:R-:W-:-:S03]  /*25100*/  IMAD.WIDE R58, R2, 0x4, R58 ;  /* 0x00000004023a7825 */ /* 0x004fc600078e023a */
[----:B------:R3:W-:Y:S01]  /*25110*/  LDGSTS.E [R0+0xc0], desc[UR22][R136.64], !P5 ;  /* 0x000c000088007fae */ /* 0x0007e2000e9a1016 */
[----:B------:R-:W-:Y:S01]  /*25120*/  ISETP.GE.U32.AND P5, PT, R252, 0x7ffffe4e, PT ;  /* 0x7ffffe4efc00780c */ /* 0x000fe20003fa6070 */
[----:B-1----:R-:W-:Y:S02]  /*25130*/  VIADD R252, R42, 0xfffffecc ;  /* 0xfffffecc2afc7836 */ /* 0x002fe40000000000 */
[----:B------:R1:W-:Y:S04]  /*25140*/  STL.64 [R1+0xc78], R58 ;  /* 0x000c783a01007387 */ /* 0x0003e80000100a00 */
[----:B------:R-:W2:Y:S04]  /*25150*/  LDL.LU.64 R42, [R1+0xc50] ;  /* 0x000c5000012a7983 */ /* 0x000ea80000300a00 */
[----:B------:R1:W-:Y:S01]  /*25160*/  LDGSTS.E [R0+0xc4], desc[UR22][R58.64], !P2 ;  /* 0x000c40003a007fae */ /* 0x0003e2000d1a1016 */
[----:B------:R-:W-:Y:S01]  /*25170*/  ISETP.GE.U32.AND P2, PT, R252, 0x7ffffe4d, PT ;  /* 0x7ffffe4dfc00780c */ /* 0x000fe20003f46070 */
[----:B---3--:R-:W3:Y:S01]  /*25180*/  LDC R136, c[0x0][0x3a0] ;  /* 0x0000e800ff887b82 */ /* 0x008ee20000000800 */
[----:B------:R-:W-:-:S07]  /*25190*/  VIADD R252, R9, 0xfffffecb ;  /* 0xfffffecb09fc7836 */ /* 0x000fce0000000000 */
[----:B------:R-:W2:Y:S01]  /*251a0*/  LDC R9, c[0x0][0x3a0] ;  /* 0x0000e800ff097b82 */ /* 0x000ea20000000800 */
[----:B-1----:R-:W-:-:S05]  /*251b0*/  IMAD.WIDE R58, R2, 0x4, R148 ;  /* 0x00000004023a7825 */ /* 0x002fca00078e0294 */
[----:B------:R1:W-:Y:S04]  /*251c0*/  STL.64 [R1+0xc70], R58 ;  /* 0x000c703a01007387 */ /* 0x0003e80000100a00 */
[----:B------:R-:W2:Y:S04]  /*251d0*/  LDL.LU.64 R148, [R1+0xc48] ;  /* 0x000c480001947983 */ /* 0x000ea80000300a00 */
[----:B------:R1:W-:Y:S01]  /*251e0*/  LDGSTS.E [R0+0xc8], desc[UR22][R58.64], !P5 ;  /* 0x000c80003a007fae */ /* 0x0003e2000e9a1016 */
[----:B------:R-:W-:Y:S01]  /*251f0*/  ISETP.GE.U32.AND P5, PT, R252, 0x7ffffe4c, PT ;  /* 0x7ffffe4cfc00780c */ /* 0x000fe20003fa6070 */
[----:B------:R-:W-:-:S02]  /*25200*/  VIADD R252, R8, 0xfffffeca ;  /* 0xfffffeca08fc7836 */ /* 0x000fc40000000000 */
[----:B------:R-:W1:Y:S02]  /*25210*/  LDC R8, c[0x0][0x3a0] ;  /* 0x0000e800ff087b82 */ /* 0x000e640000000800 */
[----:B-1----:R-:W-:-:S05]  /*25220*/  IMAD.WIDE R58, R2, 0x4, R118 ;  /* 0x00000004023a7825 */ /* 0x002fca00078e0276 */
[----:B------:R4:W-:Y:S04]  /*25230*/  STL.64 [R1+0xc68], R58 ;  /* 0x000c683a01007387 */ /* 0x0009e80000100a00 */
[----:B------:R4:W-:Y:S04]  /*25240*/  LDGSTS.E [R0+0xcc], desc[UR22][R58.64], !P2 ;  /* 0x000cc0003a007fae */ /* 0x0009e8000d1a1016 */
[----:B------:R-:W2:Y:S01]  /*25250*/  LDL.LU.64 R118, [R1+0xc40] ;  /* 0x000c400001767983 */ /* 0x000ea20000300a00 */
[----:B------:R-:W-:Y:S01]  /*25260*/  ISETP.GE.U32.AND P2, PT, R252, 0x7ffffe4b, PT ;  /* 0x7ffffe4bfc00780c */ /* 0x000fe20003f46070 */
[----:B----4-:R-:W-:-:S05]  /*25270*/  IMAD.WIDE R58, R2, 0x4, R180 ;  /* 0x00000004023a7825 */ /* 0x010fca00078e02b4 */
[----:B------:R1:W-:Y:S04]  /*25280*/  STL.64 [R1+0xc60], R58 ;  /* 0x000c603a01007387 */ /* 0x0003e80000100a00 */
[----:B------:R-:W4:Y:S01]  /*25290*/  LDL.LU.64 R180, [R1+0xc38] ;  /* 0x000c380001b47983 */ /* 0x000f220000300a00 */
[----:B---3--:R-:W-:-:S03]  /*252a0*/  IADD3 R252, PT, PT, R136, -0x137, RZ ;  /* 0xfffffec988fc7810 */ /* 0x008fc60007ffe0ff */
[----:B------:R-:W-:Y:S01]  /*252b0*/  LDGSTS.E [R0+0xd0], desc[UR22][R58.64], !P5 ;  /* 0x000d00003a007fae */ /* 0x000fe2000e9a1016 */
[C---:B------:R-:W-:Y:S02]  /*252c0*/  IMAD.WIDE R136, R2.reuse, 0x4, R104 ;  /* 0x0000000402887825 */ /* 0x040fe400078e0268 */
[----:B------:R-:W3:Y:S03]  /*252d0*/  LDC R104, c[0x0][0x3a0] ;  /* 0x0000e800ff687b82 */ /* 0x000ee60000000800 */
[----:B------:R2:W-:Y:S04]  /*252e0*/  STL.64 [R1+0xc58], R136 ;  /* 0x000c588801007387 */ /* 0x0005e80000100a00 */
[----:B------:R2:W-:Y:S04]  /*252f0*/  LDGSTS.E [R0+0xd4], desc[UR22][R136.64], !P2 ;  /* 0x000d400088007fae */ /* 0x0005e8000d1a1016 */
[----:B-1----:R-:W4:Y:S01]  /*25300*/  LDL.LU.64 R58, [R1+0xc30] ;  /* 0x000c3000013a7983 */ /* 0x002f220000300a00 */
[----:B--2---:R-:W-:-:S05]  /*25310*/  IMAD.WIDE R136, R2, 0x4, R42 ;  /* 0x0000000402887825 */ /* 0x004fca00078e022a */
[----:B------:R1:W-:Y:S04]  /*25320*/  STL.64 [R1+0xc50], R136 ;  /* 0x000c508801007387 */ /* 0x0003e80000100a00 */
[----:B------:R-:W2:Y:S01]  /*25330*/  LDL.LU.64 R42, [R1+0xc28] ;  /* 0x000c2800012a7983 */ /* 0x000ea20000300a00 */
[----:B------:R-:W-:Y:S01]  /*25340*/  ISETP.GE.U32.AND P5, PT, R252, 0x7ffffe4a, PT ;  /* 0x7ffffe4afc00780c */ /* 0x000fe20003fa6070 */
[----:B------:R-:W-:Y:S02]  /*25350*/  VIADD R252, R9, 0xfffffec8 ;  /* 0xfffffec809fc7836 */ /* 0x000fe40000000000 */
[----:B------:R-:W1:Y:S03]  /*25360*/  LDC R9, c[0x0][0x3a0] ;  /* 0x0000e800ff097b82 */ /* 0x000e660000000800 */
[----:B------:R-:W-:Y:S01]  /*25370*/  ISETP.GE.U32.AND P2, PT, R252, 0x7ffffe49, PT ;  /* 0x7ffffe49fc00780c */ /* 0x000fe20003f46070 */
[----:B------:R-:W-:-:S04]  /*25380*/  VIADD R252, R8, 0xfffffec7 ;  /* 0xfffffec708fc7836 */ /* 0x000fc80000000000 */
[----:B------:R-:W4:Y:S02]  /*25390*/  LDC R8, c[0x0][0x3a0] ;  /* 0x0000e800ff087b82 */ /* 0x000f240000000800 */
[----:B------:R1:W-:Y:S01]  /*253a0*/  LDGSTS.E [R0+0xd8], desc[UR22][R136.64], !P5 ;  /* 0x000d800088007fae */ /* 0x0003e2000e9a1016 */
[----:B------:R-:W-:Y:S01]  /*253b0*/  ISETP.GE.U32.AND P5, PT, R252, 0x7ffffe48, PT ;  /* 0x7ffffe48fc00780c */ /* 0x000fe20003fa6070 */
[----:B---3--:R-:W-:Y:S02]  /*253c0*/  VIADD R252, R104, 0xfffffec6 ;  /* 0xfffffec668fc7836 */ /* 0x008fe40000000000 */
[----:B-1----:R-:W-:-:S05]  /*253d0*/  IMAD.WIDE R136, R2, 0x4, R148 ;  /* 0x0000000402887825 */ /* 0x002fca00078e0294 */
[----:B------:R1:W-:Y:S04]  /*253e0*/  STL.64 [R1+0xc48], R136 ;  /* 0x000c488801007387 */ /* 0x0003e80000100a00 */
[----:B------:R-:W3:Y:S04]  /*253f0*/  LDL.LU.64 R104, [R1+0xc20] ;  /* 0x000c200001687983 */ /* 0x000ee80000300a00 */
[----:B------:R1:W-:Y:S01]  /*25400*/  LDGSTS.E [R0+0xdc], desc[UR22][R136.64], !P2 ;  /* 0x000dc00088007fae */ /* 0x0003e2000d1a1016 */
[----:B------:R-:W-:Y:S02]  /*25410*/  ISETP.GE.U32.AND P2, PT, R252, 0x7ffffe47, PT ;  /* 0x7ffffe47fc00780c */ /* 0x000fe40003f46070 */
[----:B------:R-:W-:-:S02]  /*25420*/  IADD3 R252, PT, PT, R9, -0x13b, RZ ;  /* 0xfffffec509fc7810 */ /* 0x000fc40007ffe0ff */
[----:B------:R-:W1:Y:S02]  /*25430*/  LDC R9, c[0x0][0x3a0] ;  /* 0x0000e800ff097b82 */ /* 0x000e640000000800 */
[----:B-1----:R-:W-:-:S06]  /*25440*/  IMAD.WIDE R136, R2, 0x4, R118 ;  /* 0x0000000402887825 */ /* 0x002fcc00078e0276 */
[----:B------:R-:W1:Y:S01]  /*25450*/  LDC R118, c[0x0][0x3a0] ;  /* 0x0000e800ff767b82 */ /* 0x000e620000000800 */
[----:B------:R4:W-:Y:S04]  /*25460*/  STL.64 [R1+0xc40], R136 ;  /* 0x000c408801007387 */ /* 0x0009e80000100a00 */
[----:B------:R4:W-:Y:S04]  /*25470*/  LDGSTS.E [R0+0xe0], desc[UR22][R136.64], !P5 ;  /* 0x000e000088007fae */ /* 0x0009e8000e9a1016 */
[----:B------:R-:W3:Y:S01]  /*25480*/  LDL.LU.64 R148, [R1+0xc18] ;  /* 0x000c180001947983 */ /* 0x000ee20000300a00 */
[----:B----4-:R-:W-:-:S05]  /*25490*/  IMAD.WIDE R136, R2, 0x4, R180 ;  /* 0x0000000402887825 */ /* 0x010fca00078e02b4 */
[----:B------:R4:W-:Y:S04]  /*254a0*/  STL.64 [R1+0xc38], R136 ;  /* 0x000c388801007387 */ /* 0x0009e80000100a00 */
[----:B------:R-:W3:Y:S01]  /*254b0*/  LDL.LU.64 R180, [R1+0xc10] ;  /* 0x000c100001b47983 */ /* 0x000ee20000300a00 */
[----:B------:R-:W-:Y:S01]  /*254c0*/  ISETP.GE.U32.AND P5, PT, R252, 0x7ffffe46, PT ;  /* 0x7ffffe46fc00780c */ /* 0x000fe20003fa6070 */
[----:B------:R-:W-:Y:S02]  /*254d0*/  VIADD R252, R8, 0xfffffec4 ;  /* 0xfffffec408fc7836 */ /* 0x000fe40000000000 */
[----:B------:R4:W-:Y:S01]  /*254e0*/  LDGSTS.E [R0+0xe4], desc[UR22][R136.64], !P2 ;  /* 0x000e400088007fae */ /* 0x0009e2000d1a1016 */
[----:B------:R-:W3:Y:S02]  /*254f0*/  LDC R8, c[0x0][0x3a0] ;  /* 0x0000e800ff087b82 */ /* 0x000ee40000000800 */
[----:B------:R-:W-:Y:S01]  /*25500*/  ISETP.GE.U32.AND P2, PT, R252, 0x7ffffe45, PT ;  /* 0x7ffffe45fc00780c */ /* 0x000fe20003f46070 */
[----:B-1----:R-:W-:-:S02]  /*25510*/  VIADD R252, R118, 0xfffffec3 ;  /* 0xfffffec376fc7836 */ /* 0x002fc40000000000 */
[----:B------:R-:W-:-:S03]  /*25520*/  IMAD.WIDE R58, R2, 0x4, R58 ;  /* 0x00000004023a7825 */ /* 0x000fc600078e023a */
[----:B----4-:R-:W1:Y:S02]  /*25530*/  LDC R136, c[0x0][0x3a0] ;  /* 0x0000e800ff887b82 */ /* 0x010e640000000800 */
[----:B------:R4:W-:Y:S04]  /*25540*/  STL.64 [R1+0xc30], R58 ;  /* 0x000c303a01007387 */ /* 0x0009e80000100a00 */
[----:B------:R-:W3:Y:S04]  /*25550*/  LDL.LU.64 R118, [R1+0xc08] ;  /* 0x000c080001767983 */ /* 0x000ee80000300a00 */
[----:B------:R-:W-:Y:S01]  /*25560*/  LDGSTS.E [R0+0xe8], desc[UR22][R58.64], !P5 ;  /* 0x000e80003a007fae */ /* 0x000fe2000e9a1016 */
[----:B--2---:R-:W-:-:S05]  /*25570*/  IMAD.WIDE R42, R2, 0x4, R42 ;  /* 0x00000004022a7825 */ /* 0x004fca00078e022a */
[----:B------:R2:W-:Y:S04]  /*25580*/  STL.64 [R1+0xc28], R42 ;  /* 0x000c282a01007387 */ /* 0x0005e80000100a00 */
[----:B----4-:R-:W4:Y:S01]  /*25590*/  LDL.LU.64 R58, [R1+0xc00] ;  /* 0x000c0000013a7983 */ /* 0x010f220000300a00 */
[----:B------:R-:W-:-:S03]  /*255a0*/  ISETP.GE.U32.AND P5, PT, R252, 0x7ffffe44, PT ;  /* 0x7ffffe44fc00780c */ /* 0x000fc60003fa6070 */
[----:B------:R2:W-:Y:S01]  /*255b0*/  LDGSTS.E [R0+0xec], desc[UR22][R42.64], !P2 ;  /* 0x000ec0002a007fae */ /* 0x0005e2000d1a1016 */
[----:B------:R-:W-:Y:S02]  /*255c0*/  VIADD R252, R9, 0xfffffec2 ;  /* 0xfffffec209fc7836 */ /* 0x000fe40000000000 */
[----:B------:R-:W3:Y:S03]  /*255d0*/  LDC R9, c[0x0][0x3a0] ;  /* 0x0000e800ff097b82 */ /* 0x000ee60000000800 */
[----:B------:R-:W-:Y:S02]  /*255e0*/  ISETP.GE.U32.AND P2, PT, R252, 0x7ffffe43, PT ;  /* 0x7ffffe43fc00780c */ /* 0x000fe40003f46070 */
[----:B---3--:R-:W-:-:S03]  /*255f0*/  IADD3 R252, PT, PT, R8, -0x13f, RZ ;  /* 0xfffffec108fc7810 */ /* 0x008fc60007ffe0ff */
[----:B------:R-:W3:Y:S01]  /*25600*/  LDC R8, c[0x0][0x3a0] ;  /* 0x0000e800ff087b82 */ /* 0x000ee20000000800 */
[----:B--2---:R-:W-:-:S05]  /*25610*/  IMAD.WIDE R42, R2, 0x4, R104 ;  /* 0x00000004022a7825 */ /* 0x004fca00078e0268 */
[----:B------:R2:W-:Y:S04]  /*25620*/  STL.64 [R1+0xc20], R42 ;  /* 0x000c202a01007387 */ /* 0x0005e80000100a00 */
[----:B------:R-:W4:Y:S04]  /*25630*/  LDL.LU.64 R104, [R1+0xbf8] ;  /* 0x000bf80001687983 */ /* 0x000f280000300a00 */
[----:B------:R2:W-:Y:S01]  /*25640*/  LDGSTS.E [R0+0xf0], desc[UR22][R42.64], !P5 ;  /* 0x000f00002a007fae */ /* 0x0005e2000e9a1016 */
[----:B------:R-:W-:Y:S01]  /*25650*/  ISETP.GE.U32.AND P5, PT, R252, 0x7ffffe42, PT ;  /* 0x7ffffe42fc00780c */ /* 0x000fe20003fa6070 */
[----:B-1----:R-:W-:-:S02]  /*25660*/  VIADD R252, R136, 0xfffffec0 ;  /* 0xfffffec088fc7836 */ /* 0x002fc40000000000 */
[----:B--2---:R-:W-:-:S05]  /*25670*/  IMAD.WIDE R42, R2, 0x4, R148 ;  /* 0x00000004022a7825 */ /* 0x004fca00078e0294 */
[----:B------:R1:W-:Y:S04]  /*25680*/  STL.64 [R1+0xc18], R42 ;  /* 0x000c182a01007387 */ /* 0x0003e80000100a00 */
[----:B------:R-:W2:Y:S04]  /*25690*/  LDL.LU.64 R148, [R1+0xbf0] ;  /* 0x000bf00001947983 */ /* 0x000ea80000300a00 */
[----:B------:R1:W-:Y:S01]  /*256a0*/  LDGSTS.E [R0+0xf4], desc[UR22][R42.64], !P2 ;  /* 0x000f40002a007fae */ /* 0x0003e2000d1a1016 */
[----:B------:R-:W-:Y:S01]  /*256b0*/  IMAD.WIDE R136, R2, 0x4, R180 ;  /* 0x0000000402887825 */ /* 0x000fe200078e02b4 */
[----:B-1----:R-:W1:Y:S04]  /*256c0*/  LDC R42, c[0x0][0x3a0] ;  /* 0x0000e800ff2a7b82 */ /* 0x002e680000000800 */
[----:B------:R3:W-:Y:S04]  /*256d0*/  STL.64 [R1+0xc10], R136 ;  /* 0x000c108801007387 */ /* 0x0007e80000100a00 */
[----:B------:R-:W2:Y:S01]  /*256e0*/  LDL.LU.64 R180, [R1+0xbe8] ;  /* 0x000be80001b47983 */ /* 0x000ea20000300a00 */
[----:B------:R-:W-:Y:S01]  /*256f0*/  ISETP.GE.U32.AND P2, PT, R252, 0x7ffffe41, PT ;  /* 0x7ffffe41fc00780c */ /* 0x000fe20003f46070 */
[----:B------:R-:W-:-:S02]  /*25700*/  VIADD R252, R9, 0xfffffebf ;  /* 0xfffffebf09fc7836 */ /* 0x000fc40000000000 */
[----:B------:R3:W-:Y:S01]  /*25710*/  LDGSTS.E [R0+0xf8], desc[UR22][R136.64], !P5 ;  /* 0x000f800088007fae */ /* 0x0007e2000e9a1016 */
[----:B------:R-:W4:Y:S02]  /*25720*/  LDC R9, c[0x0][0x3a0] ;  /* 0x0000e800ff097b82 */ /* 0x000f240000000800 */
[----:B------:R-:W-:Y:S01]  /*25730*/  ISETP.GE.U32.AND P5, PT, R252, 0x7ffffe40, PT ;  /* 0x7ffffe40fc00780c */ /* 0x000fe20003fa6070 */
[----:B---3--:R-:W-:-:S05]  /*25740*/  VIADD R252, R8, 0xfffffebe ;  /* 0xfffffebe08fc7836 */ /* 0x008fca0000000000 */
[----:B------:R-:W3:Y:S01]  /*25750*/  LDC R8, c[0x0][0x3a0] ;  /* 0x0000e800ff087b82 */ /* 0x000ee20000000800 */
[----:B------:R-:W-:-:S05]  /*25760*/  IMAD.WIDE R136, R2, 0x4, R118 ;  /* 0x0000000402887825 */ /* 0x000fca00078e0276 */
[----:B------:R1:W-:Y:S04]  /*25770*/  STL.64 [R1+0xc08], R136 ;  /* 0x000c088801007387 */ /* 0x0003e80000100a00 */
[----:B------:R-:W2:Y:S01]  /*25780*/  LDL.LU.64 R118, [R1+0xbe0] ;  /* 0x000be00001767983 */ /* 0x000ea20000300a00 */
[----:B----4-:R-:W-:-:S03]  /*25790*/  IMAD.WIDE R58, R2, 0x4, R58 ;  /* 0x00000004023a7825 */ /* 0x010fc600078e023a */
[----:B------:R4:W-:Y:S01]  /*257a0*/  LDGSTS.E [R0+0xfc], desc[UR22][R136.64], !P2 ;  /* 0x000fc00088007fae */ /* 0x0009e2000d1a1016 */
[----:B------:R-:W-:Y:S02]  /*257b0*/  ISETP.GE.U32.AND P2, PT, R252, 0x7ffffe3f, PT ;  /* 0x7ffffe3ffc00780c */ /* 0x000fe40003f46070 */
[----:B-1----:R-:W-:Y:S01]  /*257c0*/  IADD3 R252, PT, PT, R42, -0x143, RZ ;  /* 0xfffffebd2afc7810 */ /* 0x002fe20007ffe0ff */
[----:B------:R1:W-:Y:S04]  /*257d0*/  STL.64 [R1+0xc00], R58 ;  /* 0x000c003a01007387 */ /* 0x0003e80000100a00 */
[----:B------:R-:W2:Y:S04]  /*257e0*/  LDL.LU.64 R42, [R1+0xbd8] ;  /* 0x000bd800012a7983 */ /* 0x000ea80000300a00 */
[----:B------:R-:W-:Y:S01]  /*257f0*/  LDGSTS.E [R0+0x100], desc[UR22][R58.64], !P5 ;  /* 0x001000003a007fae */ /* 0x000fe2000e9a1016 */
[----:B------:R-:W-:Y:S01]  /*25800*/  ISETP.GE.U32.AND P5, PT, R252, 0x7ffffe3e, PT ;  /* 0x7ffffe3efc00780c */ /* 0x000fe20003fa6070 */
[----:B------:R-:W-:-:S02]  /*25810*/  VIADD R252, R9, 0xfffffebc ;  /* 0xfffffebc09fc7836 */ /* 0x000fc40000000000 */
[----:B------:R-:W2:Y:S01]  /*25820*/  LDC R9, c[0x0][0x3a0] ;  /* 0x0000e800ff097b82 */ /* 0x000ea20000000800 */
[----:B----4-:R-:W-:-:S07]  /*25830*/  IMAD.WIDE R136, R2, 0x4, R104 ;  /* 0x0000000402887825 */ /* 0x010fce00078e0268 */
[----:B------:R-:W4:Y:S01]  /*25840*/  LDC R104, c[0x0][0x3a0] ;  /* 0x0000e800ff687b82 */ /* 0x000f220000000800 */
[----:B------:R2:W-:Y:S04]  /*25850*/  STL.64 [R1+0xbf8], R136 ;  /* 0x000bf88801007387 */ /* 0x0005e80000100a00 */
[----:B-1----:R-:W2:Y:S04]  /*25860*/  LDL.LU.64 R58, [R1+0xbd0] ;  /* 0x000bd000013a7983 */ /* 0x002ea80000300a00 */
[----:B------:R2:W-:Y:S01]  /*25870*/  LDGSTS.E [R0+0x104], desc[UR22][R136.64], !P2 ;  /* 0x0010400088007fae */ /* 0x0005e2000d1a1016 */
[----:B------:R-:W-:Y:S01]  /*25880*/  ISETP.GE.U32.AND P2, PT, R252, 0x7ffffe3d, PT ;  /* 0x7ffffe3dfc00780c */ /* 0x000fe20003f46070 */
[----:B---3--:R-:W-:-:S02]  /*25890*/  VIADD R252, R8, 0xfffffebb ;  /* 0xfffffebb08fc7836 */ /* 0x008fc40000000000 */
[----:B------:R-:W1:Y:S01]  /*258a0*/  LDC R8, c[0x0][0x3a0] ;  /* 0x0000e800ff087b82 */ /* 0x000e620000000800 */
[----:B--2---:R-:W-:-:S05]  /*258b0*/  IMAD.WIDE R136, R2, 0x4, R148 ;  /* 0x0000000402887825 */ /* 0x004fca00078e0294 */
[----:B------:R2:W-:Y:S04]  /*258c0*/  STL.64 [R1+0xbf0], R136 ;  /* 0x000bf08801007387 */ /* 0x0005e80000100a00 */
[----:B------:R2:W-:Y:S04]  /*258d0*/  LDGSTS.E [R0+0x108], desc[UR22][R136.64], !P5 ;  /* 0x0010800088007fae */ /* 0x0005e8000e9a1016 */
[----:B------:R-:W3:Y:S01]  /*258e0*/  LDL.LU.64 R148, [R1+0xbc8] ;  /* 0x000bc80001947983 */ /* 0x000ee20000300a00 */
[----:B------:R-:W-:Y:S01]  /*258f0*/  ISETP.GE.U32.AND P5, PT, R252, 0x7ffffe3c, PT ;  /* 0x7ffffe3cfc00780c */ /* 0x000fe20003fa6070 */
[----:B----4-:R-:W-:-:S02]  /*25900*/  VIADD R252, R104, 0xfffffeba ;  /* 0xfffffeba68fc7836 */ /* 0x010fc40000000000 */
[----:B--2---:R-:W-:-:S05]  /*25910*/  IMAD.WIDE R136, R2, 0x4, R180 ;  /* 0x0000000402887825 */ /* 0x004fca00078e02b4 */
[----:B------:R2:W-:Y:S04]  /*25920*/  STL.64 [R1+0xbe8], R136 ;  /* 0x000be88801007387 */ /* 0x0005e80000100a00 */
[----:B------:R-:W4:Y:S04]  /*25930*/  LDL.LU.64 R104, [R1+0xbc0] ;  /* 0x000bc00001687983 */ /* 0x000f280000300a00 */
[----:B------:R2:W-:Y:S02]  /*25940*/  LDGSTS.E [R0+0x10c], desc[UR22][R136.64], !P2 ;  /* 0x0010c00088007fae */ /* 0x0005e4000d1a1016 */
[----:B--2---:R-:W-:-:S02]  /*25950*/  IMAD.WIDE R136, R2, 0x4, R118 ;  /* 0x0000000402887825 */ /* 0x004fc400078e0276 */
[----:B------:R-:W2:Y:S03]  /*25960*/  LDC R118, c[0x0][0x3a0] ;  /* 0x0000e800ff767b82 */ /* 0x000ea60000000800 */
[----:B------:R1:W-:Y:S04]  /*25970*/  STL.64 [R1+0x920], R136 ;  /* 0x0009208801007387 */ /* 0x0003e80000100a00 */
[----:B------:R1:W-:Y:S04]  /*25980*/  LDGSTS.E [R0+0x110], desc[UR22][R136.64], !P5 ;  /* 0x0011000088007fae */ /* 0x0003e8000e9a1016 */
[----:B------:R-:W4:Y:S01]  /*25990*/  LDL.LU.64 R180, [R1+0xbb8] ;  /* 0x000bb80001b47983 */ /* 0x000f220000300a00 */
[----:B-1----:R-:W-:-:S05]  /*259a0*/  IMAD.WIDE R136, R2, 0x4, R42 ;  /* 0x0000000402887825 */ /* 0x002fca00078e022a */
[----:B------:R1:W-:Y:S04]  /*259b0*/  STL.64 [R1+0x2b8], R136 ;  /* 0x0002b88801007387 */ /* 0x0003e80000100a00 */
[----:B------:R-:W4:Y:S01]  /*259c0*/  LDL.LU.64 R42, [R1+0xbb0] ;  /* 0x000bb000012a7983 */ /* 0x000f220000300a00 */
[----:B------:R-:W-:Y:S02]  /*259d0*/  ISETP.GE.U32.AND P2, PT, R252, 0x7ffffe3b, PT ;  /* 0x7ffffe3bfc00780c */ /* 0x000fe40003f46070 */
[----:B------:R-:W-:Y:S02]  /*259e0*/  IADD3 R252, PT, PT, R9, -0x147, RZ ;  /* 0xfffffeb909fc7810 */ /* 0x000fe40007ffe0ff */
[----:B------:R-:W3:Y:S02]  /*259f0*/  LDC R9, c[0x0][0x3a0] ;  /* 0x0000e800ff097b82 */ /* 0x000ee40000000800 */
[----:B------:R-:W-:Y:S01]  /*25a00*/  ISETP.GE.U32.AND P5, PT, R252, 0x7ffffe3a, PT ;  /* 0x7ffffe3afc00780c */ /* 0x000fe20003fa6070 */
[----:B------:R-:W-:-:S05]  /*25a10*/  VIADD R252, R8, 0xfffffeb8 ;  /* 0xfffffeb808fc7836 */ /* 0x000fca0000000000 */
[----:B------:R-:W3:Y:S01]  /*25a20*/  LDC R8, c[0x0][0x3a0] ;  /* 0x0000e800ff087b82 */ /* 0x000ee20000000800 */
[----:B------:R1:W-:Y:S01]  /*25a30*/  LDGSTS.E [R0+0x114], desc[UR22][R136.64], !P2 ;  /* 0x0011400088007fae */ /* 0x0003e2000d1a1016 */
[----:B------:R-:W-:Y:S01]  /*25a40*/  IMAD.WIDE R58, R2, 0x4, R58 ;  /* 0x00000004023a7825 */ /* 0x000fe200078e023a */
[----:B------:R-:W-:-:S03]  /*25a50*/  ISETP.GE.U32.AND P2, PT, R252, 0x7ffffe39, PT ;  /* 0x7ffffe39fc00780c */ /* 0x000fc60003f46070 */
[----:B--2---:R-:W-:Y:S01]  /*25a60*/  VIADD R252, R118, 0xfffffeb5 ;  /* 0xfffffeb576fc7836 */ /* 0x004fe20000000000 */
[----:B------:R3:W-:Y:S01]  /*25a70*/  STL.64 [R1+0x2d0], R58 ;  /* 0x0002d03a01007387 */ /* 0x0007e20000100a00 */
[----:B-1----:R-:W1:Y:S03]  /*25a80*/  LDC R136, c[0x0][0x3a0] ;  /* 0x0000e800ff887b82 */ /* 0x002e660000000800 */
[----:B------:R-:W2:Y:S04]  /*25a90*/  LDL.LU.64 R118, [R1+0xba8] ;  /* 0x000ba80001767983 */ /* 0x000ea80000300a00 */
[----:B------:R3:W-:Y:S02]  /*25aa0*/  LDGSTS.E [R0+0x118], desc[UR22][R58.64], !P5 ;  /* 0x001180003a007fae */ /* 0x0007e4000e9a1016 */
[----:B---3--:R-:W-:-:S05]  /*25ab0*/  IMAD.WIDE R58, R2, 0x4, R148 ;  /* 0x00000004023a7825 */ /* 0x008fca00078e0294 */
[----:B------:R4:W-:Y:S04]  /*25ac0*/  STL.64 [R1+0x2e8], R58 ;  /* 0x0002e83a01007387 */ /* 0x0009e80000100a00 */
[----:B------:R4:W-:Y:S04]  /*25ad0*/  LDGSTS.E [R0+0x11c], desc[UR22][R58.64], !P2 ;  /* 0x0011c0003a007fae */ /* 0x0009e8000d1a1016 */
[----:B------:R-:W3:Y:S01]  /*25ae0*/  LDL.LU.64 R148, [R1+0xba0] ;  /* 0x000ba00001947983 */ /* 0x000ee20000300a00 */
[----:B----4-:R-:W-:-:S05]  /*25af0*/  IMAD.WIDE R58, R2, 0x4, R104 ;  /* 0x00000004023a7825 */ /* 0x010fca00078e0268 */
[----:B------:R4:W-:Y:S04]  /*25b00*/  STL.64 [R1+0x2f8], R58 ;  /* 0x0002f83a01007387 */ /* 0x0009e80000100a00 */
[----:B------:R-:W3:Y:S04]  /*25b10*/  LDL.LU.64 R104, [R1+0xb98] ;  /* 0x000b980001687983 */ /* 0x000ee80000300a00 */
[----:B------:R4:W-:Y:S02]  /*25b20*/  LDGSTS.E [R0+0x120], desc[UR22][R58.64], !P3 ;  /* 0x001200003a007fae */ /* 0x0009e4000d9a1016 */
[----:B----4-:R-:W-:-:S05]  /*25b30*/  IMAD.WIDE R58, R2, 0x4, R180 ;  /* 0x00000004023a7825 */ /* 0x010fca00078e02b4 */
[----:B------:R4:W-:Y:S04]  /*25b40*/  STL.64 [R1+0x308], R58 ;  /* 0x0003083a01007387 */ /* 0x0009e80000100a00 */
[----:B------:R-:W3:Y:S04]  /*25b50*/  LDL.LU.64 R180, [R1+0xb90] ;  /* 0x000b900001b47983 */ /* 0x000ee80000300a00 */
[----:B------:R-:W-:Y:S01]  /*25b60*/  LDGSTS.E [R0+0x124], desc[UR22][R58.64], !P6 ;  /* 0x001240003a007fae */ /* 0x000fe2000f1a1016 */
[----:B------:R-:W-:-:S05]  /*25b70*/  IMAD.WIDE R42, R2, 0x4, R42 ;  /* 0x00000004022a7825 */ /* 0x000fca00078e022a */
[----:B------:R2:W-:Y:S04]  /*25b80*/  STL.64 [R1+0x320], R42 ;  /* 0x0003202a01007387 */ /* 0x0005e80000100a00 */
[----:B----4-:R-:W4:Y:S01]  /*25b90*/  LDL.LU.64 R58, [R1+0xb88] ;  /* 0x000b8800013a7983 */ /* 0x010f220000300a00 */
[----:B------:R-:W-:Y:S01]  /*25ba0*/  ISETP.GE.U32.AND P5, PT, R252, 0x7ffffe36, PT ;  /* 0x7ffffe36fc00780c */ /* 0x000fe20003fa6070 */
[----:B------:R-:W-:Y:S02]  /*25bb0*/  VIADD R252, R9, 0xfffffeb4 ;  /* 0xfffffeb409fc7836 */ /* 0x000fe40000000000 */
[----:B------:R-:W2:Y:S03]  /*25bc0*/  LDC R9, c[0x0][0x3a0] ;  /* 0x0000e800ff097b82 */ /* 0x000ea60000000800 */
[----:B------:R-:W-:-:S02]  /*25bd0*/  ISETP.GE.U32.AND P2, PT, R252, 0x7ffffe35, PT ;  /* 0x7ffffe35fc00780c */ /* 0x000fc40003f46070 */
[----:B------:R-:W-:-:S03]  /*25be0*/  IADD3 R252, PT, PT, R8, -0x14d, RZ ;  /* 0xfffffeb308fc7810 */ /* 0x000fc60007ffe0ff */
[----:B------:R-:W2:Y:S01]  /*25bf0*/  LDC R8, c[0x0][0x3a0] ;  /* 0x0000e800ff087b82 */ /* 0x000ea20000000800 */
[----:B------:R-:W-:Y:S01]  /*25c00*/  ISETP.GE.U32.AND P3, PT, R252, 0x7ffffe34, PT ;  /* 0x7ffffe34fc00780c */ /* 0x000fe20003f66070 */
[----:B-1----:R-:W-:Y:S01]  /*25c10*/  VIADD R252, R136, 0xfffffeb2 ;  /* 0xfffffeb288fc7836 */ /* 0x002fe20000000000 */
[----:B------:R2:W-:Y:S05]  /*25c20*/  LDGSTS.E [R0+0x128], desc[UR22][R42.64], !P5 ;  /* 0x001280002a007fae */ /* 0x0005ea000e9a1016 */
[----:B------:R-:W1:Y:S01]  /*25c30*/  LDC R136, c[0x0][0x3a0] ;  /* 0x0000e800ff887b82 */ /* 0x000e620000000800 */
[----:B------:R-:W-:Y:S01]  /*25c40*/  ISETP.GE.U32.AND P6, PT, R252, 0x7ffffe33, PT ;  /* 0x7ffffe33fc00780c */ /* 0x000fe20003fc6070 */
[----:B--2---:R-:W-:-:S05]  /*25c50*/  IMAD.WIDE R42, R2, 0x4, R118 ;  /* 0x00000004022a7825 */ /* 0x004fca00078e0276 */
[----:B------:R3:W-:Y:S01]  /*25c60*/  STL.64 [R1+0x330], R42 ;  /* 0x0003302a01007387 */ /* 0x0007e20000100a00 */
[----:B------:R-:W-:Y:S02]  /*25c70*/  VIADD R252, R9, 0xfffffeb1 ;  /* 0xfffffeb109fc7836 */ /* 0x000fe40000000000 */
[----:B------:R-:W2:Y:S01]  /*25c80*/  LDC R9, c[0x0][0x3a0] ;  /* 0x0000e800ff097b82 */ /* 0x000ea20000000800 */
[----:B------:R-:W4:Y:S02]  /*25c90*/  LDL.LU.64 R118, [R1+0xb80] ;  /* 0x000b800001767983 */ /* 0x000f240000300a00 */
[----:B------:R-:W-:Y:S01]  /*25ca0*/  ISETP.GE.U32.AND P5, PT, R252, 0x7ffffe32, PT ;  /* 0x7ffffe32fc00780c */ /* 0x000fe20003fa6070 */
[----:B------:R-:W-:Y:S01]  /*25cb0*/  VIADD R252, R8, 0xfffffeb0 ;  /* 0xfffffeb008fc7836 */ /* 0x000fe20000000000 */
[----:B------:R3:W-:Y:S03]  /*25cc0*/  LDGSTS.E [R0+0x12c], desc[UR22][R42.64], !P2 ;  /* 0x0012c0002a007fae */ /* 0x0007e6000d1a1016 */
[----:B------:R-:W2:Y:S01]  /*25cd0*/  LDC R8, c[0x0][0x3a0] ;  /* 0x0000e800ff087b82 */ /* 0x000ea20000000800 */
[----:B------:R-:W-:-:S02]  /*25ce0*/  ISETP.GE.U32.AND P2, PT, R252, 0x7ffffe31, PT ;  /* 0x7ffffe31fc00780c */ /* 0x000fc40003f46070 */
[----:B-1----:R-:W-:Y:S01]  /*25cf0*/  IADD3 R252, PT, PT, R136, -0x151, RZ ;  /* 0xfffffeaf88fc7810 */ /* 0x002fe20007ffe0ff */
[----:B---3--:R-:W-:-:S05]  /*25d00*/  IMAD.WIDE R42, R2, 0x4, R148 ;  /* 0x00000004022a7825 */ /* 0x008fca00078e0294 */
[----:B------:R1:W-:Y:S04]  /*25d10*/  STL.64 [R1+0x340], R42 ;  /* 0x0003402a01007387 */ /* 0x0003e80000100a00 */
[----:B------:R-:W3:Y:S04]  /*25d20*/  LDL.LU.64 R148, [R1+0xb78] ;  /* 0x000b780001947983 */ /* 0x000ee80000300a00 */
[----:B------:R-:W-:Y:S01]  /*25d30*/  LDGSTS.E [R0+0x130], desc[UR22][R42.64], !P3 ;  /* 0x001300002a007fae */ /* 0x000fe2000d9a1016 */
[----:B------:R-:W-:Y:S02]  /*25d40*/  IMAD.WIDE R136, R2, 0x4, R104 ;  /* 0x0000000402887825 */ /* 0x000fe400078e0268 */
[----:B------:R-:W4:Y:S03]  /*25d50*/  LDC R104, c[0x0][0x3a0] ;  /* 0x0000e800ff687b82 */ /* 0x000f260000000800 */
[----:B------:R2:W-:Y:S04]  /*25d60*/  STL.64 [R1+0x350], R136 ;  /* 0x0003508801007387 */ /* 0x0005e80000100a00 */
[----:B-1----:R-:W3:Y:S01]  /*25d70*/  LDL.LU.64 R42, [R1+0xb70] ;  /* 0x000b7000012a7983 */ /* 0x002ee20000300a00 */
[----:B------:R-:W-:Y:S01]  /*25d80*/  ISETP.GE.U32.AND P3, PT, R252, 0x7ffffe30, PT ;  /* 0x7ffffe30fc00780c */ /* 0x000fe20003f66070 */
[----:B--2---:R-:W-:-:S02]  /*25d90*/  VIADD R252, R9, 0xfffffeae ;  /* 0xfffffeae09fc7836 */ /* 0x004fc40000000000 */
[----:B------:R1:W-:Y:S01]  /*25da0*/  LDGSTS.E [R0+0x134], desc[UR22][R136.64], !P6 ;  /* 0x0013400088007fae */ /* 0x0003e2000f1a1016 */
[----:B------:R-:W2:Y:S02]  /*25db0*/  LDC R9, c[0x0][0x3a0] ;  /* 0x0000e800ff097b82 */ /* 0x000ea40000000800 */
[----:B------:R-:W-:Y:S01]  /*25dc0*/  ISETP.GE.U32.AND P6, PT, R252, 0x7ffffe2f, PT ;  /* 0x7ffffe2ffc00780c */ /* 0x000fe20003fc6070 */
[----:B------:R-:W-:-:S05]  /*25dd0*/  VIADD R252, R8, 0xfffffead ;  /* 0xfffffead08fc7836 */ /* 0x000fca0000000000 */
[----:B------:R-:W4:Y:S01]  /*25de0*/  LDC R8, c[0x0][0x3a0] ;  /* 0x0000e800ff087b82 */ /* 0x000f220000000800 */
[----:B-1----:R-:W-:-:S05]  /*25df0*/  IMAD.WIDE R136, R2, 0x4, R180 ;  /* 0x0000000402887825 */ /* 0x002fca00078e02b4 */
[----:B------:R1:W-:Y:S04]  /*25e00*/  STL.64 [R1+0x360], R136 ;  /* 0x0003608801007387 */ /* 0x0003e80000100a00 */
[----:B------:R-:W3:Y:S04]  /*25e10*/  LDL.LU.64 R180, [R1+0xb68] ;  /* 0x000b680001b47983 */ /* 0x000ee80000300a00 */
[----:B------:R1:W-:Y:S01]  /*25e20*/  LDGSTS.E [R0+0x138], desc[UR22][R136.64], !P5 ;  /* 0x0013800088007fae */ /* 0x0003e2000e9a1016 */
[----:B----4-:R-:W-:Y:S01]  /*25e30*/  IMAD.WIDE R58, R2, 0x4, R58 ;  /* 0x00000004023a7825 */ /* 0x010fe200078e023a */
[----:B------:R-:W-:-:S03]  /*25e40*/  ISETP.GE.U32.AND P5, PT, R252, 0x7ffffe2e, PT ;  /* 0x7ffffe2efc00780c */ /* 0x000fc60003fa6070 */
[----:B------:R-:W-:Y:S01]  /*25e50*/  VIADD R252, R104, 0xfffffeac ;  /* 0xfffffeac68fc7836 */ /* 0x000fe20000000000 */
[----:B------:R4:W-:Y:S04]  /*25e60*/  STL.64 [R1+0x378], R58 ;  /* 0x0003783a01007387 */ /* 0x0009e80000100a00 */
[----:B------:R-:W3:Y:S04]  /*25e70*/  LDL.LU.64 R104, [R1+0xb60] ;  /* 0x000b600001687983 */ /* 0x000ee80000300a00 */
[----:B------:R-:W-:Y:S01]  /*25e80*/  LDGSTS.E [R0+0x13c], desc[UR22][R58.64], !P2 ;  /* 0x0013c0003a007fae */ /* 0x000fe2000d1a1016 */
[----:B------:R-:W-:-:S02]  /*25e90*/  ISETP.GE.U32.AND P2, PT, R252, 0x7ffffe2d, PT ;  /* 0x7ffffe2dfc00780c */ /* 0x000fc40003f46070 */
[----:B--2---:R-:W-:Y:S02]  /*25ea0*/  IADD3 R252, PT, PT, R9, -0x155, RZ ;  /* 0xfffffeab09fc7810 */ /* 0x004fe40007ffe0ff */
[----:B------:R-:W2:Y:S01]  /*25eb0*/  LDC R9, c[0x0][0x3a0] ;  /* 0x0000e800ff097b82 */ /* 0x000ea20000000800 */
[----:B-1----:R-:W-:-:S07]  /*25ec0*/  IMAD.WIDE R136, R2, 0x4, R118 ;  /* 0x0000000402887825 */ /* 0x002fce00078e0276 */
[----:B------:R-:W1:Y:S01]  /*25ed0*/  LDC R118, c[0x0][0x3a0] ;  /* 0x0000e800ff767b82 */ /* 0x000e620000000800 */
[----:B------:R3:W-:Y:S04]  /*25ee0*/  STL.64 [R1+0x390], R136 ;  /* 0x0003908801007387 */ /* 0x0007e80000100a00 */
[----:B----4-:R-:W4:Y:S04]  /*25ef0*/  LDL.LU.64 R58, [R1+0xb58] ;  /* 0x000b5800013a7983 */ /* 0x010f280000300a00 */
[----:B------:R3:W-:Y:S01]  /*25f00*/  LDGSTS.E [R0+0x140], desc[UR22][R136.64], !P3 ;  /* 0x0014000088007fae */ /* 0x0007e2000d9a1016 */
[----:B------:R-:W-:Y:S01]  /*25f10*/  ISETP.GE.U32.AND P3, PT, R252, 0x7ffffe2c, PT ;  /* 0x7ffffe2cfc00780c */ /* 0x000fe20003f66070 */
[----:B------:R-:W-:-:S02]  /*25f20*/  VIADD R252, R8, 0xfffffeaa ;  /* 0xfffffeaa08fc7836 */ /* 0x000fc40000000000 */
[----:B------:R-:W1:Y:S01]  /*25f30*/  LDC R8, c[0x0][0x3a0] ;  /* 0x0000e800ff087b82 */ /* 0x000e620000000800 */
[----:B---3--:R-:W-:-:S05]  /*25f40*/  IMAD.WIDE R136, R2, 0x4, R148 ;  /* 0x0000000402887825 */ /* 0x008fca00078e0294 */
[----:B------:R3:W-:Y:S04]  /*25f50*/  STL.64 [R1+0x3a0], R136 ;  /* 0x0003a08801007387 */ /* 0x0007e80000100a00 */
[----:B------:R-:W4:Y:S04]  /*25f60*/  LDL.LU.64 R148, [R1+0xb50] ;  /* 0x000b500001947983 */ /* 0x000f280000300a00 */
[----:B------:R3:W-:Y:S01]  /*25f70*/  LDGSTS.E [R0+0x144], desc[UR22][R136.64], !P6 ;  /* 0x0014400088007fae */ /* 0x0007e2000f1a1016 */
[----:B------:R-:W-:Y:S01]  /*25f80*/  IMAD.WIDE R42, R2, 0x4, R42 ;  /* 0x00000004022a7825 */ /* 0x000fe200078e022a */
[----:B------:R-:W-:-:S03]  /*25f90*/  ISETP.GE.U32.AND P6, PT, R252, 0x7ffffe2b, PT ;  /* 0x7ffffe2bfc00780c */ /* 0x000fc60003fc6070 */
[----:B-1----:R-:W-:Y:S01]  /*25fa0*/  VIADD R252, R118, 0xfffffea9 ;  /* 0xfffffea976fc7836 */ /* 0x002fe20000000000 */
[----:B------:R1:W-:Y:S04]  /*25fb0*/  STL.64 [R1+0x3b8], R42 ;  /* 0x0003b82a01007387 */ /* 0x0003e80000100a00 */
[----:B------:R-:W4:Y:S04]  /*25fc0*/  LDL.LU.64 R118, [R1+0xb48] ;  /* 0x000b480001767983 */ /* 0x000f280000300a00 */
[----:B------:R1:W-:Y:S01]  /*25fd0*/  LDGSTS.E [R0+0x148], desc[UR22][R42.64], !P5 ;  /* 0x001480002a007fae */ /* 0x0003e2000e9a1016 */
[C---:B---3--:R-:W-:Y:S01]  /*25fe0*/  IMAD.WIDE R136, R2.reuse, 0x4, R180 ;  /* 0x0000000402887825 */ /* 0x048fe200078e02b4 */
[----:B-1----:R-:W1:Y:S04]  /*25ff0*/  LDC R42, c[0x0][0x3a0] ;  /* 0x0000e800ff2a7b82 */ /* 0x002e680000000800 */
[----:B------:R3:W-:Y:S04]  /*26000*/  STL.64 [R1+0x3c8], R136 ;  /* 0x0003c88801007387 */ /* 0x0007e80000100a00 */
[----:B------:R3:W-:Y:S04]  /*26010*/  LDGSTS.E [R0+0x14c], desc[UR22][R136.64], !P2 ;  /* 0x0014c00088007fae */ /* 0x0007e8000d1a1016 */
[----:B------:R-:W4:Y:S01]  /*26020*/  LDL.LU.64 R180, [R1+0xb40] ;  /* 0x000b400001b47983 */ /* 0x000f220000300a00 */
[----:B---3--:R-:W-:-:S05]  /*26030*/  IMAD.WIDE R136, R2, 0x4, R104 ;  /* 0x0000000402887825 */ /* 0x008fca00078e0268 */
[----:B------:R3:W-:Y:S04]  /*26040*/  STL.64 [R1+0x3d8], R136 ;  /* 0x0003d88801007387 */ /* 0x0007e80000100a00 */
[----:B------:R-:W4:Y:S01]  /*26050*/  LDL.LU.64 R104, [R1+0xb38] ;  /* 0x000b380001687983 */ /* 0x000f220000300a00 */
[----:B------:R-:W-:Y:S01]  /*26060*/  ISETP.GE.U32.AND P5, PT, R252, 0x7ffffe2a, PT ;  /* 0x7ffffe2afc00780c */ /* 0x000fe20003fa6070 */
[----:B--2---:R-:W-:Y:S02]  /*26070*/  VIADD R252, R9, 0xfffffea8 ;  /* 0xfffffea809fc7836 */ /* 0x004fe40000000000 */
[----:B------:R-:W2:Y:S01]  /*26080*/  LDC R9, c[0x0][0x3a0] ;  /* 0x0000e800ff097b82 */ /* 0x000ea20000000800 */
[----:B------:R3:W-:Y:S02]  /*26090*/  LDGSTS.E [R0+0x150], desc[UR22][R136.64], !P3 ;  /* 0x0015000088007fae */ /* 0x0007e4000d9a1016 */
[----:B------:R-:W-:-:S02]  /*260a0*/  ISETP.GE.U32.AND P2, PT, R252, 0x7ffffe29, PT ;  /* 0x7ffffe29fc00780c */ /* 0x000fc40003f46070 */
[----:B------:R-:W-:-:S03]  /*260b0*/  IADD3 R252, PT, PT, R8, -0x159, RZ ;  /* 0xfffffea708fc7810 */ /* 0x000fc60007ffe0ff */
[----:B------:R-:W2:Y:S01]  /*260c0*/  LDC R8, c[0x0][0x3a0] ;  /* 0x0000e800ff087b82 */ /* 0x000ea20000000800 */
[----:B------:R-:W-:Y:S01]  /*260d0*/  ISETP.GE.U32.AND P3, PT, R252, 0x7ffffe28, PT ;  /* 0x7ffffe28fc00780c */ /* 0x000fe20003f66070 */
[----:B-1----:R-:W-:-:S06]  /*260e0*/  VIADD R252, R42, 0xfffffea6 ;  /* 0xfffffea62afc7836 */ /* 0x002fcc0000000000 */
[----:B---3--:R-:W1:Y:S01]  /*260f0*/  LDC R136, c[0x0][0x3a0] ;  /* 0x0000e800ff887b82 */ /* 0x008e620000000800 */
[----:B----4-:R-:W-:-:S05]  /*26100*/  IMAD.WIDE R58, R2, 0x4, R58 ;  /* 0x00000004023a7825 */ /* 0x010fca00078e023a */
[----:B------:R3:W-:Y:S04]  /*26110*/  STL.64 [R1+0x3f0], R58 ;  /* 0x0003f03a01007387 */ /* 0x0007e80000100a00 */
[----:B------:R-:W4:Y:S04]  /*26120*/  LDL.LU.64 R42, [R1+0xb30] ;  /* 0x000b3000012a7983 */ /* 0x000f280000300a00 */
[----:B------:R3:W-:Y:S01]  /*26130*/  LDGSTS.E [R0+0x154], desc[UR22][R58.64], !P6 ;  /* 0x001540003a007fae */ /* 0x0007e2000f1a1016 */
[----:B------:R-:W-:Y:S01]  /*26140*/  ISETP.GE.U32.AND P6, PT, R252, 0x7ffffe27, PT ;  /* 0x7ffffe27fc00780c */ /* 0x000fe20003fc6070 */
[----:B--2---:R-:W-:-:S02]  /*26150*/  VIADD R252, R9, 0xfffffea5 ;  /* 0xfffffea509fc7836 */ /* 0x004fc40000000000 */
[----:B------:R-:W2:Y:S01]  /*26160*/  LDC R9, c[0x0][0x3a0] ;  /* 0x0000e800ff097b82 */ /* 0x000ea20000000800 */
[----:B---3--:R-:W-:-:S05]  /*26170*/  IMAD.WIDE R58, R2, 0x4, R148 ;  /* 0x00000004023a7825 */ /* 0x008fca00078e0294 */
[----:B------:R3:W-:Y:S04]  /*26180*/  STL.64 [R1+0x400], R58 ;  /* 0x0004003a01007387 */ /* 0x0007e80000100a00 */
[----:B------:R3:W-:Y:S04]  /*26190*/  LDGSTS.E [R0+0x158], desc[UR22][R58.64], !P5 ;  /* 0x001580003a007fae */ /* 0x0007e8000e9a1016 */
[----:B------:R-:W4:Y:S01]  /*261a0*/  LDL.LU.64 R148, [R1+0xb28] ;  /* 0x000b280001947983 */ /* 0x000f220000300a00 */
[----:B---3--:R-:W-:-:S05]  /*261b0*/  IMAD.WIDE R58, R2, 0x4, R118 ;  /* 0x00000004023a7825 */ /* 0x008fca00078e0276 */
[----:B------:R3:W-:Y:S04]  /*261c0*/  STL.64 [R1+0x410], R58 ;  /* 0x0004103a01007387 */ /* 0x0007e80000100a00 */
[----:B------:R-:W4:Y:S01]  /*261d0*/  LDL.LU.64 R118, [R1+0xb20] ;  /* 0x000b200001767983 */ /* 0x000f220000300a00 */
[----:B------:R-:W-:Y:S01]  /*261e0*/  ISETP.GE.U32.AND P5, PT, R252, 0x7ffffe26, PT ;  /* 0x7ffffe26fc00780c */ /* 0x000fe20003fa6070 */
[----:B------:R-:W-:Y:S02]  /*261f0*/  VIADD R252, R8, 0xfffffea4 ;  /* 0xfffffea408fc7836 */ /* 0x000fe40000000000 */
        /* <DEDUP_REMOVED lines=15> */
[----:B------:R-:W1:Y:S02]  /*262f0*/  LDC R9, c[0x0][0x3a0] ;  /* 0x0000e800ff097b82 */ /* 0x000e640000000800 */
[----:B------:R-:W-:Y:S01]  /*26300*/  ISETP.GE.U32.AND P6, PT, R252, 0x7ffffe23, PT ;  /* 0x7ffffe23fc00780c */ /* 0x000fe20003fc6070 */
[----:B------:R-:W-:-:S05]  /*26310*/  VIADD R252, R8, 0xfffffea1 ;  /* 0xfffffea108fc7836 */ /* 0x000fca0000000000 */
[----:B------:R-:W2:Y:S01]  /*26320*/  LDC R8, c[0x0][0x3a0] ;  /* 0x0000e800ff087b82 */ /* 0x000ea20000000800 */
[----:B----4-:R-:W-:-:S05]  /*26330*/  IMAD.WIDE R136, R2, 0x4, R42 ;  /* 0x0000000402887825 */ /* 0x010fca00078e022a */
[----:B------:R4:W-:Y:S04]  /*26340*/  STL.64 [R1+0x448], R136 ;  /* 0x0004488801007387 */ /* 0x0009e80000100a00 */
[----:B------:R-:W3:Y:S04]  /*26350*/  LDL.LU.64 R42, [R1+0xb08] ;  /* 0x000b0800012a7983 */ /* 0x000ee80000300a00 */
[----:B------:R4:W-:Y:S01]  /*26360*/  LDGSTS.E [R0+0x168], desc[UR22][R136.64], !P5 ;  /* 0x0016800088007fae */ /* 0x0009e2000e9a1016 */
[----:B------:R-:W-:Y:S01]  /*26370*/  ISETP.GE.U32.AND P5, PT, R252, 0x7ffffe22, PT ;  /* 0x7ffffe22fc00780c */ /* 0x000fe20003fa6070 */
[----:B------:R-:W-:-:S02]  /*26380*/  VIADD R252, R104, 0xfffffea0 ;  /* 0xfffffea068fc7836 */ /* 0x000fc40000000000 */
[----:B----4-:R-:W-:-:S05]  /*26390*/  IMAD.WIDE R136, R2, 0x4, R148 ;  /* 0x0000000402887825 */ /* 0x010fca00078e0294 */
[----:B------:R4:W-:Y:S04]  /*263a0*/  STL.64 [R1+0x468], R136 ;  /* 0x0004688801007387 */ /* 0x0009e80000100a00 */
[----:B------:R4:W-:Y:S04]  /*263b0*/  LDGSTS.E [R0+0x16c], desc[UR22][R136.64], !P2 ;  /* 0x0016c00088007fae */ /* 0x0009e8000d1a1016 */
[----:B------:R-:W3:Y:S01]  /*263c0*/  LDL.LU.64 R104, [R1+0xb00] ;  /* 0x000b000001687983 */ /* 0x000ee20000300a00 */
[----:B----4-:R-:W-:Y:S02]  /*263d0*/  IMAD.WIDE R136, R2, 0x4, R118 ;  /* 0x0000000402887825 */ /* 0x010fe400078e0276 */
[----:B------:R-:W4:Y:S01]  /*263e0*/  LDC R118, c[0x0][0x3a0] ;  /* 0x0000e800ff767b82 */ /* 0x000f220000000800 */
[----:B------:R-:W-:-:S02]  /*263f0*/  ISETP.GE.U32.AND P2, PT, R252, 0x7ffffe21, PT ;  /* 0x7ffffe21fc00780c */ /* 0x000fc40003f46070 */
[----:B------:R3:W-:Y:S01]  /*26400*/  STL.64 [R1+0x478], R136 ;  /* 0x0004788801007387 */ /* 0x0007e20000100a00 */
[----:B-1----:R-:W-:-:S03]  /*26410*/  IADD3 R252, PT, PT, R9, -0x161, RZ ;  /* 0xfffffe9f09fc7810 */ /* 0x002fc60007ffe0ff */
[----:B------:R-:W3:Y:S01]  /*26420*/  LDL.LU.64 R148, [R1+0xaf8] ;  /* 0x000af80001947983 */ /* 0x000ee20000300a00 */
[----:B------:R-:W1:Y:S03]  /*26430*/  LDC R9, c[0x0][0x3a0] ;  /* 0x0000e800ff097b82 */ /* 0x000e660000000800 */
[----:B------:R3:W-:Y:S01]  /*26440*/  LDGSTS.E [R0+0x170], desc[UR22][R136.64], !P3 ;  /* 0x0017000088007fae */ /* 0x0007e2000d9a1016 */
[----:B------:R-:W-:Y:S01]  /*26450*/  ISETP.GE.U32.AND P3, PT, R252, 0x7ffffe20, PT ;  /* 0x7ffffe20fc00780c */ /* 0x000fe20003f66070 */
[----:B--2---:R-:W-:-:S03]  /*26460*/  VIADD R252, R8, 0xfffffe9e ;  /* 0xfffffe9e08fc7836 */ /* 0x004fc60000000000 */
[----:B------:R-:W2:Y:S01]  /*26470*/  LDC R8, c[0x0][0x3a0] ;  /* 0x0000e800ff087b82 */ /* 0x000ea20000000800 */
[----:B---3--:R-:W-:-:S05]  /*26480*/  IMAD.WIDE R136, R2, 0x4, R180 ;  /* 0x0000000402887825 */ /* 0x008fca00078e02b4 */
[----:B------:R3:W-:Y:S04]  /*26490*/  STL.64 [R1+0x490], R136 ;  /* 0x0004908801007387 */ /* 0x0007e80000100a00 */
[----:B------:R-:W3:Y:S01]  /*264a0*/  LDL.LU.64 R180, [R1+0xaf0] ;  /* 0x000af00001b47983 */ /* 0x000ee20000300a00 */
[----:B------:R-:W-:-:S03]  /*264b0*/  IMAD.WIDE R58, R2, 0x4, R58 ;  /* 0x00000004023a7825 */ /* 0x000fc600078e023a */
[----:B------:R3:W-:Y:S01]  /*264c0*/  LDGSTS.E [R0+0x174], desc[UR22][R136.64], !P6 ;  /* 0x0017400088007fae */ /* 0x0007e2000f1a1016 */
[----:B------:R-:W-:Y:S01]  /*264d0*/  ISETP.GE.U32.AND P6, PT, R252, 0x7ffffe1f, PT ;  /* 0x7ffffe1ffc00780c */ /* 0x000fe20003fc6070 */
[----:B----4-:R-:W-:Y:S02]  /*264e0*/  VIADD R252, R118, 0xfffffe9d ;  /* 0xfffffe9d76fc7836 */ /* 0x010fe40000000000 */
[----:B------:R4:W-:Y:S04]  /*264f0*/  STL.64 [R1+0x4a8], R58 ;  /* 0x0004a83a01007387 */ /* 0x0009e80000100a00 */
[----:B------:R-:W3:Y:S02]  /*26500*/  LDL.LU.64 R118, [R1+0xae8] ;  /* 0x000ae80001767983 */ /* 0x000ee40000300a00 */
[----:B---3--:R-:W3:Y:S02]  /*26510*/  LDC R136, c[0x0][0x3a0] ;  /* 0x0000e800ff887b82 */ /* 0x008ee40000000800 */
[----:B------:R-:W-:Y:S01]  /*26520*/  LDGSTS.E [R0+0x178], desc[UR22][R58.64], !P5 ;  /* 0x001780003a007fae */ /* 0x000fe2000e9a1016 */
[----:B------:R-:W-:Y:S01]  /*26530*/  ISETP.GE.U32.AND P5, PT, R252, 0x7ffffe1e, PT ;  /* 0x7ffffe1efc00780c */ /* 0x000fe20003fa6070 */
[----:B-1----:R-:W-:-:S04]  /*26540*/  VIADD R252, R9, 0xfffffe9c ;  /* 0xfffffe9c09fc7836 */ /* 0x002fc80000000000 */
[----:B------:R-:W1:Y:S01]  /*26550*/  LDC R9, c[0x0][0x3a0] ;  /* 0x0000e800ff097b82 */ /* 0x000e620000000800 */
[----:B------:R-:W-:-:S05]  /*26560*/  IMAD.WIDE R42, R2, 0x4, R42 ;  /* 0x00000004022a7825 */ /* 0x000fca00078e022a */
[----:B------:R1:W-:Y:S04]  /*26570*/  STL.64 [R1+0x4b8], R42 ;  /* 0x0004b82a01007387 */ /* 0x0003e80000100a00 */
[----:B----4-:R-:W4:Y:S04]  /*26580*/  LDL.LU.64 R58, [R1+0xae0] ;  /* 0x000ae000013a7983 */ /* 0x010f280000300a00 */
[----:B------:R-:W-:Y:S01]  /*26590*/  LDGSTS.E [R0+0x17c], desc[UR22][R42.64], !P2 ;  /* 0x0017c0002a007fae */ /* 0x000fe2000d1a1016 */
[----:B------:R-:W-:Y:S02]  /*265a0*/  ISETP.GE.U32.AND P2, PT, R252, 0x7ffffe1d, PT ;  /* 0x7ffffe1dfc00780c */ /* 0x000fe40003f46070 */
[----:B--2---:R-:W-:-:S02]  /*265b0*/  IADD3 R252, PT, PT, R8, -0x165, RZ ;  /* 0xfffffe9b08fc7810 */ /* 0x004fc40007ffe0ff */
[----:B------:R-:W2:Y:S01]  /*265c0*/  LDC R8, c[0x0][0x3a0] ;  /* 0x0000e800ff087b82 */ /* 0x000ea20000000800 */
[----:B------:R-:W-:-:S05]  /*265d0*/  IMAD.WIDE R104, R2, 0x4, R104 ;  /* 0x0000000402687825 */ /* 0x000fca00078e0268 */
[----:B------:R2:W-:Y:S04]  /*265e0*/  STL.64 [R1+0x4d0], R104 ;  /* 0x0004d06801007387 */ /* 0x0005e80000100a00 */
[----:B-1----:R-:W4:Y:S04]  /*265f0*/  LDL.LU.64 R42, [R1+0xad8] ;  /* 0x000ad800012a7983 */ /* 0x002f280000300a00 */
[----:B------:R2:W-:Y:S01]  /*26600*/  LDGSTS.E [R0+0x180], desc[UR22][R104.64], !P3 ;  /* 0x0018000068007fae */ /* 0x0005e2000d9a1016 */
[----:B------:R-:W-:Y:S01]  /*26610*/  ISETP.GE.U32.AND P3, PT, R252, 0x7ffffe1c, PT ;  /* 0x7ffffe1cfc00780c */ /* 0x000fe20003f66070 */
[----:B---3--:R-:W-:-:S02]  /*26620*/  VIADD R252, R136, 0xfffffe9a ;  /* 0xfffffe9a88fc7836 */ /* 0x008fc40000000000 */
[----:B--2---:R-:W-:-:S05]  /*26630*/  IMAD.WIDE R104, R2, 0x4, R148 ;  /* 0x0000000402687825 */ /* 0x004fca00078e0294 */
[----:B------:R1:W-:Y:S04]  /*26640*/  STL.64 [R1+0x4e8], R104 ;  /* 0x0004e86801007387 */ /* 0x0003e80000100a00 */
[----:B------:R-:W2:Y:S04]  /*26650*/  LDL.LU.64 R148, [R1+0xad0] ;  /* 0x000ad00001947983 */ /* 0x000ea80000300a00 */
[----:B------:R1:W-:Y:S01]  /*26660*/  LDGSTS.E [R0+0x184], desc[UR22][R104.64], !P6 ;  /* 0x0018400068007fae */ /* 0x0003e2000f1a1016 */
[----:B------:R-:W-:-:S05]  /*26670*/  IMAD.WIDE R136, R2, 0x4, R180 ;  /* 0x0000000402887825 */ /* 0x000fca00078e02b4 */
[----:B------:R3:W-:Y:S01]  /*26680*/  STL.64 [R1+0x500], R136 ;  /* 0x0005008801007387 */ /* 0x0007e20000100a00 */
[----:B-1----:R-:W1:Y:S03]  /*26690*/  LDC R104, c[0x0][0x3a0] ;  /* 0x0000e800ff687b82 */ /* 0x002e660000000800 */
[----:B------:R3:W-:Y:S04]  /*266a0*/  LDGSTS.E [R0+0x188], desc[UR22][R136.64], !P5 ;  /* 0x0018800088007fae */ /* 0x0007e8000e9a1016 */
[----:B------:R-:W2:Y:S01]  /*266b0*/  LDL.LU.64 R180, [R1+0xac8] ;  /* 0x000ac80001b47983 */ /* 0x000ea20000300a00 */
[----:B---3--:R-:W-:-:S05]  /*266c0*/  IMAD.WIDE R136, R2, 0x4, R118 ;  /* 0x0000000402887825 */ /* 0x008fca00078e0276 */
[----:B------:R-:W-:Y:S04]  /*266d0*/  STL.64 [R1+0x518], R136 ;  /* 0x0005188801007387 */ /* 0x000fe80000100a00 */
[----:B------:R-:W3:Y:S01]  /*266e0*/  LDL.LU.64 R118, [R1+0xac0] ;  /* 0x000ac00001767983 */ /* 0x000ee20000300a00 */
[----:B------:R-:W-:Y:S01]  /*266f0*/  ISETP.GE.U32.AND P6, PT, R252, 0x7ffffe1b, PT ;  /* 0x7ffffe1bfc00780c */ /* 0x000fe20003fc6070 */
[----:B------:R-:W-:Y:S02]  /*26700*/  VIADD R252, R9, 0xfffffe99 ;  /* 0xfffffe9909fc7836 */ /* 0x000fe40000000000 */
[----:B------:R2:W-:Y:S01]  /*26710*/  LDGSTS.E [R0+0x18c], desc[UR22][R136.64], !P2 ;  /* 0x0018c00088007fae */ /* 0x0005e2000d1a1016 */
[----:B------:R-:W2:Y:S02]  /*26720*/  LDC R9, c[0x0][0x3a0] ;  /* 0x0000e800ff097b82 */ /* 0x000ea40000000800 */
[----:B------:R-:W-:Y:S01]  /*26730*/  ISETP.GE.U32.AND P5, PT, R252, 0x7ffffe1a, PT ;  /* 0x7ffffe1afc00780c */ /* 0x000fe20003fa6070 */
[----:B------:R-:W-:-:S02]  /*26740*/  VIADD R252, R8, 0xfffffe98 ;  /* 0xfffffe9808fc7836 */ /* 0x000fc40000000000 */
[----:B----4-:R-:W-:-:S03]  /*26750*/  IMAD.WIDE R58, R2, 0x4, R58 ;  /* 0x00000004023a7825 */ /* 0x010fc600078e023a */
[----:B------:R-:W-:Y:S01]  /*26760*/  ISETP.GE.U32.AND P2, PT, R252, 0x7ffffe19, PT ;  /* 0x7ffffe19fc00780c */ /* 0x000fe20003f46070 */
[----:B------:R-:W4:Y:S01]  /*26770*/  LDC R8, c[0x0][0x3a0] ;  /* 0x0000e800ff087b82 */ /* 0x000f220000000800 */
[----:B-1----:R-:W-:Y:S01]  /*26780*/  IADD3 R252, PT, PT, R104, -0x169, RZ ;  /* 0xfffffe9768fc7810 */ /* 0x002fe20007ffe0ff */
[----:B------:R1:W-:Y:S04]  /*26790*/  STL.64 [R1+0x528], R58 ;  /* 0x0005283a01007387 */ /* 0x0003e80000100a00 */
[----:B------:R-:W4:Y:S04]  /*267a0*/  LDL.LU.64 R104, [R1+0xab8] ;  /* 0x000ab80001687983 */ /* 0x000f280000300a00 */
[----:B------:R-:W-:Y:S01]  /*267b0*/  LDGSTS.E [R0+0x190], desc[UR22][R58.64], !P3 ;  /* 0x001900003a007fae */ /* 0x000fe2000d9a1016 */
[----:B------:R-:W-:-:S05]  /*267c0*/  IMAD.WIDE R42, R2, 0x4, R42 ;  /* 0x00000004022a7825 */ /* 0x000fca00078e022a */
[----:B------:R2:W-:Y:S04]  /*267d0*/  STL.64 [R1+0x540], R42 ;  /* 0x0005402a01007387 */ /* 0x0005e80000100a00 */
[----:B-1----:R-:W4:Y:S04]  /*267e0*/  LDL.LU.64 R58, [R1+0xab0] ;  /* 0x000ab000013a7983 */ /* 0x002f280000300a00 */
[----:B------:R-:W-:Y:S01]  /*267f0*/  LDGSTS.E [R0+0x194], desc[UR22][R42.64], !P6 ;  /* 0x001940002a007fae */ /* 0x000fe2000f1a1016 */
[----:B--2---:R-:W-:-:S05]  /*26800*/  IMAD.WIDE R136, R2, 0x4, R148 ;  /* 0x0000000402887825 */ /* 0x004fca00078e0294 */
[----:B------:R1:W-:Y:S04]  /*26810*/  STL.64 [R1+0x560], R136 ;  /* 0x0005608801007387 */ /* 0x0003e80000100a00 */
[----:B------:R-:W2:Y:S04]  /*26820*/  LDL.LU.64 R42, [R1+0xaa8] ;  /* 0x000aa800012a7983 */ /* 0x000ea80000300a00 */
[----:B------:R1:W-:Y:S02]  /*26830*/  LDGSTS.E [R0+0x198], desc[UR22][R136.64], !P5 ;  /* 0x0019800088007fae */ /* 0x0003e4000e9a1016 */
[----:B-1----:R-:W-:-:S05]  /*26840*/  IMAD.WIDE R136, R2, 0x4, R180 ;  /* 0x0000000402887825 */ /* 0x002fca00078e02b4 */
[----:B------:R3:W-:Y:S04]  /*26850*/  STL.64 [R1+0x578], R136 ;  /* 0x0005788801007387 */ /* 0x0007e80000100a00 */
[----:B------:R3:W-:Y:S04]  /*26860*/  LDGSTS.E [R0+0x19c], desc[UR22][R136.64], !P2 ;  /* 0x0019c00088007fae */ /* 0x0007e8000d1a1016 */
[----:B------:R-:W2:Y:S01]  /*26870*/  LDL.LU.64 R180, [R1+0xaa0] ;  /* 0x000aa00001b47983 */ /* 0x000ea20000300a00 */
[----:B---3--:R-:W-:Y:S01]  /*26880*/  IMAD.WIDE R136, R2, 0x4, R118 ;  /* 0x0000000402887825 */ /* 0x008fe200078e0276 */
[----:B------:R-:W-:Y:S01]  /*26890*/  ISETP.GE.U32.AND P3, PT, R252, 0x7ffffe18, PT ;  /* 0x7ffffe18fc00780c */ /* 0x000fe20003f66070 */
[----:B------:R-:W1:Y:S03]  /*268a0*/  LDC R118, c[0x0][0x3a0] ;  /* 0x0000e800ff767b82 */ /* 0x000e660000000800 */
[----:B------:R3:W-:Y:S04]  /*268b0*/  STL.64 [R1+0x590], R136 ;  /* 0x0005908801007387 */ /* 0x0007e80000100a00 */
[----:B------:R-:W2:Y:S01]  /*268c0*/  LDL.LU.64 R148, [R1+0xa98] ;  /* 0x000a980001947983 */ /* 0x000ea20000300a00 */
[----:B------:R-:W-:-:S02]  /*268d0*/  VIADD R252, R9, 0xfffffe96 ;  /* 0xfffffe9609fc7836 */ /* 0x000fc40000000000 */
[----:B------:R-:W1:Y:S02]  /*268e0*/  LDC R9, c[0x0][0x3a0] ;  /* 0x0000e800ff097b82 */ /* 0x000e640000000800 */
[----:B------:R3:W-:Y:S01]  /*268f0*/  LDGSTS.E [R0+0x1a0], desc[UR22][R136.64], !P3 ;  /* 0x001a000088007fae */ /* 0x0007e2000d9a1016 */
[----:B------:R-:W-:Y:S01]  /*26900*/  ISETP.GE.U32.AND P6, PT, R252, 0x7ffffe17, PT ;  /* 0x7ffffe17fc00780c */ /* 0x000fe20003fc6070 */
[----:B----4-:R-:W-:-:S04]  /*26910*/  VIADD R252, R8, 0xfffffe95 ;  /* 0xfffffe9508fc7836 */ /* 0x010fc80000000000 */
[----:B------:R-:W4:Y:S01]  /*26920*/  LDC R8, c[0x0][0x3a0] ;  /* 0x0000e800ff087b82 */ /* 0x000f220000000800 */
[----:B------:R-:W-:Y:S01]  /*26930*/  ISETP.GE.U32.AND P5, PT, R252, 0x7ffffe16, PT ;  /* 0x7ffffe16fc00780c */ /* 0x000fe20003fa6070 */
[----:B------:R-:W-:Y:S02]  /*26940*/  VIADD R252, R140, 0xfffffe94 ;  /* 0xfffffe948cfc7836 */ /* 0x000fe40000000000 */
[----:B---3--:R-:W-:-:S03]  /*26950*/  IMAD.WIDE R136, R2, 0x4, R104 ;  /* 0x0000000402887825 */ /* 0x008fc600078e0268 */
[----:B------:R-:W-:Y:S02]  /*26960*/  ISETP.GE.U32.AND P2, PT, R252, 0x7ffffe15, PT ;  /* 0x7ffffe15fc00780c */ /* 0x000fe40003f46070 */
[----:B------:R3:W-:Y:S04]  /*26970*/  STL.64 [R1+0x5b0], R136 ;  /* 0x0005b08801007387 */ /* 0x0007e80000100a00 */
[----:B------:R-:W2:Y:S01]  /*26980*/  LDL.LU.64 R104, [R1+0xa90] ;  /* 0x000a900001687983 */ /* 0x000ea20000300a00 */
[----:B-1----:R-:W-:Y:S02]  /*26990*/  IADD3 R252, PT, PT, R9, -0x16d, RZ ;  /* 0xfffffe9309fc7810 */ /* 0x002fe40007ffe0ff */
[----:B------:R-:W1:Y:S01]  /*269a0*/  LDC R9, c[0x0][0x3a0] ;  /* 0x0000e800ff097b82 */ /* 0x000e620000000800 */
[----:B------:R3:W-:Y:S01]  /*269b0*/  LDGSTS.E [R0+0x1a4], desc[UR22][R136.64], !P6 ;  /* 0x001a400088007fae */ /* 0x0007e2000f1a1016 */
[----:B------:R-:W-:Y:S01]  /*269c0*/  ISETP.GE.U32.AND P3, PT, R252, 0x7ffffe14, PT ;  /* 0x7ffffe14fc00780c */ /* 0x000fe20003f66070 */
[----:B----4-:R-:W-:-:S05]  /*269d0*/  VIADD R252, R8, 0xfffffe92 ;  /* 0xfffffe9208fc7836 */ /* 0x010fca0000000000 */
[----:B------:R-:W4:Y:S01]  /*269e0*/  LDC R8, c[0x0][0x3a0] ;  /* 0x0000e800ff087b82 */ /* 0x000f220000000800 */
[----:B------:R-:W-:Y:S01]  /*269f0*/  ISETP.GE.U32.AND P6, PT, R252, 0x7ffffe13, PT ;  /* 0x7ffffe13fc00780c */ /* 0x000fe20003fc6070 */
[----:B------:R-:W-:-:S06]  /*26a00*/  VIADD R252, R118, 0xfffffe91 ;  /* 0xfffffe9176fc7836 */ /* 0x000fcc0000000000 */
[----:B---3--:R-:W3:Y:S01]  /*26a10*/  LDC R136, c[0x0][0x3a0] ;  /* 0x0000e800ff887b82 */ /* 0x008ee20000000800 */
[----:B------:R-:W-:-:S05]  /*26a20*/  IMAD.WIDE R58, R2, 0x4, R58 ;  /* 0x00000004023a7825 */ /* 0x000fca00078e023a */
[----:B------:R2:W-:Y:S04]  /*26a30*/  STL.64 [R1+0x5c8], R58 ;  /* 0x0005c83a01007387 */ /* 0x0005e80000100a00 */
[----:B------:R-:W3:Y:S04]  /*26a40*/  LDL.LU.64 R118, [R1+0xa88] ;  /* 0x000a880001767983 */ /* 0x000ee80000300a00 */
[----:B------:R2:W-:Y:S02]  /*26a50*/  LDGSTS.E [R0+0x1a8], desc[UR22][R58.64], !P5 ;  /* 0x001a80003a007fae */ /* 0x0005e4000e9a1016 */
[----:B--2---:R-:W-:-:S05]  /*26a60*/  IMAD.WIDE R58, R2, 0x4, R42 ;  /* 0x00000004023a7825 */ /* 0x004fca00078e022a */
[----:B------:R2:W-:Y:S04]  /*26a70*/  STL.64 [R1+0x5e8], R58 ;  /* 0x0005e83a01007387 */ /* 0x0005e80000100a00 */
[----:B------:R-:W3:Y:S04]  /*26a80*/  LDL.LU.64 R42, [R1+0xa80] ;  /* 0x000a8000012a7983 */ /* 0x000ee80000300a00 */
[----:B------:R2:W-:Y:S02]  /*26a90*/  LDGSTS.E [R0+0x1ac], desc[UR22][R58.64], !P2 ;  /* 0x001ac0003a007fae */ /* 0x0005e4000d1a1016 */
[----:B--2---:R-:W-:-:S05]  /*26aa0*/  IMAD.WIDE R58, R2, 0x4, R180 ;  /* 0x00000004023a7825 */ /* 0x004fca00078e02b4 */
[----:B------:R2:W-:Y:S04]  /*26ab0*/  STL.64 [R1+0x600], R58 ;  /* 0x0006003a01007387 */ /* 0x0005e80000100a00 */
[----:B------:R2:W-:Y:S04]  /*26ac0*/  LDGSTS.E [R0+0x1b0], desc[UR22][R58.64], !P3 ;  /* 0x001b00003a007fae */ /* 0x0005e8000d9a1016 */
[----:B------:R-:W3:Y:S01]  /*26ad0*/  LDL.LU.64 R180, [R1+0xa78] ;  /* 0x000a780001b47983 */ /* 0x000ee20000300a00 */
[----:B--2---:R-:W-:-:S05]  /*26ae0*/  IMAD.WIDE R58, R2, 0x4, R148 ;  /* 0x00000004023a7825 */ /* 0x004fca00078e0294 */
[----:B------:R2:W-:Y:S04]  /*26af0*/  STL.64 [R1+0x630], R58 ;  /* 0x0006303a01007387 */ /* 0x0005e80000100a00 */
[----:B------:R-:W3:Y:S01]  /*26b00*/  LDL.LU.64 R148, [R1+0xa70] ;  /* 0x000a700001947983 */ /* 0x000ee20000300a00 */
[----:B------:R-:W-:Y:S01]  /*26b10*/  ISETP.GE.U32.AND P5, PT, R252, 0x7ffffe12, PT ;  /* 0x7ffffe12fc00780c */ /* 0x000fe20003fa6070 */
[----:B-1----:R-:W-:Y:S02]  /*26b20*/  VIADD R252, R9, 0xfffffe90 ;  /* 0xfffffe9009fc7836 */ /* 0x002fe40000000000 */
[----:B------:R-:W1:Y:S01]  /*26b30*/  LDC R9, c[0x0][0x3a0] ;  /* 0x0000e800ff097b82 */ /* 0x000e620000000800 */
[----:B------:R2:W-:Y:S02]  /*26b40*/  LDGSTS.E [R0+0x1b4], desc[UR22][R58.64], !P6 ;  /* 0x001b40003a007fae */ /* 0x0005e4000f1a1016 */
[----:B------:R-:W-:-:S02]  /*26b50*/  ISETP.GE.U32.AND P2, PT, R252, 0x7ffffe11, PT ;  /* 0x7ffffe11fc00780c */ /* 0x000fc40003f46070 */
[----:B----4-:R-:W-:-:S03]  /*26b60*/  IADD3 R252, PT, PT, R8, -0x171, RZ ;  /* 0xfffffe8f08fc7810 */ /* 0x010fc60007ffe0ff */
[----:B------:R-:W4:Y:S01]  /*26b70*/  LDC R8, c[0x0][0x3a0] ;  /* 0x0000e800ff087b82 */ /* 0x000f220000000800 */
[----:B--2---:R-:W-:-:S07]  /*26b80*/  IMAD.WIDE R58, R2, 0x4, R104 ;  /* 0x00000004023a7825 */ /* 0x004fce00078e0268 */
[----:B------:R-:W2:Y:S01]  /*26b90*/  LDC R104, c[0x0][0x3a0] ;  /* 0x0000e800ff687b82 */ /* 0x000ea20000000800 */
[----:B------:R-:W-:Y:S01]  /*26ba0*/  ISETP.GE.U32.AND P3, PT, R252, 0x7ffffe10, PT ;  /* 0x7ffffe10fc00780c */ /* 0x000fe20003f66070 */
[----:B---3--:R-:W-:Y:S01]  /*26bb0*/  VIADD R252, R136, 0xfffffe8e ;  /* 0xfffffe8e88fc7836 */ /* 0x008fe20000000000 */
[----:B------:R3:W-:Y:S04]  /*26bc0*/  STL.64 [R1+0x650], R58 ;  /* 0x0006503a01007387 */ /* 0x0007e80000100a00 */
[----:B------:R-:W-:Y:S01]  /*26bd0*/  LDGSTS.E [R0+0x1b8], desc[UR22][R58.64], !P5 ;  /* 0x001b80003a007fae */ /* 0x000fe2000e9a1016 */
[----:B------:R-:W-:Y:S01]  /*26be0*/  ISETP.GE.U32.AND P6, PT, R252, 0x7ffffe0f, PT ;  /* 0x7ffffe0ffc00780c */ /* 0x000fe20003fc6070 */
[----:B-1----:R-:W-:Y:S02]  /*26bf0*/  VIADD R252, R9, 0xfffffe8d ;  /* 0xfffffe8d09fc7836 */ /* 0x002fe40000000000 */
[----:B------:R-:W1:Y:S01]  /*26c00*/  LDC R9, c[0x0][0x3a0] ;  /* 0x0000e800ff097b82 */ /* 0x000e620000000800 */
[----:B---3--:R-:W3:Y:S02]  /*26c10*/  LDL.LU.64 R58, [R1+0xa68] ;  /* 0x000a6800013a7983 */ /* 0x008ee40000300a00 */
[----:B------:R-:W-:Y:S01]  /*26c20*/  ISETP.GE.U32.AND P5, PT, R252, 0x7ffffe0e, PT ;  /* 0x7ffffe0efc00780c */ /* 0x000fe20003fa6070 */
[----:B----4-:R-:W-:-:S04]  /*26c30*/  VIADD R252, R8, 0xfffffe8c ;  /* 0xfffffe8c08fc7836 */ /* 0x010fc80000000000 */
[----:B------:R-:W4:Y:S01]  /*26c40*/  LDC R8, c[0x0][0x3a0] ;  /* 0x0000e800ff087b82 */ /* 0x000f220000000800 */
[----:B------:R-:W-:-:S05]  /*26c50*/  IMAD.WIDE R136, R2, 0x4, R118 ;  /* 0x0000000402887825 */ /* 0x000fca00078e0276 */
[----:B------:R1:W-:Y:S04]  /*26c60*/  STL.64 [R1+0x910], R136 ;  /* 0x0009108801007387 */ /* 0x0003e80000100a00 */
[----:B------:R-:W3:Y:S04]  /*26c70*/  LDL.LU.64 R118, [R1+0xa60] ;  /* 0x000a600001767983 */ /* 0x000ee80000300a00 */
[----:B------:R1:W-:Y:S01]  /*26c80*/  LDGSTS.E [R0+0x1bc], desc[UR22][R136.64], !P2 ;  /* 0x001bc00088007fae */ /* 0x0003e2000d1a1016 */
[----:B------:R-:W-:Y:S02]  /*26c90*/  ISETP.GE.U32.AND P2, PT, R252, 0x7ffffe0d, PT ;  /* 0x7ffffe0dfc00780c */ /* 0x000fe40003f46070 */
[----:B--2---:R-:W-:Y:S01]  /*26ca0*/  IADD3 R252, PT, PT, R104, -0x175, RZ ;  /* 0xfffffe8b68fc7810 */ /* 0x004fe20007ffe0ff */
[----:B------:R-:W-:-:S05]  /*26cb0*/  IMAD.WIDE R42, R2, 0x4, R42 ;  /* 0x00000004022a7825 */ /* 0x000fca00078e022a */
[----:B------:R2:W-:Y:S04]  /*26cc0*/  STL.64 [R1+0x908], R42 ;  /* 0x0009082a01007387 */ /* 0x0005e80000100a00 */
[----:B------:R-:W3:Y:S04]  /*26cd0*/  LDL.LU.64 R104, [R1+0xa58] ;  /* 0x000a580001687983 */ /* 0x000ee80000300a00 */
[----:B------:R2:W-:Y:S01]  /*26ce0*/  LDGSTS.E [R0+0x1c0], desc[UR22][R42.64], !P3 ;  /* 0x001c00002a007fae */ /* 0x0005e2000d9a1016 */
[C---:B-1----:R-:W-:Y:S01]  /*26cf0*/  IMAD.WIDE R136, R2.reuse, 0x4, R180 ;  /* 0x0000000402887825 */ /* 0x042fe200078e02b4 */
[----:B--2---:R-:W1:Y:S04]  /*26d00*/  LDC R42, c[0x0][0x3a0] ;  /* 0x0000e800ff2a7b82 */ /* 0x004e680000000800 */
[----:B------:R2:W-:Y:S04]  /*26d10*/  STL.64 [R1+0x900], R136 ;  /* 0x0009008801007387 */ /* 0x0005e80000100a00 */
[----:B------:R2:W-:Y:S04]  /*26d20*/  LDGSTS.E [R0+0x1c4], desc[UR22][R136.64], !P6 ;  /* 0x001c400088007fae */ /* 0x0005e8000f1a1016 */
[----:B------:R-:W3:Y:S01]  /*26d30*/  LDL.LU.64 R180, [R1+0xa50] ;  /* 0x000a500001b47983 */ /* 0x000ee20000300a00 */
[----:B--2---:R-:W-:-:S03]  /*26d40*/  IMAD.WIDE R136, R2, 0x4, R148 ;  /* 0x0000000402887825 */ /* 0x004fc600078e0294 */
[----:B------:R-:W2:Y:S01]  /*26d50*/  LDL.LU.64 R148, [R1+0xa48] ;  /* 0x000a480001947983 */ /* 0x000ea20000300a00 */
[----:B------:R-:W-:Y:S01]  /*26d60*/  ISETP.GE.U32.AND P3, PT, R252, 0x7ffffe0c, PT ;  /* 0x7ffffe0cfc00780c */ /* 0x000fe20003f66070 */
[----:B------:R-:W-:Y:S02]  /*26d70*/  VIADD R252, R9, 0xfffffe8a ;  /* 0xfffffe8a09fc7836 */ /* 0x000fe40000000000 */
[----:B------:R-:W3:Y:S01]  /*26d80*/  LDC R9, c[0x0][0x3a0] ;  /* 0x0000e800ff097b82 */ /* 0x000ee20000000800 */
[----:B------:R1:W-:Y:S02]  /*26d90*/  LDGSTS.E [R0+0x1c8], desc[UR22][R136.64], !P5 ;  /* 0x001c800088007fae */ /* 0x0003e4000e9a1016 */
[----:B------:R-:W-:Y:S01]  /*26da0*/  ISETP.GE.U32.AND P6, PT, R252, 0x7ffffe0b, PT ;  /* 0x7ffffe0bfc00780c */ /* 0x000fe20003fc6070 */
[----:B----4-:R-:W-:-:S04]  /*26db0*/  VIADD R252, R8, 0xfffffe89 ;  /* 0xfffffe8908fc7836 */ /* 0x010fc80000000000 */
[----:B------:R-:W4:Y:S01]  /*26dc0*/  LDC R8, c[0x0][0x3a0] ;  /* 0x0000e800ff087b82 */ /* 0x000f220000000800 */
[----:B------:R1:W-:Y:S01]  /*26dd0*/  STL.64 [R1+0x8f0], R136 ;  /* 0x0008f08801007387 */ /* 0x0003e20000100a00 */
[----:B------:R-:W-:Y:S01]  /*26de0*/  ISETP.GE.U32.AND P5, PT, R252, 0x7ffffe0a, PT ;  /* 0x7ffffe0afc00780c */ /* 0x000fe20003fa6070 */
[----:B-1----:R-:W-:Y:S02]  /*26df0*/  VIADD R252, R42, 0xfffffe88 ;  /* 0xfffffe882afc7836 */ /* 0x002fe40000000000 */
[----:B------:R-:W2:Y:S03]  /*26e00*/  LDL.LU.64 R42, [R1+0xa40] ;  /* 0x000a4000012a7983 */ /* 0x000ea60000300a00 */
[----:B------:R-:W1:Y:S01]  /*26e10*/  LDC R136, c[0x0][0x3a0] ;  /* 0x0000e800ff887b82 */ /* 0x000e620000000800 */
[----:B---3--:R-:W-:-:S05]  /*26e20*/  IMAD.WIDE R58, R2, 0x4, R58 ;  /* 0x00000004023a7825 */ /* 0x008fca00078e023a */
[----:B------:R3:W-:Y:S04]  /*26e30*/  STL.64 [R1+0x8e8], R58 ;  /* 0x0008e83a01007387 */ /* 0x0007e80000100a00 */
[----:B------:R3:W-:Y:S01]  /*26e40*/  LDGSTS.E [R0+0x1cc], desc[UR22][R58.64], !P2 ;  /* 0x001cc0003a007fae */ /* 0x0007e2000d1a1016 */
[----:B------:R-:W-:Y:S02]  /*26e50*/  ISETP.GE.U32.AND P2, PT, R252, 0x7ffffe09, PT ;  /* 0x7ffffe09fc00780c */ /* 0x000fe40003f46070 */
[----:B------:R-:W-:Y:S02]  /*26e60*/  IADD3 R252, PT, PT, R9, -0x179, RZ ;  /* 0xfffffe8709fc7810 */ /* 0x000fe40007ffe0ff */
[----:B------:R-:W1:Y:S01]  /*26e70*/  LDC R9, c[0x0][0x3a0] ;  /* 0x0000e800ff097b82 */ /* 0x000e620000000800 */
[----:B---3--:R-:W-:-:S05]  /*26e80*/  IMAD.WIDE R58, R2, 0x4, R118 ;  /* 0x00000004023a7825 */ /* 0x008fca00078e0276 */
[----:B------:R3:W-:Y:S04]  /*26e90*/  STL.64 [R1+0x8e0], R58 ;  /* 0x0008e03a01007387 */ /* 0x0007e80000100a00 */
[----:B------:R-:W2:Y:S04]  /*26ea0*/  LDL.LU.64 R118, [R1+0xa38] ;  /* 0x000a380001767983 */ /* 0x000ea80000300a00 */
[----:B------:R3:W-:Y:S01]  /*26eb0*/  LDGSTS.E [R0+0x1d0], desc[UR22][R58.64], !P3 ;  /* 0x001d00003a007fae */ /* 0x0007e2000d9a1016 */
[----:B------:R-:W-:Y:S01]  /*26ec0*/  ISETP.GE.U32.AND P3, PT, R252, 0x7ffffe08, PT ;  /* 0x7ffffe08fc00780c */ /* 0x000fe20003f66070 */
[----:B----4-:R-:W-:-:S02]  /*26ed0*/  VIADD R252, R8, 0xfffffe86 ;  /* 0xfffffe8608fc7836 */ /* 0x010fc40000000000 */
[----:B------:R-:W4:Y:S01]  /*26ee0*/  LDC R8, c[0x0][0x3a0] ;  /* 0x0000e800ff087b82 */ /* 0x000f220000000800 */
[----:B---3--:R-:W-:Y:S02]  /*26ef0*/  IMAD.WIDE R58, R2, 0x4, R104 ;  /* 0x00000004023a7825 */ /* 0x008fe400078e0268 */
[----:B------:R-:W3:Y:S04]  /*26f00*/  LDL.LU.64 R104, [R1+0xa30] ;  /* 0x000a300001687983 */ /* 0x000ee80000300a00 */
[----:B------:R4:W-:Y:S01]  /*26f10*/  LDGSTS.E [R0+0x1d4], desc[UR22][R58.64], !P6 ;  /* 0x001d40003a007fae */ /* 0x0009e2000f1a1016 */
[----:B------:R-:W-:Y:S01]  /*26f20*/  ISETP.GE.U32.AND P6, PT, R252, 0x7ffffe07, PT ;  /* 0x7ffffe07fc00780c */ /* 0x000fe20003fc6070 */
[----:B-1----:R-:W-:Y:S02]  /*26f30*/  VIADD R252, R136, 0xfffffe85 ;  /* 0xfffffe8588fc7836 */ /* 0x002fe40000000000 */
[----:B------:R4:W-:Y:S02]  /*26f40*/  STL.64 [R1+0x8d8], R58 ;  /* 0x0008d83a01007387 */ /* 0x0009e40000100a00 */
[----:B----4-:R-:W-:-:S02]  /*26f50*/  IMAD.WIDE R58, R2, 0x4, R180 ;  /* 0x00000004023a7825 */ /* 0x010fc400078e02b4 */
[----:B------:R-:W4:Y:S04]  /*26f60*/  LDL.LU.64 R180, [R1+0xa28] ;  /* 0x000a280001b47983 */ /* 0x000f280000300a00 */
[----:B------:R1:W-:Y:S01]  /*26f70*/  STL.64 [R1+0x8c8], R58 ;  /* 0x0008c83a01007387 */ /* 0x0003e20000100a00 */
[----:B--2---:R-:W-:-:S03]  /*26f80*/  IMAD.WIDE R136, R2, 0x4, R148 ;  /* 0x0000000402887825 */ /* 0x004fc600078e0294 */
[----:B------:R1:W-:Y:S04]  /*26f90*/  LDGSTS.E [R0+0x1d8], desc[UR22][R58.64], !P5 ;  /* 0x001d80003a007fae */ /* 0x0003e8000e9a1016 */
[----:B------:R-:W-:Y:S04]  /*26fa0*/  STL.64 [R1+0x8c0], R136 ;  /* 0x0008c08801007387 */ /* 0x000fe80000100a00 */
[----:B------:R-:W2:Y:S01]  /*26fb0*/  LDL.LU.64 R148, [R1+0xa20] ;  /* 0x000a200001947983 */ /* 0x000ea20000300a00 */
[----:B-1----:R-:W1:Y:S01]  /*26fc0*/  LDC R58, c[0x0][0x3a0] ;  /* 0x0000e800ff3a7b82 */ /* 0x002e620000000800 */
[----:B------:R-:W-:Y:S01]  /*26fd0*/  ISETP.GE.U32.AND P5, PT, R252, 0x7ffffe06, PT ;  /* 0x7ffffe06fc00780c */ /* 0x000fe20003fa6070 */
[----:B------:R-:W-:Y:S01]  /*26fe0*/  VIADD R252, R9, 0xfffffe84 ;  /* 0xfffffe8409fc7836 */ /* 0x000fe20000000000 */
[----:B------:R-:W-:Y:S05]  /*26ff0*/  LDGSTS.E [R0+0x1dc], desc[UR22][R136.64], !P2 ;  /* 0x001dc00088007fae */ /* 0x000fea000d1a1016 */
[----:B------:R-:W3:Y:S01]  /*27000*/  LDC R9, c[0x0][0x3a0] ;  /* 0x0000e800ff097b82 */ /* 0x000ee20000000800 */
[----:B------:R-:W-:Y:S01]  /*27010*/  IMAD.WIDE R42, R2, 0x4, R42 ;  /* 0x00000004022a7825 */ /* 0x000fe200078e022a */
[----:B------:R-:W-:-:S02]  /*27020*/  ISETP.GE.U32.AND P2, PT, R252, 0x7ffffe05, PT ;  /* 0x7ffffe05fc00780c */ /* 0x000fc40003f46070 */
[----:B------:R-:W-:Y:S02]  /*27030*/  IADD3 R252, PT, PT, R8, -0x17d, RZ ;  /* 0xfffffe8308fc7810 */ /* 0x000fe40007ffe0ff */
[----:B------:R1:W-:Y:S02]  /*27040*/  STL.64 [R1+0x8b0], R42 ;  /* 0x0008b02a01007387 */ /* 0x0003e40000100a00 */
[----:B------:R-:W2:Y:S02]  /*27050*/  LDC R8, c[0x0][0x3a0] ;  /* 0x0000e800ff087b82 */ /* 0x000ea40000000800 */
[----:B------:R1:W-:Y:S01]  /*27060*/  LDGSTS.E [R0+0x1e0], desc[UR22][R42.64], !P3 ;  /* 0x001e00002a007fae */ /* 0x0003e2000d9a1016 */
[----:B------:R-:W-:Y:S01]  /*27070*/  ISETP.GE.U32.AND P3, PT, R252, 0x7ffffe04, PT ;  /* 0x7ffffe04fc00780c */ /* 0x000fe20003f66070 */
[----:B-1----:R-:W-:-:S04]  /*27080*/  VIADD R252, R58, 0xfffffe82 ;  /* 0xfffffe823afc7836 */ /* 0x002fc80000000000 */
[----:B------:R-:W1:Y:S01]  /*27090*/  LDC R58, c[0x0][0x3a0] ;  /* 0x0000e800ff3a7b82 */ /* 0x000e620000000800 */
[----:B------:R-:W-:Y:S02]  /*270a0*/  IMAD.WIDE R42, R2, 0x4, R118 ;  /* 0x00000004022a7825 */ /* 0x000fe400078e0276 */
[----:B------:R-:W2:Y:S04]  /*270b0*/  LDL.LU.64 R118, [R1+0xa18] ;  /* 0x000a180001767983 */ /* 0x000ea80000300a00 */
[----:B------:R1:W-:Y:S04]  /*270c0*/  STL.64 [R1+0x8a8], R42 ;  /* 0x0008a82a01007387 */ /* 0x0003e80000100a00 */
[----:B------:R1:W-:Y:S01]  /*270d0*/  LDGSTS.E [R0+0x1e4], desc[UR22][R42.64], !P6 ;  /* 0x001e40002a007fae */ /* 0x0003e2000f1a1016 */
[----:B------:R-:W-:Y:S01]  /*270e0*/  ISETP.GE.U32.AND P6, PT, R252, 0x7ffffe03, PT ;  /* 0x7ffffe03fc00780c */ /* 0x000fe20003fc6070 */
[----:B---3--:R-:W-:-:S02]  /*270f0*/  VIADD R252, R9, 0xfffffe81 ;  /* 0xfffffe8109fc7836 */ /* 0x008fc40000000000 */
[----:B------:R-:W3:Y:S01]  /*27100*/  LDC R9, c[0x0][0x3a0] ;  /* 0x0000e800ff097b82 */ /* 0x000ee20000000800 */
[----:B-1----:R-:W-:Y:S02]  /*27110*/  IMAD.WIDE R42, R2, 0x4, R104 ;  /* 0x00000004022a7825 */ /* 0x002fe400078e0268 */
[----:B------:R-:W2:Y:S04]  /*27120*/  LDL.LU.64 R104, [R1+0xa10] ;  /* 0x000a100001687983 */ /* 0x000ea80000300a00 */
[----:B------:R4:W-:Y:S04]  /*27130*/  STL.64 [R1+0x898], R42 ;  /* 0x0008982a01007387 */ /* 0x0009e80000100a00 */
[----:B------:R4:W-:Y:S01]  /*27140*/  LDGSTS.E [R0+0x1e8], desc[UR22][R42.64], !P5 ;  /* 0x001e80002a007fae */ /* 0x0009e2000e9a1016 */
[----:B------:R-:W-:Y:S01]  /*27150*/  ISETP.GE.U32.AND P5, PT, R252, 0x7ffffe02, PT ;  /* 0x7ffffe02fc00780c */ /* 0x000fe20003fa6070 */
[----:B------:R-:W-:-:S02]  /*27160*/  VIADD R252, R134, 0x100000 ;  /* 0x0010000086fc7836 */ /* 0x000fc40000000000 */
[C---:B----4-:R-:W-:Y:S02]  /*27170*/  IMAD.WIDE R42, R2.reuse, 0x4, R180 ;  /* 0x00000004022a7825 */ /* 0x050fe400078e02b4 */
[----:B------:R-:W4:Y:S04]  /*27180*/  LDL.LU.64 R180, [R1+0xa08] ;  /* 0x000a080001b47983 */ /* 0x000f280000300a00 */
[----:B------:R2:W-:Y:S04]  /*27190*/  STL.64 [R1+0x890], R42 ;  /* 0x0008902a01007387 */ /* 0x0005e80000100a00 */
[----:B------:R2:W-:Y:S04]  /*271a0*/  LDGSTS.E [R0+0x1ec], desc[UR22][R42.64], !P2 ;  /* 0x001ec0002a007fae */ /* 0x0005e8000d1a1016 */
[----:B------:R1:W-:Y:S01]  /*271b0*/  STL.64 [R1+0x1238], R132 ;  /* 0x0012388401007387 */ /* 0x0003e20000100a00 */
[----:B--2---:R-:W-:-:S04]  /*271c0*/  IMAD.WIDE R42, R2, 0x4, R148 ;  /* 0x00000004022a7825 */ /* 0x004fc800078e0294 */
[----:B------:R-:W-:Y:S01]  /*271d0*/  VIADD R8, R8, 0xfffffe80 ;  /* 0xfffffe8008087836 */ /* 0x000fe20000000000 */
[----:B------:R2:W-:Y:S01]  /*271e0*/  STL.64 [R1+0x880], R42 ;  /* 0x0008802a01007387 */ /* 0x0005e20000100a00 */
[----:B---3--:R-:W-:Y:S01]  /*271f0*/  IADD3 R9, PT, PT, R9, 0x7f, RZ ;  /* 0x0000007f09097810 */ /* 0x008fe20007ffe0ff */
[----:B-1----:R-:W1:Y:S02]  /*27200*/  LDC R132, c[0x0][0x3a0] ;  /* 0x0000e800ff847b82 */ /* 0x002e640000000800 */
[----:B------:R3:W-:Y:S04]  /*27210*/  LDGSTS.E [R252+0x1f0], desc[UR22][R42.64], !P3 ;  /* 0x001f00002afc7fae */ /* 0x0007e8000d9a1016 */
[----:B--2---:R-:W2:Y:S04]  /*27220*/  LDL.LU.64 R42, [R1+0xa00] ;  /* 0x000a0000012a7983 */ /* 0x004ea80000300a00 */
[----:B------:R-:W2:Y:S01]  /*27230*/  LDL.LU.64 R148, [R1+0x9f8] ;  /* 0x0009f80001947983 */ /* 0x000ea20000300a00 */
[----:B------:R-:W-:-:S04]  /*27240*/  ISETP.GE.AND P2, PT, R133, R8, PT ;  /* 0x000000088500720c */ /* 0x000fc80003f46270 */
[----:B------:R-:W-:Y:S02]  /*27250*/  SEL R0, RZ, 0x4, P2 ;  /* 0x00000004ff007807 */ /* 0x000fe40001000000 */
[----:B------:R-:W-:-:S04]  /*27260*/  ISETP.GT.AND P2, PT, R9, 0x1ff, PT ;  /* 0x000001ff0900780c */ /* 0x000fc80003f44270 */
[----:B------:R-:W-:Y:S02]  /*27270*/  SEL R0, R0, RZ, P2 ;  /* 0x000000ff00007207 */ /* 0x000fe40001000000 */
[----:B------:R-:W-:Y:S02]  /*27280*/  ISETP.GE.U32.AND P3, PT, R8, 0x7ffffe01, PT ;  /* 0x7ffffe010800780c */ /* 0x000fe40003f66070 */
[----:B------:R-:W-:Y:S01]  /*27290*/  ISETP.NE.U32.AND P2, PT, R0, RZ, PT ;  /* 0x000000ff0000720c */ /* 0x000fe20003f45070 */
[----:B------:R-:W-:Y:S02]  /*272a0*/  VIADD R0, R134, 0x100000 ;  /* 0x0010000086007836 */ /* 0x000fe40000000000 */
[----:B---3--:R-:W-:Y:S02]  /*272b0*/  VIADD R252, R58, 0xfffffe7f ;  /* 0xfffffe7f3afc7836 */ /* 0x008fe40000000000 */
[----:B------:R-:W-:-:S05]  /*272c0*/  IMAD.WIDE R8, R2, 0x4, R118 ;  /* 0x0000000402087825 */ /* 0x000fca00078e0276 */
[----:B------:R3:W-:Y:S04]  /*272d0*/  STL.64 [R1+0x878], R8 ;  /* 0x0008780801007387 */ /* 0x0007e80000100a00 */
[----:B------:R-:W-:Y:S01]  /*272e0*/  LDGSTS.E [R0+0x1f4], desc[UR22][R8.64], !P6 ;  /* 0x001f400008007fae */ /* 0x000fe2000f1a1016 */
[----:B------:R-:W-:Y:S02]  /*272f0*/  ISETP.GE.U32.AND P6, PT, R252, 0x7ffffe00, PT ;  /* 0x7ffffe00fc00780c */ /* 0x000fe40003fc6070 */
[----:B-1----:R-:W-:Y:S01]  /*27300*/  IADD3 R252, PT, PT, R132, -0x182, RZ ;  /* 0xfffffe7e84fc7810 */ /* 0x002fe20007ffe0ff */
[----:B---3--:R-:W3:Y:S01]  /*27310*/  LDL.LU.64 R8, [R1+0x9c0] ;  /* 0x0009c00001087983 */ /* 0x008ee20000300a00 */
[----:B------:R-:W-:-:S03]  /*27320*/  IMAD.WIDE R58, R2, 0x4, R104 ;  /* 0x00000004023a7825 */ /* 0x000fc600078e0268 */
[----:B------:R-:W3:Y:S04]  /*27330*/  LDL.LU.64 R118, [R1+0x9b8] ;  /* 0x0009b80001767983 */ /* 0x000ee80000300a00 */
[----:B------:R-:W3:Y:S04]  /*27340*/  LDL.LU.64 R104, [R1+0x9b0] ;  /* 0x0009b00001687983 */ /* 0x000ee80000300a00 */
[----:B------:R4:W-:Y:S04]  /*27350*/  STL.64 [R1+0x870], R58 ;  /* 0x0008703a01007387 */ /* 0x0009e80000100a00 */
[----:B------:R4:W-:Y:S02]  /*27360*/  LDGSTS.E [R0+0x1f8], desc[UR22][R58.64], !P5 ;  /* 0x001f80003a007fae */ /* 0x0009e4000e9a1016 */
[----:B----4-:R-:W-:-:S02]  /*27370*/  IMAD.WIDE R58, R2, 0x4, R180 ;  /* 0x00000004023a7825 */ /* 0x010fc400078e02b4 */
[----:B------:R-:W4:Y:S04]  /*27380*/  LDL.LU.64 R180, [R1+0x980] ;  /* 0x0009800001b47983 */ /* 0x000f280000300a00 */
[----:B------:R-:W4:Y:S04]  /*27390*/  LDL.LU.64 R132, [R1+0x970] ;  /* 0x0009700001847983 */ /* 0x000f280000300a00 */
[----:B------:R-:W4:Y:S04]  /*273a0*/  LDL.LU.64 R142, [R1+0x968] ;  /* 0x00096800018e7983 */ /* 0x000f280000300a00 */
[----:B------:R-:W-:Y:S04]  /*273b0*/  STL.64 [R1+0x868], R58 ;  /* 0x0008683a01007387 */ /* 0x000fe80000100a00 */
[----:B------:R-:W4:Y:S04]  /*273c0*/  LDL.LU.64 R136, [R1+0x960] ;  /* 0x0009600001887983 */ /* 0x000f280000300a00 */
[----:B------:R-:W4:Y:S04]  /*273d0*/  LDL.LU.64 R140, [R1+0x958] ;  /* 0x00095800018c7983 */ /* 0x000f280000300a00 */
[----:B------:R1:W-:Y:S04]  /*273e0*/  STL.64 [R1+0x1240], R2 ;  /* 0x0012400201007387 */ /* 0x0003e80000100a00 */
[----:B------:R2:W-:Y:S01]  /*273f0*/  LDGSTS.E [R0+0x1fc], desc[UR22][R58.64], !P3 ;  /* 0x001fc0003a007fae */ /* 0x0005e2000d9a1016 */
[----:B------:R-:W-:-:S03]  /*27400*/  IMAD.WIDE R120, R135, 0x4, R120 ;  /* 0x0000000487787825 */ /* 0x000fc600078e0278 */
[----:B------:R-:W0:Y:S04]  /*27410*/  LDGDEPBAR ;  /* 0x00000000000079af */ /* 0x000e280000000000 */
[----:B-1----:R-:W4:Y:S01]  /*27420*/  LDL.LU.64 R2, [R1+0x978] ;  /* 0x0009780001027983 */ /* 0x002f220000300a00 */
[----:B--2---:R-:W-:-:S03]  /*27430*/  IMAD.WIDE R42, R135, 0x4, R42 ;  /* 0x00000004872a7825 */ /* 0x004fc600078e022a */
[----:B------:R-:W2:Y:S01]  /*27440*/  LDL.LU.64 R58, [R1+0x13b8] ;  /* 0x0013b800013a7983 */ /* 0x000ea20000300a00 */
[----:B------:R-:W-:-:S03]  /*27450*/  IMAD.WIDE R148, R135, 0x4, R148 ;  /* 0x0000000487947825 */ /* 0x000fc600078e0294 */
[----:B------:R1:W-:Y:S01]  /*27460*/  STL.64 [R1+0x858], R42 ;  /* 0x0008582a01007387 */ /* 0x0003e20000100a00 */
[----:B------:R-:W-:-:S04]  /*27470*/  IMAD.WIDE R26, R135, 0x4, R26 ;  /* 0x00000004871a7825 */ /* 0x000fc800078e021a */
[----:B------:R-:W-:-:S04]  /*27480*/  IMAD.WIDE R10, R135, 0x4, R10 ;  /* 0x00000004870a7825 */ /* 0x000fc800078e020a */
[C---:B------:R-:W-:Y:S01]  /*27490*/  IMAD.WIDE R102, R135.reuse, 0x4, R102 ;  /* 0x0000000487667825 */ /* 0x040fe200078e0266 */
[----:B-1----:R-:W2:Y:S03]  /*274a0*/  LDL.LU.64 R42, [R1+0x13b0] ;  /* 0x0013b000012a7983 */ /* 0x002ea60000300a00 */
[C---:B------:R-:W-:Y:S01]  /*274b0*/  IMAD.WIDE R244, R135.reuse, 0x4, R244 ;  /* 0x0000000487f47825 */ /* 0x040fe200078e02f4 */
[----:B------:R1:W-:Y:S03]  /*274c0*/  STL.64 [R1+0x850], R148 ;  /* 0x0008509401007387 */ /* 0x0003e60000100a00 */
[C---:B---3--:R-:W-:Y:S01]  /*274d0*/  IMAD.WIDE R8, R135.reuse, 0x4, R8 ;  /* 0x0000000487087825 */ /* 0x048fe200078e0208 */
[----:B-1----:R-:W3:Y:S03]  /*274e0*/  LDL.LU.64 R148, [R1+0x13a8] ;  /* 0x0013a80001947983 */ /* 0x002ee60000300a00 */
[----:B------:R-:W-:-:S04]  /*274f0*/  IMAD.WIDE R118, R135, 0x4, R118 ;  /* 0x0000000487767825 */ /* 0x000fc800078e0276 */
        /* <DEDUP_REMOVED lines=54> */
[C---:B------:R-:W-:Y:S01]  /*27860*/  IMAD.WIDE R236, R135.reuse, 0x4, R236 ;  /* 0x0000000487ec7825 */ /* 0x040fe200078e02ec */
[----:B------:R-:W-:Y:S01]  /*27870*/  ISETP.GE.U32.AND P5, PT, R252, 0x7ffffdff, PT ;  /* 0x7ffffdfffc00780c */ /* 0x000fe20003fa6070 */
[----:B------:R-:W1:Y:S02]  /*27880*/  LDC R0, c[0x0][0x3a0] ;  /* 0x0000e800ff007b82 */ /* 0x000e640000000800 */
[----:B----4-:R-:W-:-:S04]  /*27890*/  IMAD.WIDE R180, R135, 0x4, R180 ;  /* 0x0000000487b47825 */ /* 0x010fc800078e02b4 */
[C---:B------:R-:W-:Y:S02]  /*278a0*/  IMAD.WIDE R2, R135.reuse, 0x4, R2 ;  /* 0x0000000487027825 */ /* 0x040fe400078e0202 */
[----:B------:R-:W4:Y:S02]  /*278b0*/  LDC R252, c[0x0][0x3a0] ;  /* 0x0000e800fffc7b82 */ /* 0x000f240000000800 */
[----:B---3--:R-:W-:-:S05]  /*278c0*/  IMAD.WIDE R148, R135, 0x4, R148 ;  /* 0x0000000487947825 */ /* 0x008fca00078e0294 */
[----:B------:R3:W-:Y:S04]  /*278d0*/  STL.64 [R1+0x840], R148 ;  /* 0x0008409401007387 */ /* 0x0007e80000100a00 */
[----:B---3--:R-:W3:Y:S04]  /*278e0*/  LDL.LU.64 R148, [R1+0x940] ;  /* 0x0009400001947983 */ /* 0x008ee80000300a00 */
[----:B------:R1:W-:Y:S04]  /*278f0*/  STL.64 [R1+0x838], R120 ;  /* 0x0008387801007387 */ /* 0x0003e80000100a00 */
[----:B-1----:R-:W2:Y:S04]  /*27900*/  LDL.LU.64 R120, [R1+0x938] ;  /* 0x0009380001787983 */ /* 0x002ea80000300a00 */
[----:B------:R1:W-:Y:S04]  /*27910*/  STL.64 [R1+0x828], R26 ;  /* 0x0008281a01007387 */ /* 0x0003e80000100a00 */
[----:B-1----:R-:W4:Y:S04]  /*27920*/  LDL.LU.64 R26, [R1+0x13a0] ;  /* 0x0013a000011a7983 */ /* 0x002f280000300a00 */
        /* <DEDUP_REMOVED lines=18> */
[----:B------:R1:W-:Y:S01]  /*27a50*/  STL.64 [R1+0x7b8], R196 ;  /* 0x0007b8c401007387 */ /* 0x0003e20000100a00 */
[----:B------:R-:W-:-:S03]  /*27a60*/  IMAD.WIDE R136, R135, 0x4, R136 ;  /* 0x0000000487887825 */ /* 0x000fc600078e0288 */
[----:B-1----:R-:W4:Y:S04]  /*27a70*/  LDL.LU.64 R196, [R1+0x1360] ;  /* 0x0013600001c47983 */ /* 0x002f280000300a00 */
[----:B------:R1:W-:Y:S04]  /*27a80*/  STL.64 [R1+0x7b0], R146 ;  /* 0x0007b09201007387 */ /* 0x0003e80000100a00 */
[----:B-1----:R-:W4:Y:S04]  /*27a90*/  LDL.LU.64 R146, [R1+0x7c0] ;  /* 0x0007c00001927983 */ /* 0x002f280000300a00 */
[----:B------:R1:W-:Y:S04]  /*27aa0*/  STL.64 [R1+0x7a0], R180 ;  /* 0x0007a0b401007387 */ /* 0x0003e80000100a00 */
[----:B-1----:R-:W4:Y:S04]  /*27ab0*/  LDL.LU.64 R180, [R1+0x1358] ;  /* 0x0013580001b47983 */ /* 0x002f280000300a00 */
[----:B------:R1:W-:Y:S02]  /*27ac0*/  STL.64 [R1+0x798], R2 ;  /* 0x0007980201007387 */ /* 0x0003e40000100a00 */
[----:B-1----:R-:W-:-:S04]  /*27ad0*/  IMAD.WIDE R2, R135, 0x4, R132 ;  /* 0x0000000487027825 */ /* 0x002fc800078e0284 */
[C---:B------:R-:W-:Y:S01]  /*27ae0*/  IMAD.WIDE R132, R135.reuse, 0x4, R142 ;  /* 0x0000000487847825 */ /* 0x040fe200078e028e */
[----:B------:R1:W-:Y:S04]  /*27af0*/  STL.64 [R1+0x790], R2 ;  /* 0x0007900201007387 */ /* 0x0003e80000100a00 */
[----:B------:R1:W-:Y:S04]  /*27b00*/  STL.64 [R1+0x788], R132 ;  /* 0x0007888401007387 */ /* 0x0003e80000100a00 */
[----:B------:R-:W-:Y:S01]  /*27b10*/  STL.64 [R1+0x778], R136 ;  /* 0x0007788801007387 */ /* 0x000fe20000100a00 */
[----:B-1----:R-:W-:-:S04]  /*27b20*/  IMAD.WIDE R2, R135, 0x4, R140 ;  /* 0x0000000487027825 */ /* 0x002fc800078e028c */
[C---:B------:R-:W-:Y:S02]  /*27b30*/  IMAD.WIDE R132, R135.reuse, 0x4, R6 ;  /* 0x0000000487847825 */ /* 0x040fe400078e0206 */
[----:B------:R-:W4:Y:S04]  /*27b40*/  LDL.LU.64 R6, [R1+0x6e0] ;  /* 0x0006e00001067983 */ /* 0x000f280000300a00 */
[----:B------:R1:W-:Y:S04]  /*27b50*/  STL.64 [R1+0x770], R2 ;  /* 0x0007700201007387 */ /* 0x0003e80000100a00 */
[----:B-1----:R-:W4:Y:S04]  /*27b60*/  LDL.LU.64 R2, [R1+0x6c8] ;  /* 0x0006c80001027983 */ /* 0x002f280000300a00 */
[----:B------:R1:W-:Y:S04]  /*27b70*/  STL.64 [R1+0x760], R132 ;  /* 0x0007608401007387 */ /* 0x0003e80000100a00 */
[----:B-1----:R-:W4:Y:S04]  /*27b80*/  LDL.LU.64 R132, [R1+0x6a0] ;  /* 0x0006a00001847983 */ /* 0x002f280000300a00 */
[----:B------:R-:W4:Y:S01]  /*27b90*/  LDL.LU.64 R142, [R1+0x688] ;  /* 0x00068800018e7983 */ /* 0x000f220000300a00 */
[----:B---3--:R-:W-:-:S03]  /*27ba0*/  IMAD.WIDE R148, R135, 0x4, R148 ;  /* 0x0000000487947825 */ /* 0x008fc600078e0294 */
[----:B------:R-:W3:Y:S04]  /*27bb0*/  LDL.LU.64 R136, [R1+0x670] ;  /* 0x0006700001887983 */ /* 0x000ee80000300a00 */
[----:B------:R-:W3:Y:S04]  /*27bc0*/  LDL.LU.64 R140, [R1+0x658] ;  /* 0x00065800018c7983 */ /* 0x000ee80000300a00 */
[----:B------:R1:W-:Y:S01]  /*27bd0*/  STL.64 [R1+0x758], R164 ;  /* 0x000758a401007387 */ /* 0x0003e20000100a00 */
[----:B--2---:R-:W-:-:S03]  /*27be0*/  IMAD.WIDE R120, R135, 0x4, R120 ;  /* 0x0000000487787825 */ /* 0x004fc600078e0278 */
[----:B-1----:R-:W2:Y:S04]  /*27bf0*/  LDL.LU.64 R164, [R1+0x1350] ;  /* 0x0013500001a47983 */ /* 0x002ea80000300a00 */
[----:B------:R1:W-:Y:S04]  /*27c00*/  STL.64 [R1+0x748], R148 ;  /* 0x0007489401007387 */ /* 0x0003e80000100a00 */
[----:B-1----:R-:W2:Y:S04]  /*27c10*/  LDL.LU.64 R148, [R1+0x1348] ;  /* 0x0013480001947983 */ /* 0x002ea80000300a00 */
[----:B------:R1:W-:Y:S04]  /*27c20*/  STL.64 [R1+0x740], R120 ;  /* 0x0007407801007387 */ /* 0x0003e80000100a00 */
[----:B-1----:R-:W2:Y:S01]  /*27c30*/  LDL.LU.64 R120, [R1+0x1340] ;  /* 0x0013400001787983 */ /* 0x002ea20000300a00 */
[----:B----4-:R-:W-:-:S04]  /*27c40*/  IMAD.WIDE R8, R135, 0x4, R8 ;  /* 0x0000000487087825 */ /* 0x010fc800078e0208 */
[----:B------:R-:W-:-:S04]  /*27c50*/  IMAD.WIDE R118, R135, 0x4, R118 ;  /* 0x0000000487767825 */ /* 0x000fc800078e0276 */
[----:B------:R-:W-:-:S05]  /*27c60*/  IMAD.WIDE R104, R135, 0x4, R104 ;  /* 0x0000000487687825 */ /* 0x000fca00078e0268 */
[----:B------:R1:W-:Y:S04]  /*27c70*/  STL.64 [R1+0x730], R104 ;  /* 0x0007306801007387 */ /* 0x0003e80000100a00 */
[----:B-1----:R-:W4:Y:S04]  /*27c80*/  LDL.LU.64 R104, [R1+0x1338] ;  /* 0x0013380001687983 */ /* 0x002f280000300a00 */
[----:B------:R1:W-:Y:S04]  /*27c90*/  STL.64 [R1+0x728], R88 ;  /* 0x0007285801007387 */ /* 0x0003e80000100a00 */
[----:B-1----:R-:W2:Y:S04]  /*27ca0*/  LDL.LU.64 R88, [R1+0x1330] ;  /* 0x0013300001587983 */ /* 0x002ea80000300a00 */
        /* <DEDUP_REMOVED lines=11> */
[----:B-1----:R-:W2:Y:S01]  /*27d60*/  LDL.LU.64 R118, [R1+0x1300] ;  /* 0x0013000001767983 */ /* 0x002ea20000300a00 */
[----:B------:R-:W-:-:S05]  /*27d70*/  IMAD.WIDE R244, R135, 0x4, R244 ;  /* 0x0000000487f47825 */ /* 0x000fca00078e02f4 */
[----:B------:R1:W-:Y:S01]  /*27d80*/  STL.64 [R1+0x6d8], R244 ;  /* 0x0006d8f401007387 */ /* 0x0003e20000100a00 */
[----:B------:R-:W-:-:S03]  /*27d90*/  IMAD.WIDE R146, R135, 0x4, R146 ;  /* 0x0000000487927825 */ /* 0x000fc600078e0292 */
[----:B-1----:R-:W3:Y:S04]  /*27da0*/  LDL.LU.64 R244, [R1+0x12f8] ;  /* 0x0012f80001f47983 */ /* 0x002ee80000300a00 */
[----:B------:R1:W-:Y:S01]  /*27db0*/  STL.64 [R1+0x6d0], R226 ;  /* 0x0006d0e201007387 */ /* 0x0003e20000100a00 */
[----:B------:R-:W-:-:S03]  /*27dc0*/  IMAD.WIDE R102, R135, 0x4, R102 ;  /* 0x0000000487667825 */ /* 0x000fc600078e0266 */
[----:B-1----:R-:W3:Y:S04]  /*27dd0*/  LDL.LU.64 R226, [R1+0x12f0] ;  /* 0x0012f00001e27983 */ /* 0x002ee80000300a00 */
[----:B------:R1:W-:Y:S04]  /*27de0*/  STL.64 [R1+0x6c0], R210 ;  /* 0x0006c0d201007387 */ /* 0x0003e80000100a00 */
[----:B-1----:R-:W3:Y:S04]  /*27df0*/  LDL.LU.64 R210, [R1+0x12e8] ;  /* 0x0012e80001d27983 */ /* 0x002ee80000300a00 */
[----:B------:R1:W-:Y:S04]  /*27e00*/  STL.64 [R1+0x6b8], R194 ;  /* 0x0006b8c201007387 */ /* 0x0003e80000100a00 */
[----:B-1----:R-:W3:Y:S04]  /*27e10*/  LDL.LU.64 R194, [R1+0x12e0] ;  /* 0x0012e00001c27983 */ /* 0x002ee80000300a00 */
[----:B------:R1:W-:Y:S04]  /*27e20*/  STL.64 [R1+0x6b0], R178 ;  /* 0x0006b0b201007387 */ /* 0x0003e80000100a00 */
[----:B-1----:R-:W3:Y:S04]  /*27e30*/  LDL.LU.64 R178, [R1+0x12d8] ;  /* 0x0012d80001b27983 */ /* 0x002ee80000300a00 */
[----:B------:R1:W-:Y:S04]  /*27e40*/  STL.64 [R1+0x6a8], R162 ;  /* 0x0006a8a201007387 */ /* 0x0003e80000100a00 */
[----:B-1----:R-:W3:Y:S04]  /*27e50*/  LDL.LU.64 R162, [R1+0x12d0] ;  /* 0x0012d00001a27983 */ /* 0x002ee80000300a00 */
[----:B------:R1:W-:Y:S01]  /*27e60*/  STL.64 [R1+0x698], R146 ;  /* 0x0006989201007387 */ /* 0x0003e20000100a00 */
[----:B------:R-:W-:-:S03]  /*27e70*/  IMAD.WIDE R6, R135, 0x4, R6 ;  /* 0x0000000487067825 */ /* 0x000fc600078e0206 */
[----:B-1----:R-:W3:Y:S01]  /*27e80*/  LDL.LU.64 R146, [R1+0x12c8] ;  /* 0x0012c80001927983 */ /* 0x002ee20000300a00 */
[----:B--2---:R-:W-:-:S05]  /*27e90*/  IMAD.WIDE R118, R135, 0x4, R118 ;  /* 0x0000000487767825 */ /* 0x004fca00078e0276 */
        /* <DEDUP_REMOVED lines=17> */
[----:B------:R1:W-:Y:S02]  /*27fb0*/  STL.64 [R1+0x628], R2 ;  /* 0x0006280201007387 */ /* 0x0003e40000100a00 */
[----:B-1----:R-:W-:-:S04]  /*27fc0*/  IMAD.WIDE R2, R135, 0x4, R132 ;  /* 0x0000000487027825 */ /* 0x002fc800078e0284 */
[C---:B------:R-:W-:Y:S01]  /*27fd0*/  IMAD.WIDE R132, R135.reuse, 0x4, R142 ;  /* 0x0000000487847825 */ /* 0x040fe200078e028e */
[----:B------:R3:W-:Y:S04]  /*27fe0*/  STL.64 [R1+0x620], R2 ;  /* 0x0006200201007387 */ /* 0x0007e80000100a00 */
[----:B------:R1:W-:Y:S01]  /*27ff0*/  STL.64 [R1+0x618], R132 ;  /* 0x0006188401007387 */ /* 0x0003e20000100a00 */
[----:B---3--:R-:W-:-:S04]  /*28000*/  IMAD.WIDE R2, R135, 0x4, R136 ;  /* 0x0000000487027825 */ /* 0x008fc800078e0288 */
[C---:B------:R-:W-:Y:S01]  /*28010*/  IMAD.WIDE R136, R135.reuse, 0x4, R140 ;  /* 0x0000000487887825 */ /* 0x040fe200078e028c */
[----:B------:R3:W-:Y:S03]  /*28020*/  STL.64 [R1+0x610], R2 ;  /* 0x0006100201007387 */ /* 0x0007e60000100a00 */
[C---:B-1----:R-:W-:Y:S01]  /*28030*/  IMAD.WIDE R132, R135.reuse, 0x4, R238 ;  /* 0x0000000487847825 */ /* 0x042fe200078e02ee */
[----:B------:R-:W-:Y:S04]  /*28040*/  STL.64 [R1+0x608], R136 ;  /* 0x0006088801007387 */ /* 0x000fe80000100a00 */
[----:B------:R-:W-:Y:S01]  /*28050*/  STL.64 [R1+0x5f8], R132 ;  /* 0x0005f88401007387 */ /* 0x000fe20000100a00 */
[----:B---3--:R-:W-:-:S04]  /*28060*/  IMAD.WIDE R2, R135, 0x4, R4 ;  /* 0x0000000487027825 */ /* 0x008fc800078e0204 */
[C---:B------:R-:W-:Y:S01]  /*28070*/  IMAD.WIDE R4, R135.reuse, 0x4, R8 ;  /* 0x0000000487047825 */ /* 0x040fe200078e0208 */
[----:B------:R1:W-:Y:S03]  /*28080*/  STL.64 [R1+0x5f0], R2 ;  /* 0x0005f00201007387 */ /* 0x0003e60000100a00 */
[----:B-1----:R-:W-:-:S04]  /*28090*/  IMAD.WIDE R2, R135, 0x4, R10 ;  /* 0x0000000487027825 */ /* 0x002fc800078e020a */
[----:B--2---:R-:W-:-:S05]  /*280a0*/  IMAD.WIDE R6, R135, 0x4, R6 ;  /* 0x0000000487067825 */ /* 0x004fca00078e0206 */
[----:B------:R1:W-:Y:S04]  /*280b0*/  STL.64 [R1+0x5e0], R6 ;  /* 0x0005e00601007387 */ /* 0x0003e80000100a00 */
[----:B------:R2:W-:Y:S04]  /*280c0*/  STL.64 [R1+0x5d8], R4 ;  /* 0x0005d80401007387 */ /* 0x0005e80000100a00 */
[----:B------:R3:W-:Y:S01]  /*280d0*/  STL.64 [R1+0x5d0], R2 ;  /* 0x0005d00201007387 */ /* 0x0007e20000100a00 */
[----:B-1----:R-:W-:-:S04]  /*280e0*/  IMAD.WIDE R6, R135, 0x4, R12 ;  /* 0x0000000487067825 */ /* 0x002fc800078e020c */
[C---:B--2---:R-:W-:Y:S01]  /*280f0*/  IMAD.WIDE R4, R135.reuse, 0x4, R14 ;  /* 0x0000000487047825 */ /* 0x044fe200078e020e */
[----:B------:R1:W-:Y:S03]  /*28100*/  STL.64 [R1+0x5c0], R6 ;  /* 0x0005c00601007387 */ /* 0x0003e60000100a00 */
[C---:B---3--:R-:W-:Y:S01]  /*28110*/  IMAD.WIDE R2, R135.reuse, 0x4, R16 ;  /* 0x0000000487027825 */ /* 0x048fe200078e0210 */
        /* <DEDUP_REMOVED lines=87> */
[C---:B----4-:R-:W-:Y:S01]  /*28690*/  IMAD.WIDE R4, R135.reuse, 0x4, R104 ;  /* 0x0000000487047825 */ /* 0x050fe200078e0268 */
[----:B------:R1:W-:Y:S03]  /*286a0*/  STL.64 [R1+0x388], R6 ;  /* 0x0003880601007387 */ /* 0x0003e60000100a00 */
[C---:B--2---:R-:W-:Y:S01]  /*286b0*/  IMAD.WIDE R2, R135.reuse, 0x4, R106 ;  /* 0x0000000487027825 */ /* 0x044fe200078e026a */
        /* <DEDUP_REMOVED lines=30> */
[----:B------:R-:W2:Y:S04]  /*288a0*/  LDL.LU.64 R30, [R1] ;  /* 0x00000000011e7983 */ /* 0x000ea80000300a00 */
[----:B------:R3:W-:Y:S04]  /*288b0*/  STL.64 [R1+0x2b0], R4 ;  /* 0x0002b00401007387 */ /* 0x0007e80000100a00 */
[----:B------:R-:W4:Y:S04]  /*288c0*/  LDL.LU.64 R28, [R1+0x8] ;  /* 0x00000800011c7983 */ /* 0x000f280000300a00 */
[----:B------:R1:W-:Y:S04]  /*288d0*/  STL.64 [R1+0x2a8], R2 ;  /* 0x0002a80201007387 */ /* 0x0003e80000100a00 */
[----:B------:R-:W2:Y:S04]  /*288e0*/  LDL.LU.64 R26, [R1+0x10] ;  /* 0x00001000011a7983 */ /* 0x000ea80000300a00 */
        /* <DEDUP_REMOVED lines=8> */
[----:B-1----:R-:W2:Y:S04]  /*28970*/  LDL.LU.64 R6, [R1+0x58] ;  /* 0x0000580001067983 */ /* 0x002ea80000300a00 */
[----:B---3--:R-:W3:Y:S04]  /*28980*/  LDL.LU.64 R4, [R1+0x60] ;  /* 0x0000600001047983 */ /* 0x008ee80000300a00 */
[----:B------:R-:W3:Y:S04]  /*28990*/  LDL.LU.64 R238, [R1+0x68] ;  /* 0x0000680001ee7983 */ /* 0x000ee80000300a00 */
[----:B------:R-:W3:Y:S04]  /*289a0*/  LDL.LU.64 R2, [R1+0x70] ;  /* 0x0000700001027983 */ /* 0x000ee80000300a00 */
[----:B------:R-:W3:Y:S04]  /*289b0*/  LDL.LU.64 R132, [R1+0x78] ;  /* 0x0000780001847983 */ /* 0x000ee80000300a00 */
[----:B------:R-:W3:Y:S04]  /*289c0*/  LDL.LU.64 R142, [R1+0x80] ;  /* 0x00008000018e7983 */ /* 0x000ee80000300a00 */
[----:B------:R-:W3:Y:S04]  /*289d0*/  LDL.LU.64 R136, [R1+0x88] ;  /* 0x0000880001887983 */ /* 0x000ee80000300a00 */
[----:B------:R-:W3:Y:S01]  /*289e0*/  LDL.LU.64 R140, [R1+0x90] ;  /* 0x00009000018c7983 */ /* 0x000ee20000300a00 */
[----:B------:R-:W-:-:S03]  /*289f0*/  IMAD.WIDE R162, R135, 0x4, R162 ;  /* 0x0000000487a27825 */ /* 0x000fc600078e02a2 */
[----:B------:R-:W-:Y:S01]  /*28a00*/  STL.64 [R1+0x1248], R150 ;  /* 0x0012489601007387 */ /* 0x000fe20000100a00 */
[----:B------:R-:W-:-:S03]  /*28a10*/  IMAD.WIDE R164, R135, 0x4, R164 ;  /* 0x0000000487a47825 */ /* 0x000fc600078e02a4 */
[----:B------:R-:W-:Y:S04]  /*28a20*/  STL.64 [R1+0x1250], R152 ;  /* 0x0012509801007387 */ /* 0x000fe80000100a00 */
[----:B------:R-:W-:Y:S04]  /*28a30*/  STL.64 [R1+0x1258], R154 ;  /* 0x0012589a01007387 */ /* 0x000fe80000100a00 */
[----:B------:R-:W-:Y:S04]  /*28a40*/  STL.64 [R1+0x1260], R156 ;  /* 0x0012609c01007387 */ /* 0x000fe80000100a00 */
[----:B------:R-:W-:Y:S04]  /*28a50*/  STL.64 [R1+0x1268], R158 ;  /* 0x0012689e01007387 */ /* 0x000fe80000100a00 */
[----:B------:R-:W-:Y:S04]  /*28a60*/  STL.64 [R1+0x1270], R160 ;  /* 0x001270a001007387 */ /* 0x000fe80000100a00 */
[----:B------:R-:W-:Y:S04]  /*28a70*/  STL.64 [R1+0x1278], R162 ;  /* 0x001278a201007387 */ /* 0x000fe80000100a00 */
[----:B------:R1:W-:Y:S01]  /*28a80*/  STL.64 [R1+0x1280], R164 ;  /* 0x001280a401007387 */ /* 0x0003e20000100a00 */
[----:B------:R-:W-:-:S04]  /*28a90*/  IMAD.WIDE R120, R135, 0x4, R138 ;  /* 0x0000000487787825 */ /* 0x000fc800078e028a */
[----:B----4-:R-:W-:-:S04]  /*28aa0*/  IMAD.WIDE R100, R135, 0x4, R28 ;  /* 0x0000000487647825 */ /* 0x010fc800078e021c */
[----:B--2---:R-:W-:-:S04]  /*28ab0*/  IMAD.WIDE R80, R135, 0x4, R20 ;  /* 0x0000000487507825 */ /* 0x004fc800078e0214 */
[----:B------:R-:W-:-:S04]  /*28ac0*/  IMAD.WIDE R82, R135, 0x4, R22 ;  /* 0x0000000487527825 */ /* 0x000fc800078e0216 */
[----:B------:R-:W-:-:S04]  /*28ad0*/  IMAD.WIDE R96, R135, 0x4, R24 ;  /* 0x0000000487607825 */ /* 0x000fc800078e0218 */
[C---:B---3--:R-:W-:Y:S02]  /*28ae0*/  IMAD.WIDE R46, R135.reuse, 0x4, R4 ;  /* 0x00000004872e7825 */ /* 0x048fe400078e0204 */
[----:B------:R-:W2:Y:S04]  /*28af0*/  LDL.LU.64 R4, [R1+0xa0] ;  /* 0x0000a00001047983 */ /* 0x000ea80000300a00 */
[----:B------:R-:W3:Y:S04]  /*28b00*/  LDL.LU.64 R20, [R1+0xa8] ;  /* 0x0000a80001147983 */ /* 0x000ee80000300a00 */
[----:B------:R-:W4:Y:S04]  /*28b10*/  LDL.LU.64 R36, [R1+0xb0] ;  /* 0x0000b00001247983 */ /* 0x000f280000300a00 */
[----:B------:R-:W2:Y:S01]  /*28b20*/  LDL.LU.64 R52, [R1+0xb8] ;  /* 0x0000b80001347983 */ /* 0x000ea20000300a00 */
[----:B------:R-:W-:-:S03]  /*28b30*/  IMAD.WIDE R48, R135, 0x4, R6 ;  /* 0x0000000487307825 */ /* 0x000fc600078e0206 */
[----:B------:R-:W2:Y:S04]  /*28b40*/  LDL.LU.64 R68, [R1+0xc0] ;  /* 0x0000c00001447983 */ /* 0x000ea80000300a00 */
[----:B------:R-:W2:Y:S04]  /*28b50*/  LDL.LU.64 R72, [R1+0xc8] ;  /* 0x0000c80001487983 */ /* 0x000ea80000300a00 */
[----:B------:R-:W2:Y:S04]  /*28b60*/  LDL.LU.64 R70, [R1+0xd0] ;  /* 0x0000d00001467983 */ /* 0x000ea80000300a00 */
[----:B------:R-:W2:Y:S04]  /*28b70*/  LDL.LU.64 R60, [R1+0xd8] ;  /* 0x0000d800013c7983 */ /* 0x000ea80000300a00 */
[----:B------:R-:W3:Y:S04]  /*28b80*/  LDL.LU.64 R6, [R1+0xe0] ;  /* 0x0000e00001067983 */ /* 0x000ee80000300a00 */
[----:B------:R-:W3:Y:S04]  /*28b90*/  LDL.LU.64 R22, [R1+0xe8] ;  /* 0x0000e80001167983 */ /* 0x000ee80000300a00 */
[----:B------:R-:W3:Y:S04]  /*28ba0*/  LDL.LU.64 R38, [R1+0xf0] ;  /* 0x0000f00001267983 */ /* 0x000ee80000300a00 */
[----:B------:R-:W3:Y:S01]  /*28bb0*/  LDL.LU.64 R54, [R1+0xf8] ;  /* 0x0000f80001367983 */ /* 0x000ee20000300a00 */
[----:B------:R-:W-:-:S03]  /*28bc0*/  IMAD.WIDE R50, R135, 0x4, R8 ;  /* 0x0000000487327825 */ /* 0x000fc600078e0208 */
[----:B------:R-:W3:Y:S04]  /*28bd0*/  LDL.LU.64 R58, [R1+0x100] ;  /* 0x00010000013a7983 */ /* 0x000ee80000300a00 */
[----:B------:R-:W3:Y:S04]  /*28be0*/  LDL.LU.64 R56, [R1+0x108] ;  /* 0x0001080001387983 */ /* 0x000ee80000300a00 */
[----:B------:R-:W4:Y:S04]  /*28bf0*/  LDL.LU.64 R44, [R1+0x110] ;  /* 0x00011000012c7983 */ /* 0x000f280000300a00 */
        /* <DEDUP_REMOVED lines=10> */
[----:B------:R-:W4:Y:S01]  /*28ca0*/  LDL.LU.64 R12, [R1+0x150] ;  /* 0x00015000010c7983 */ /* 0x000f220000300a00 */
[----:B------:R-:W-:-:S03]  /*28cb0*/  IMAD.WIDE R62, R135, 0x4, R10 ;  /* 0x00000004873e7825 */ /* 0x000fc600078e020a */
[----:B------:R-:W4:Y:S01]  /*28cc0*/  LDL.LU.64 R10, [R1+0x158] ;  /* 0x00015800010a7983 */ /* 0x000f220000300a00 */
[----:B------:R-:W-:-:S03]  /*28cd0*/  IMAD.WIDE R34, R135, 0x4, R238 ;  /* 0x0000000487227825 */ /* 0x000fc600078e02ee */
[----:B------:R-:W4:Y:S01]  /*28ce0*/  LDL.LU.64 R238, [R1+0x160] ;  /* 0x0001600001ee7983 */ /* 0x000f220000300a00 */
[----:B------:R-:W-:-:S03]  /*28cf0*/  IMAD.WIDE R32, R135, 0x4, R2 ;  /* 0x0000000487207825 */ /* 0x000fc600078e0202 */
[----:B------:R-:W4:Y:S01]  /*28d00*/  LDL.LU.64 R2, [R1+0x168] ;  /* 0x0001680001027983 */ /* 0x000f220000300a00 */
[----:B------:R-:W-:-:S04]  /*28d10*/  IMAD.WIDE R114, R135, 0x4, R30 ;  /* 0x0000000487727825 */ /* 0x000fc800078e021e */
[----:B------:R-:W-:-:S04]  /*28d20*/  IMAD.WIDE R78, R135, 0x4, R18 ;  /* 0x00000004874e7825 */ /* 0x000fc800078e0212 */
[C---:B------:R-:W-:Y:S02]  /*28d30*/  IMAD.WIDE R30, R135.reuse, 0x4, R132 ;  /* 0x00000004871e7825 */ /* 0x040fe400078e0284 */
[----:B------:R-:W4:Y:S02]  /*28d40*/  LDL.LU.64 R132, [R1+0x170] ;  /* 0x0001700001847983 */ /* 0x000f240000300a00 */
[C---:B------:R-:W-:Y:S02]  /*28d50*/  IMAD.WIDE R18, R135.reuse, 0x4, R142 ;  /* 0x0000000487127825 */ /* 0x040fe400078e028e */
[----:B------:R-:W4:Y:S02]  /*28d60*/  LDL.LU.64 R142, [R1+0x178] ;  /* 0x00017800018e7983 */ /* 0x000f240000300a00 */
[C---:B------:R-:W-:Y:S02]  /*28d70*/  IMAD.WIDE R84, R135.reuse, 0x4, R136 ;  /* 0x0000000487547825 */ /* 0x040fe400078e0288 */
[----:B------:R-:W4:Y:S02]  /*28d80*/  LDL.LU.64 R136, [R1+0x180] ;  /* 0x0001800001887983 */ /* 0x000f240000300a00 */
[----:B------:R-:W-:-:S02]  /*28d90*/  IMAD.WIDE R102, R135, 0x4, R140 ;  /* 0x0000000487667825 */ /* 0x000fc400078e028c */
[----:B------:R-:W4:Y:S04]  /*28da0*/  LDL.LU.64 R140, [R1+0x188] ;  /* 0x00018800018c7983 */ /* 0x000f280000300a00 */
[----:B------:R-:W4:Y:S04]  /*28db0*/  LDL.LU.64 R138, [R1+0x190] ;  /* 0x00019000018a7983 */ /* 0x000f280000300a00 */
[----:B------:R-:W4:Y:S01]  /*28dc0*/  LDL.LU.64 R128, [R1+0x198] ;  /* 0x0001980001807983 */ /* 0x000f220000300a00 */
[----:B------:R-:W-:-:S04]  /*28dd0*/  IMAD.WIDE R16, R135, 0x4, R234 ;  /* 0x0000000487107825 */ /* 0x000fc800078e02ea */
[----:B------:R-:W-:-:S04]  /*28de0*/  IMAD.WIDE R148, R135, 0x4, R240 ;  /* 0x0000000487947825 */ /* 0x000fc800078e02f0 */
[----:B------:R-:W-:-:S04]  /*28df0*/  IMAD.WIDE R146, R135, 0x4, R242 ;  /* 0x0000000487927825 */ /* 0x000fc800078e02f2 */
[----:B------:R-:W-:-:S04]  /*28e00*/  IMAD.WIDE R144, R135, 0x4, R244 ;  /* 0x0000000487907825 */ /* 0x000fc800078e02f4 */
[----:B------:R-:W-:-:S04]  /*28e10*/  IMAD.WIDE R130, R135, 0x4, R246 ;  /* 0x0000000487827825 */ /* 0x000fc800078e02f6 */
[----:B------:R-:W-:-:S04]  /*28e20*/  IMAD.WIDE R118, R135, 0x4, R248 ;  /* 0x0000000487767825 */ /* 0x000fc800078e02f8 */
[----:B------:R-:W-:-:S04]  /*28e30*/  IMAD.WIDE R116, R135, 0x4, R250 ;  /* 0x0000000487747825 */ /* 0x000fc800078e02fa */
[----:B--2---:R-:W-:-:S04]  /*28e40*/  IMAD.WIDE R122, R135, 0x4, R60 ;  /* 0x00000004877a7825 */ /* 0x004fc800078e023c */
[----:B---3--:R-:W-:-:S04]  /*28e50*/  IMAD.WIDE R88, R135, 0x4, R56 ;  /* 0x0000000487587825 */ /* 0x008fc800078e0238 */
[----:B----4-:R-:W-:-:S04]  /*28e60*/  IMAD.WIDE R106, R135, 0x4, R44 ;  /* 0x00000004876a7825 */ /* 0x010fc800078e022c */
[----:B------:R-:W-:-:S04]  /*28e70*/  IMAD.WIDE R56, R135, 0x4, R28 ;  /* 0x0000000487387825 */ /* 0x000fc800078e021c */
[C---:B------:R-:W-:Y:S02]  /*28e80*/  IMAD.WIDE R108, R135.reuse, 0x4, R12 ;  /* 0x00000004876c7825 */ /* 0x040fe400078e020c */
[----:B------:R-:W2:Y:S04]  /*28e90*/  LDL.LU.64 R12, [R1+0x1a0] ;  /* 0x0001a000010c7983 */ /* 0x000ea80000300a00 */
[----:B------:R-:W3:Y:S04]  /*28ea0*/  LDL.LU.64 R28, [R1+0x1a8] ;  /* 0x0001a800011c7983 */ /* 0x000ee80000300a00 */
[----:B------:R-:W4:Y:S04]  /*28eb0*/  LDL.LU.64 R44, [R1+0x1b0] ;  /* 0x0001b000012c7983 */ /* 0x000f280000300a00 */
[----:B------:R-:W2:Y:S01]  /*28ec0*/  LDL.LU.64 R60, [R1+0x1b8] ;  /* 0x0001b800013c7983 */ /* 0x000ea20000300a00 */
[----:B------:R-:W-:-:S03]  /*28ed0*/  IMAD.WIDE R90, R135, 0x4, R14 ;  /* 0x00000004875a7825 */ /* 0x000fc600078e020e */
[----:B------:R-:W2:Y:S01]  /*28ee0*/  LDL.LU.64 R76, [R1+0x1c0] ;  /* 0x0001c000014c7983 */ /* 0x000ea20000300a00 */
[----:B------:R-:W-:-:S03]  /*28ef0*/  IMAD.WIDE R126, R135, 0x4, R10 ;  /* 0x00000004877e7825 */ /* 0x000fc600078e020a */
[----:B------:R-:W2:Y:S01]  /*28f00*/  LDL.LU.64 R94, [R1+0x1c8] ;  /* 0x0001c800015e7983 */ /* 0x000ea20000300a00 */
[----:B------:R-:W-:-:S03]  /*28f10*/  IMAD.WIDE R10, R135, 0x4, R238 ;  /* 0x00000004870a7825 */ /* 0x000fc600078e02ee */
        /* <DEDUP_REMOVED lines=11> */
[----:B------:R-:W3:Y:S04]  /*28fd0*/  LDL.LU.64 R162, [R1+0x228] ;  /* 0x0002280001a27983 */ /* 0x000ee80000300a00 */
        /* <DEDUP_REMOVED lines=14> */
[C---:B------:R-:W-:Y:S02]  /*290c0*/  IMAD.WIDE R74, R135.reuse, 0x4, R136 ;  /* 0x00000004874a7825 */ /* 0x040fe400078e0288 */
[----:B------:R-:W4:Y:S02]  /*290d0*/  LDL.LU.64 R136, [R1+0x270] ;  /* 0x0002700001887983 */ /* 0x000f240000300a00 */
[----:B------:R-:W-:-:S04]  /*290e0*/  IMAD.WIDE R70, R135, 0x4, R58 ;  /* 0x0000000487467825 */ /* 0x000fc800078e023a */
[C---:B------:R-:W-:Y:S02]  /*290f0*/  IMAD.WIDE R58, R135.reuse, 0x4, R142 ;  /* 0x00000004873a7825 */ /* 0x040fe400078e028e */
[----:B------:R-:W4:Y:S02]  /*29100*/  LDL.LU.64 R142, [R1+0x278] ;  /* 0x00027800018e7983 */ /* 0x000f240000300a00 */
[C---:B------:R-:W-:Y:S02]  /*29110*/  IMAD.WIDE R110, R135.reuse, 0x4, R138 ;  /* 0x00000004876e7825 */ /* 0x040fe400078e028a */
[----:B------:R-:W4:Y:S02]  /*29120*/  LDL.LU.64 R138, [R1+0x280] ;  /* 0x00028000018a7983 */ /* 0x000f240000300a00 */
[C---:B------:R-:W-:Y:S02]  /*29130*/  IMAD.WIDE R92, R135.reuse, 0x4, R140 ;  /* 0x00000004875c7825 */ /* 0x040fe400078e028c */
[----:B------:R-:W4:Y:S02]  /*29140*/  LDL.LU.64 R140, [R1+0x288] ;  /* 0x00028800018c7983 */ /* 0x000f240000300a00 */
[----:B--2---:R-:W-:-:S04]  /*29150*/  IMAD.WIDE R164, R135, 0x4, R164 ;  /* 0x0000000487a47825 */ /* 0x004fc800078e02a4 */
[C---:B---3--:R-:W-:Y:S01]  /*29160*/  IMAD.WIDE R162, R135.reuse, 0x4, R162 ;  /* 0x0000000487a27825 */ /* 0x048fe200078e02a2 */
[----:B------:R1:W-:Y:S03]  /*29170*/  STL.64 [R1], R164 ;  /* 0x000000a401007387 */ /* 0x0003e60000100a00 */
[----:B----4-:R-:W-:-:S04]  /*29180*/  IMAD.WIDE R160, R135, 0x4, R160 ;  /* 0x0000000487a07825 */ /* 0x010fc800078e02a0 */
[C---:B------:R-:W-:Y:S01]  /*29190*/  IMAD.WIDE R158, R135.reuse, 0x4, R158 ;  /* 0x00000004879e7825 */ /* 0x040fe200078e029e */
[----:B-1----:R-:W2:Y:S03]  /*291a0*/  LDL.LU.64 R164, [R1+0x1280] ;  /* 0x0012800001a47983 */ /* 0x002ea60000300a00 */
[C---:B------:R-:W-:Y:S01]  /*291b0*/  IMAD.WIDE R156, R135.reuse, 0x4, R156 ;  /* 0x00000004879c7825 */ /* 0x040fe200078e029c */
[----:B------:R1:W-:Y:S03]  /*291c0*/  STL.64 [R1+0x8], R162 ;  /* 0x000008a201007387 */ /* 0x0003e60000100a00 */
[----:B------:R-:W-:-:S04]  /*291d0*/  IMAD.WIDE R154, R135, 0x4, R154 ;  /* 0x00000004879a7825 */ /* 0x000fc800078e029a */
[C---:B------:R-:W-:Y:S01]  /*291e0*/  IMAD.WIDE R152, R135.reuse, 0x4, R152 ;  /* 0x0000000487987825 */ /* 0x040fe200078e0298 */
[----:B-1----:R-:W3:Y:S04]  /*291f0*/  LDL.LU.64 R162, [R1+0x1278] ;  /* 0x0012780001a27983 */ /* 0x002ee80000300a00 */
[----:B------:R1:W-:Y:S01]  /*29200*/  STL.64 [R1+0x10], R160 ;  /* 0x000010a001007387 */ /* 0x0003e20000100a00 */
[----:B------:R-:W-:-:S04]  /*29210*/  IMAD.WIDE R150, R135, 0x4, R150 ;  /* 0x0000000487967825 */ /* 0x000fc800078e0296 */
[C---:B------:R-:W-:Y:S01]  /*29220*/  IMAD.WIDE R2, R135.reuse, 0x4, R2 ;  /* 0x0000000487027825 */ /* 0x040fe200078e0202 */
[----:B-1----:R-:W4:Y:S04]  /*29230*/  LDL.LU.64 R160, [R1+0x1270] ;  /* 0x0012700001a07983 */ /* 0x002f280000300a00 */
[----:B------:R1:W-:Y:S01]  /*29240*/  STL.64 [R1+0x18], R158 ;  /* 0x0000189e01007387 */ /* 0x0003e20000100a00 */
[----:B------:R-:W-:-:S03]  /*29250*/  IMAD.WIDE R132, R135, 0x4, R132 ;  /* 0x0000000487847825 */ /* 0x000fc600078e0284 */
[----:B-1----:R-:W2:Y:S04]  /*29260*/  LDL.LU.64 R158, [R1+0x1268] ;  /* 0x00126800019e7983 */ /* 0x002ea80000300a00 */
        /* <DEDUP_REMOVED lines=21> */
[----:B-1----:R-:W3:Y:S04]  /*293c0*/  LDL.LU.64 R138, [R1+0x1220] ;  /* 0x00122000018a7983 */ /* 0x002ee80000300a00 */
[----:B------:R1:W-:Y:S04]  /*293d0*/  STL.64 [R1+0x68], R140 ;  /* 0x0000688c01007387 */ /* 0x0003e80000100a00 */
[----:B-1----:R-:W3:Y:S01]  /*293e0*/  LDL.LU.64 R140, [R1+0x1218] ;  /* 0x00121800018c7983 */ /* 0x002ee20000300a00 */
        /* <DEDUP_REMOVED lines=38> */
[----:B---3--:R-:W-:-:S05]  /*29650*/  IMAD.WIDE R140, R135, 0x4, R140 ;  /* 0x00000004878c7825 */ /* 0x008fca00078e028c */
[----:B------:R1:W-:Y:S04]  /*29660*/  STL.64 [R1+0x70], R140 ;  /* 0x0000708c01007387 */ /* 0x0003e80000100a00 */
[----:B-1----:R-:W2:Y:S04]  /*29670*/  LDL.LU.64 R140, [R1+0x1210] ;  /* 0x00121000018c7983 */ /* 0x002ea80000300a00 */
[----:B------:R1:W-:Y:S04]  /*29680*/  STL.64 [R1+0x78], R142 ;  /* 0x0000788e01007387 */ /* 0x0003e80000100a00 */
[----:B-1----:R-:W3:Y:S04]  /*29690*/  LDL.LU.64 R142, [R1+0x1208] ;  /* 0x00120800018e7983 */ /* 0x002ee80000300a00 */
[----:B------:R1:W-:Y:S04]  /*296a0*/  STL.64 [R1+0x16a0], R192 ;  /* 0x0016a0c001007387 */ /* 0x0003e80000100a00 */
[----:B-1----:R-:W2:Y:S04]  /*296b0*/  LDL.64 R192, [R1+0x858] ;  /* 0x0008580001c07983 */ /* 0x002ea80000100a00 */
[----:B------:R1:W-:Y:S04]  /*296c0*/  STL.64 [R1+0x1698], R208 ;  /* 0x001698d001007387 */ /* 0x0003e80000100a00 */
[----:B-1----:R-:W3:Y:S04]  /*296d0*/  LDL.64 R208, [R1+0x800] ;  /* 0x0008000001d07983 */ /* 0x002ee80000100a00 */
[----:B------:R1:W-:Y:S04]  /*296e0*/  STL.64 [R1+0x1690], R224 ;  /* 0x001690e001007387 */ /* 0x0003e80000100a00 */
[----:B-1----:R-:W4:Y:S04]  /*296f0*/  LDL.64 R224, [R1+0x7a0] ;  /* 0x0007a00001e07983 */ /* 0x002f280000100a00 */
        /* <DEDUP_REMOVED lines=26> */
[----:B--2---:R-:W-:Y:S04]  /*298a0*/  LDGSTS.E [R136+0x40000], desc[UR22][R192.64], P4 ;  /* 0x40000000c0887fae */ /* 0x004fe8000a1a1016 */
[----:B------:R-:W2:Y:S04]  /*298b0*/  LDL.LU.64 R192, [R1+0x16a0] ;  /* 0x0016a00001c07983 */ /* 0x000ea80000300a00 */
[----:B---3--:R-:W-:Y:S04]  /*298c0*/  LDGSTS.E [R136+0x40400], desc[UR22][R208.64], P4 ;  /* 0x40400000d0887fae */ /* 0x008fe8000a1a1016 */
[----:B------:R-:W3:Y:S04]  /*298d0*/  LDL.LU.64 R208, [R1+0x1698] ;  /* 0x0016980001d07983 */ /* 0x000ee80000300a00 */
[----:B----4-:R-:W-:Y:S04]  /*298e0*/  LDGSTS.E [R136+0x40800], desc[UR22][R224.64], P4 ;  /* 0x40800000e0887fae */ /* 0x010fe8000a1a1016 */
[----:B------:R-:W4:Y:S04]  /*298f0*/  LDL.LU.64 R224, [R1+0x1690] ;  /* 0x0016900001e07983 */ /* 0x000f280000300a00 */
[----:B------:R-:W-:Y:S04]  /*29900*/  LDGSTS.E [R136+0x40c00], desc[UR22][R146.64], P4 ;  /* 0x40c0000092887fae */ /* 0x000fe8000a1a1016 */
[----:B------:R-:W2:Y:S04]  /*29910*/  LDL.LU.64 R146, [R1+0x1688] ;  /* 0x0016880001927983 */ /* 0x000ea80000300a00 */
        /* <DEDUP_REMOVED lines=17> */
[----:B------:R-:W-:Y:S04]  /*29a30*/  LDGSTS.E [R136+0x43400], desc[UR22][R134.64], P4 ;  /* 0x4340000086887fae */ /* 0x000fe8000a1a1016 */
[----:B------:R-:W-:Y:S04]  /*29a40*/  LDGSTS.E [R136+0x43800], desc[UR22][R2.64], P4 ;  /* 0x4380000002887fae */ /* 0x000fe8000a1a1016 */
[----:B------:R-:W-:Y:S04]  /*29a50*/  LDGSTS.E [R136+0x43c00], desc[UR22][R250.64], P4 ;  /* 0x43c00000fa887fae */ /* 0x000fe8000a1a1016 */
[----:B------:R-:W2:Y:S04]  /*29a60*/  LDL.64 R134, [R1+0x798] ;  /* 0x0007980001867983 */ /* 0x000ea80000100a00 */
[----:B------:R-:W2:Y:S04]  /*29a70*/  LDL.64 R2, [R1+0x7f8] ;  /* 0x0007f80001027983 */ /* 0x000ea80000100a00 */
[----:B------:R-:W2:Y:S04]  /*29a80*/  LDL.64 R250, [R1+0x850] ;  /* 0x0008500001fa7983 */ /* 0x000ea80000100a00 */
[----:B------:R-:W2:Y:S04]  /*29a90*/  LDL.64 R132, [R1+0x740] ;  /* 0x0007400001847983 */ /* 0x000ea80000100a00 */
[----:B------:R-:W-:Y:S04]  /*29aa0*/  LDGSTS.E [R136+0x44000], desc[UR22][R162.64], P4 ;  /* 0x44000000a2887fae */ /* 0x000fe8000a1a1016 */
[----:B------:R1:W-:Y:S04]  /*29ab0*/  STL.64 [R1+0x1380], R162 ;  /* 0x001380a201007387 */ /* 0x0003e80000100a00 */
[----:B------:R-:W-:Y:S04]  /*29ac0*/  LDGSTS.E [R136+0x44400], desc[UR22][R178.64], P4 ;  /* 0x44400000b2887fae */ /* 0x000fe8000a1a1016 */
[----:B------:R-:W-:Y:S04]  /*29ad0*/  LDGSTS.E [R136+0x44800], desc[UR22][R194.64], P4 ;  /* 0x44800000c2887fae */ /* 0x000fe8000a1a1016 */
[----:B-1----:R-:W2:Y:S04]  /*29ae0*/  LDL.LU.64 R162, [R1+0x2a8] ;  /* 0x0002a80001a27983 */ /* 0x002ea80000300a00 */
        /* <DEDUP_REMOVED lines=22> */
[----:B-1----:R-:W2:Y:S04]  /*29c50*/  LDL.LU.64 R82, [R1+0x310] ;  /* 0x0003100001527983 */ /* 0x002ea80000300a00 */
[----:B------:R1:W-:Y:S04]  /*29c60*/  STL.64 [R1+0x13b8], R46 ;  /* 0x0013b82e01007387 */ /* 0x0003e80000100a00 */
[----:B-1----:R-:W2:Y:S04]  /*29c70*/  LDL.64 R46, [R1+0x580] ;  /* 0x00058000012e7983 */ /* 0x002ea80000100a00 */
        /* <DEDUP_REMOVED lines=9> */
[----:B-1----:R-:W2:Y:S04]  /*29d10*/  LDL.64 R12, [R1] ;  /* 0x00000000010c7983 */ /* 0x002ea80000100a00 */
[----:B------:R1:W-:Y:S04]  /*29d20*/  STL.64 [R1+0x13e8], R14 ;  /* 0x0013e80e01007387 */ /* 0x0003e80000100a00 */
[----:B-1----:R-:W3:Y:S04]  /*29d30*/  LDL.LU.64 R14, [R1+0x380] ;  /* 0x00038000010e7983 */ /* 0x002ee80000300a00 */
[----:B--2---:R-:W-:Y:S04]  /*29d40*/  LDGSTS.E [R136+0x47800], desc[UR22][R12.64], P4 ;  /* 0x478000000c887fae */ /* 0x004fe8000a1a1016 */
        /* <DEDUP_REMOVED lines=20> */
[----:B------:R-:W2:Y:S04]  /*29e90*/  LDL.64 R10, [R1+0x8] ;  /* 0x00000800010a7983 */ /* 0x000ea80000100a00 */
        /* <DEDUP_REMOVED lines=8> */
[----:B---3--:R-:W-:Y:S04]  /*29f20*/  LDGSTS.E [R143+0x43480], desc[UR22][R14.64], P4 ;  /* 0x434800000e8f7fae */ /* 0x008fe8000a1a1016 */
[----:B------:R1:W-:Y:S04]  /*29f30*/  STL.64 [R1+0x1408], R14 ;  /* 0x0014080e01007387 */ /* 0x0003e80000100a00 */
[----:B------:R-:W-:Y:S04]  /*29f40*/  LDGSTS.E [R143+0x43880], desc[UR22][R82.64], P4 ;  /* 0x43880000528f7fae */ /* 0x000fe8000a1a1016 */
[----:B------:R-:W-:Y:S04]  /*29f50*/  LDGSTS.E [R143+0x43c80], desc[UR22][R162.64], P4 ;  /* 0x43c80000a28f7fae */ /* 0x000fe8000a1a1016 */
[----:B-1----:R-:W3:Y:S04]  /*29f60*/  LDL.64 R14, [R1+0x730] ;  /* 0x00073000010e7983 */ /* 0x002ee80000100a00 */
        /* <DEDUP_REMOVED lines=12> */
[----:B------:R-:W-:Y:S04]  /*2a030*/  STL.64 [R1+0x1410], R180 ;  /* 0x001410b401007387 */ /* 0x000fe80000100a00 */
[----:B------:R1:W-:Y:S04]  /*2a040*/  STL.64 [R1+0x1418], R196 ;  /* 0x001418c401007387 */ /* 0x0003e80000100a00 */
[----:B------:R-:W-:Y:S04]  /*2a050*/  LDGSTS.E [R143+0x45880], desc[UR22][R80.64], P4 ;  /* 0x45880000508f7fae */ /* 0x000fe8000a1a1016 */
[----:B------:R-:W-:Y:S04]  /*2a060*/  LDGSTS.E [R143+0x45c80], desc[UR22][R34.64], P4 ;  /* 0x45c80000228f7fae */ /* 0x000fe8000a1a1016 */
[----:B-1----:R-:W3:Y:S04]  /*2a070*/  LDL.LU.64 R196, [R1+0x3e0] ;  /* 0x0003e00001c47983 */ /* 0x002ee80000300a00 */
[----:B------:R-:W-:Y:S04]  /*2a080*/  STL.64 [R1+0x1420], R212 ;  /* 0x001420d401007387 */ /* 0x000fe80000100a00 */
[----:B------:R-:W-:Y:S04]  /*2a090*/  STL.64 [R1+0x1428], R228 ;  /* 0x001428e401007387 */ /* 0x000fe80000100a00 */
[----:B------:R-:W-:Y:S04]  /*2a0a0*/  STL.64 [R1+0x1430], R130 ;  /* 0x0014308201007387 */ /* 0x000fe80000100a00 */
[----:B------:R-:W-:Y:S04]  /*2a0b0*/  STL.64 [R1+0x1438], R80 ;  /* 0x0014385001007387 */ /* 0x000fe80000100a00 */
[----:B------:R-:W-:Y:S04]  /*2a0c0*/  STL.64 [R1+0x1440], R34 ;  /* 0x0014402201007387 */ /* 0x000fe80000100a00 */
[----:B------:R-:W-:Y:S04]  /*2a0d0*/  LDGSTS.E [R143+0x46080], desc[UR22][R20.64], P4 ;  /* 0x46080000148f7fae */ /* 0x000fe8000a1a1016 */
[----:B------:R1:W-:Y:S04]  /*2a0e0*/  STL.64 [R1+0x1448], R20 ;  /* 0x0014481401007387 */ /* 0x0003e80000100a00 */
[----:B------:R-:W-:Y:S04]  /*2a0f0*/  LDGSTS.E [R143+0x46480], desc[UR22][R22.64], P4 ;  /* 0x46480000168f7fae */ /* 0x000fe8000a1a1016 */
[----:B------:R-:W-:Y:S04]  /*2a100*/  LDGSTS.E [R143+0x46880], desc[UR22][R24.64], P4 ;  /* 0x46880000188f7fae */ /* 0x000fe8000a1a1016 */
[----:B-1----:R-:W3:Y:S04]  /*2a110*/  LDL.LU.64 R20, [R1+0x450] ;  /* 0x0004500001147983 */ /* 0x002ee80000300a00 */
[----:B------:R-:W-:Y:S04]  /*2a120*/  LDGSTS.E [R143+0x46c80], desc[UR22][R26.64], P4 ;  /* 0x46c800001a8f7fae */ /* 0x000fe8000a1a1016 */
[----:B------:R-:W-:Y:S04]  /*2a130*/  LDGSTS.E [R143+0x47080], desc[UR22][R28.64], P4 ;  /* 0x470800001c8f7fae */ /* 0x000fe8000a1a1016 */
[----:B------:R-:W-:Y:S04]  /*2a140*/  LDGSTS.E [R143+0x47480], desc[UR22][R238.64], P4 ;  /* 0x47480000ee8f7fae */ /* 0x000fe8000a1a1016 */
[----:B------:R-:W-:Y:S04]  /*2a150*/  STL.64 [R1+0x1450], R22 ;  /* 0x0014501601007387 */ /* 0x000fe80000100a00 */
[----:B------:R-:W-:Y:S04]  /*2a160*/  STL.64 [R1+0x1458], R24 ;  /* 0x0014581801007387 */ /* 0x000fe80000100a00 */
[----:B------:R-:W-:Y:S04]  /*2a170*/  STL.64 [R1+0x1460], R26 ;  /* 0x0014601a01007387 */ /* 0x000fe80000100a00 */
[----:B------:R-:W-:Y:S04]  /*2a180*/  STL.64 [R1+0x1468], R28 ;  /* 0x0014681c01007387 */ /* 0x000fe80000100a00 */
[----:B------:R-:W-:Y:S04]  /*2a190*/  STL.64 [R1+0x1470], R238 ;  /* 0x001470ee01007387 */ /* 0x000fe80000100a00 */
[----:B------:R-:W3:Y:S04]  /*2a1a0*/  LDL.LU.64 R180, [R1+0x3d0] ;  /* 0x0003d00001b47983 */ /* 0x000ee80000300a00 */
[----:B--2---:R-:W-:Y:S04]  /*2a1b0*/  LDGSTS.E [R143+0x47880], desc[UR22][R10.64], P4 ;  /* 0x478800000a8f7fae */ /* 0x004fe8000a1a1016 */
[----:B----4-:R-:W-:Y:S04]  /*2a1c0*/  LDGSTS.E [R143+0x47c80], desc[UR22][R226.64], P4 ;  /* 0x47c80000e28f7fae */ /* 0x010fe8000a1a1016 */
[----:B------:R-:W2:Y:S04]  /*2a1d0*/  LDL.LU.64 R10, [R1+0x368] ;  /* 0x00036800010a7983 */ /* 0x000ea80000300a00 */
[----:B------:R-:W4:Y:S04]  /*2a1e0*/  LDL.LU.64 R226, [R1+0x2f0] ;  /* 0x0002f00001e27983 */ /* 0x000f280000300a00 */
        /* <DEDUP_REMOVED lines=11> */
[----:B------:R-:W2:Y:S04]  /*2a2a0*/  LDL.64 R210, [R1+0x50] ;  /* 0x0000500001d27983 */ /* 0x000ea80000100a00 */
[----:B------:R-:W-:Y:S04]  /*2a2b0*/  LDGSTS.E [R142+0x42900], desc[UR22][R178.64], P4 ;  /* 0x42900000b28e7fae */ /* 0x000fe8000a1a1016 */
[----:B------:R-:W4:Y:S04]  /*2a2c0*/  LDL.64 R4, [R1+0x838] ;  /* 0x0008380001047983 */ /* 0x000f280000100a00 */
[----:B------:R-:W4:Y:S04]  /*2a2d0*/  LDL.64 R46, [R1+0x6d0] ;  /* 0x0006d000012e7983 */ /* 0x000f280000100a00 */
[----:B------:R-:W4:Y:S04]  /*2a2e0*/  LDL.64 R194, [R1+0x618] ;  /* 0x0006180001c27983 */ /* 0x000f280000100a00 */
[----:B------:R-:W4:Y:S04]  /*2a2f0*/  LDL.64 R178, [R1+0x5c0] ;  /* 0x0005c00001b27983 */ /* 0x000f280000100a00 */
[----:B------:R-:W-:Y:S04]  /*2a300*/  LDGSTS.E [R142+0x42d00], desc[UR22][R20.64], P4 ;  /* 0x42d00000148e7fae */ /* 0x000fe8000a1a1016 */
[----:B------:R-:W-:Y:S04]  /*2a310*/  STL.64 [R1+0x1478], R20 ;  /* 0x0014781401007387 */ /* 0x000fe80000100a00 */
[----:B------:R-:W-:Y:S04]  /*2a320*/  LDGSTS.E [R142+0x43100], desc[UR22][R196.64], P4 ;  /* 0x43100000c48e7fae */ /* 0x000fe8000a1a1016 */
[----:B------:R1:W-:Y:S04]  /*2a330*/  STL.64 [R1+0x1480], R196 ;  /* 0x001480c401007387 */ /* 0x0003e80000100a00 */
[----:B------:R-:W-:Y:S04]  /*2a340*/  LDGSTS.E [R142+0x43500], desc[UR22][R12.64], P4 ;  /* 0x435000000c8e7fae */ /* 0x000fe8000a1a1016 */
[----:B------:R-:W-:Y:S04]  /*2a350*/  LDGSTS.E [R142+0x43900], desc[UR22][R144.64], P4 ;  /* 0x43900000908e7fae */ /* 0x000fe8000a1a1016 */
[----:B-1----:R-:W4:Y:S04]  /*2a360*/  LDL.LU.64 R196, [R1+0x4a0] ;  /* 0x0004a00001c47983 */ /* 0x002f280000300a00 */
[----:B------:R1:W-:Y:S04]  /*2a370*/  STL.64 [R1+0x1488], R12 ;  /* 0x0014880c01007387 */ /* 0x0003e80000100a00 */
[----:B------:R-:W-:Y:S04]  /*2a380*/  LDGSTS.E [R142+0x43d00], desc[UR22][R150.64], P4 ;  /* 0x43d00000968e7fae */ /* 0x000fe8000a1a1016 */
[----:B------:R-:W-:Y:S04]  /*2a390*/  LDGSTS.E [R142+0x44100], desc[UR22][R166.64], P4 ;  /* 0x44100000a68e7fae */ /* 0x000fe8000a1a1016 */
[----:B-1----:R-:W4:Y:S04]  /*2a3a0*/  LDL.LU.64 R12, [R1+0x7e0] ;  /* 0x0007e000010c7983 */ /* 0x002f280000300a00 */
[----:B------:R-:W-:Y:S04]  /*2a3b0*/  STL.64 [R1+0x1490], R144 ;  /* 0x0014909001007387 */ /* 0x000fe80000100a00 */
[----:B------:R-:W-:Y:S04]  /*2a3c0*/  STL.64 [R1+0x1498], R150 ;  /* 0x0014989601007387 */ /* 0x000fe80000100a00 */
        /* <DEDUP_REMOVED lines=28> */
[----:B------:R1:W-:Y:S04]  /*2a590*/  STL.64 [R1+0x14f8], R42 ;  /* 0x0014f82a01007387 */ /* 0x0003e80000100a00 */
[----:B-1----:R-:W4:Y:S04]  /*2a5a0*/  LDL.LU.64 R42, [R1+0x788] ;  /* 0x00078800012a7983 */ /* 0x002f280000300a00 */
[----:B------:R-:W-:Y:S04]  /*2a5b0*/  STL.64 [R1+0x1500], R44 ;  /* 0x0015002c01007387 */ /* 0x000fe80000100a00 */
[----:B------:R1:W-:Y:S04]  /*2a5c0*/  STL.64 [R1+0x1508], R240 ;  /* 0x001508f001007387 */ /* 0x0003e80000100a00 */
[----:B-1----:R-:W4:Y:S04]  /*2a5d0*/  LDL.LU.64 R240, [R1+0x5b8] ;  /* 0x0005b80001f07983 */ /* 0x002f280000300a00 */
[----:B------:R-:W4:Y:S04]  /*2a5e0*/  LDL.LU.64 R36, [R1+0x558] ;  /* 0x0005580001247983 */ /* 0x000f280000300a00 */
[----:B------:R-:W4:Y:S04]  /*2a5f0*/  LDL.LU.64 R198, [R1+0x4f8] ;  /* 0x0004f80001c67983 */ /* 0x000f280000300a00 */
[----:B------:R-:W4:Y:S04]  /*2a600*/  LDL.LU.64 R20, [R1+0x498] ;  /* 0x0004980001147983 */ /* 0x000f280000300a00 */
[----:B------:R-:W4:Y:S04]  /*2a610*/  LDL.LU.64 R34, [R1+0x430] ;  /* 0x0004300001227983 */ /* 0x000f280000300a00 */
[----:B------:R-:W4:Y:S04]  /*2a620*/  LDL.LU.64 R14, [R1+0x3c0] ;  /* 0x0003c000010e7983 */ /* 0x000f280000300a00 */
[----:B------:R-:W4:Y:S04]  /*2a630*/  LDL.LU.64 R8, [R1+0x358] ;  /* 0x0003580001087983 */ /* 0x000f280000300a00 */
[----:B---3--:R-:W-:Y:S04]  /*2a640*/  LDGSTS.E [R142+0x47900], desc[UR22][R6.64], P4 ;  /* 0x47900000068e7fae */ /* 0x008fe8000a1a1016 */
[----:B--2---:R-:W-:Y:S04]  /*2a650*/  LDGSTS.E [R142+0x47d00], desc[UR22][R210.64], P4 ;  /* 0x47d00000d28e7fae */ /* 0x004fe8000a1a1016 */
[----:B----4-:R-:W-:Y:S04]  /*2a660*/  LDGSTS.E [R141+0x40180], desc[UR22][R4.64], P4 ;  /* 0x40180000048d7fae */ /* 0x010fe8000a1a1016 */
[----:B------:R-:W2:Y:S04]  /*2a670*/  LDL.LU.64 R210, [R1+0x2e0] ;  /* 0x0002e00001d27983 */ /* 0x000ea80000300a00 */
[----:B------:R1:W-:Y:S04]  /*2a680*/  STL.64 [R1+0x1358], R142 ;  /* 0x0013588e01007387 */ /* 0x0003e80000100a00 */
[----:B-1----:R-:W3:Y:S04]  /*2a690*/  LDL.LU.64 R142, [R1+0x440] ;  /* 0x00044000018e7983 */ /* 0x002ee80000300a00 */
        /* <DEDUP_REMOVED lines=8> */
[----:B------:R-:W-:Y:S04]  /*2a720*/  STL.64 [R1+0x1560], R40 ;  /* 0x0015602801007387 */ /* 0x000fe80000100a00 */
[----:B------:R-:W-:Y:S04]  /*2a730*/  LDGSTS.E [R141+0x41980], desc[UR22][R194.64], P4 ;  /* 0x41980000c28d7fae */ /* 0x000fe8000a1a1016 */
[----:B------:R-:W4:Y:S04]  /*2a740*/  LDL.64 R46, [R1+0x18] ;  /* 0x00001800012e7983 */ /* 0x000f280000100a00 */
[----:B------:R-:W-:Y:S04]  /*2a750*/  LDGSTS.E [R141+0x41d80], desc[UR22][R178.64], P4 ;  /* 0x41d80000b28d7fae */ /* 0x000fe8000a1a1016 */
[----:B------:R-:W2:Y:S04]  /*2a760*/  LDL.64 R194, [R1+0x58] ;  /* 0x0000580001c27983 */ /* 0x000ea80000100a00 */
[----:B------:R-:W-:Y:S04]  /*2a770*/  LDGSTS.E [R141+0x42180], desc[UR22][R38.64], P4 ;  /* 0x42180000268d7fae */ /* 0x000fe8000a1a1016 */
[----:B------:R-:W2:Y:S04]  /*2a780*/  LDL.64 R178, [R1+0x828] ;  /* 0x0008280001b27983 */ /* 0x000ea80000100a00 */
[----:B------:R-:W-:Y:S04]  /*2a790*/  STL.64 [R1+0x1510], R38 ;  /* 0x0015102601007387 */ /* 0x000fe80000100a00 */
[----:B------:R-:W-:Y:S04]  /*2a7a0*/  LDGSTS.E [R141+0x42580], desc[UR22][R214.64], P4 ;  /* 0x42580000d68d7fae */ /* 0x000fe8000a1a1016 */
[----:B------:R1:W-:Y:S04]  /*2a7b0*/  STL.64 [R1+0x1518], R214 ;  /* 0x001518d601007387 */ /* 0x0003e80000100a00 */
[----:B------:R-:W-:Y:S04]  /*2a7c0*/  LDGSTS.E [R141+0x42980], desc[UR22][R196.64], P4 ;  /* 0x42980000c48d7fae */ /* 0x000fe8000a1a1016 */
[----:B-1----:R-:W2:Y:S04]  /*2a7d0*/  LDL.LU.64 R214, [R1+0x6c0] ;  /* 0x0006c00001d67983 */ /* 0x002ea80000300a00 */
[----:B------:R1:W-:Y:S04]  /*2a7e0*/  STL.64 [R1+0x1520], R196 ;  /* 0x001520c401007387 */ /* 0x0003e80000100a00 */
[----:B-1----:R-:W2:Y:S04]  /*2a7f0*/  LDL.LU.64 R196, [R1+0x7d0] ;  /* 0x0007d00001c47983 */ /* 0x002ea80000300a00 */
[----:B---3--:R-:W-:Y:S04]  /*2a800*/  LDGSTS.E [R141+0x42d80], desc[UR22][R142.64], P4 ;  /* 0x42d800008e8d7fae */ /* 0x008fe8000a1a1016 */
[----:B------:R-:W-:Y:S04]  /*2a810*/  STL.64 [R1+0x1528], R142 ;  /* 0x0015288e01007387 */ /* 0x000fe80000100a00 */
[----:B------:R-:W-:Y:S04]  /*2a820*/  LDGSTS.E [R141+0x43180], desc[UR22][R180.64], P4 ;  /* 0x43180000b48d7fae */ /* 0x000fe8000a1a1016 */
[----:B------:R-:W-:Y:S04]  /*2a830*/  STL.64 [R1+0x1530], R180 ;  /* 0x001530b401007387 */ /* 0x000fe80000100a00 */
[----:B------:R-:W-:Y:S04]  /*2a840*/  LDGSTS.E [R141+0x43580], desc[UR22][R10.64], P4 ;  /* 0x435800000a8d7fae */ /* 0x000fe8000a1a1016 */
[----:B------:R1:W-:Y:S04]  /*2a850*/  STL.64 [R1+0x1538], R10 ;  /* 0x0015380a01007387 */ /* 0x0003e80000100a00 */
[----:B------:R-:W-:Y:S04]  /*2a860*/  LDGSTS.E [R141+0x43980], desc[UR22][R226.64], P4 ;  /* 0x43980000e28d7fae */ /* 0x000fe8000a1a1016 */
[----:B------:R-:W-:Y:S04]  /*2a870*/  LDGSTS.E [R141+0x43d80], desc[UR22][R152.64], P4 ;  /* 0x43d80000988d7fae */ /* 0x000fe8000a1a1016 */
[----:B-1----:R-:W3:Y:S04]  /*2a880*/  LDL.LU.64 R10, [R1+0x610] ;  /* 0x00061000010a7983 */ /* 0x002ee80000300a00 */
        /* <DEDUP_REMOVED lines=29> */
[----:B------:R1:W-:Y:S04]  /*2aa60*/  STL.64 [R1+0x15c0], R60 ;  /* 0x0015c03c01007387 */ /* 0x0003e80000100a00 */
[----:B------:R-:W-:Y:S04]  /*2aa70*/  LDGSTS.E [R141+0x47580], desc[UR22][R242.64], P4 ;  /* 0x47580000f28d7fae */ /* 0x000fe8000a1a1016 */
[----:B-1----:R-:W3:Y:S04]  /*2aa80*/  LDL.LU.64 R60, [R1+0x778] ;  /* 0x00077800013c7983 */ /* 0x002ee80000300a00 */
[----:B------:R-:W-:Y:S04]  /*2aa90*/  STL.64 [R1+0x15d0], R242 ;  /* 0x0015d0f201007387 */ /* 0x000fe80000100a00 */
[----:B------:R-:W3:Y:S04]  /*2aaa0*/  LDL.LU.64 R58, [R1+0x770] ;  /* 0x00077000013a7983 */ /* 0x000ee80000300a00 */
        /* <DEDUP_REMOVED lines=9> */
[----:B----4-:R-:W-:Y:S04]  /*2ab40*/  LDGSTS.E [R141+0x47980], desc[UR22][R46.64], P4 ;  /* 0x479800002e8d7fae */ /* 0x010fe8000a1a1016 */
[----:B------:R-:W4:Y:S04]  /*2ab50*/  LDL.LU.64 R164, [R1+0x3b0] ;  /* 0x0003b00001a47983 */ /* 0x000f280000300a00 */
[----:B--2---:R-:W-:Y:S04]  /*2ab60*/  LDGSTS.E [R141+0x47d80], desc[UR22][R194.64], P4 ;  /* 0x47d80000c28d7fae */ /* 0x004fe8000a1a1016 */
[----:B------:R-:W2:Y:S04]  /*2ab70*/  LDL.LU.64 R6, [R1+0x348] ;  /* 0x0003480001067983 */ /* 0x000ea80000300a00 */
[----:B------:R-:W-:Y:S04]  /*2ab80*/  LDGSTS.E [R140+0x40200], desc[UR22][R178.64], P4 ;  /* 0x40200000b28c7fae */ /* 0x000fe8000a1a1016 */
[----:B------:R-:W2:Y:S04]  /*2ab90*/  LDL.LU.64 R194, [R1+0x2d8] ;  /* 0x0002d80001c27983 */ /* 0x000ea80000300a00 */
[----:B------:R-:W2:Y:S04]  /*2aba0*/  LDL.64 R46, [R1+0x20] ;  /* 0x00002000012e7983 */ /* 0x000ea80000100a00 */
[----:B------:R-:W2:Y:S04]  /*2abb0*/  LDL.64 R178, [R1+0x60] ;  /* 0x0000600001b27983 */ /* 0x000ea80000100a00 */
[----:B------:R-:W-:Y:S04]  /*2abc0*/  LDGSTS.E [R140+0x40600], desc[UR22][R196.64], P4 ;  /* 0x40600000c48c7fae */ /* 0x000fe8000a1a1016 */
[----:B------:R-:W-:Y:S04]  /*2abd0*/  STL.64 [R1+0x15f0], R196 ;  /* 0x0015f0c401007387 */ /* 0x000fe80000100a00 */
[----:B---3--:R-:W-:Y:S04]  /*2abe0*/  LDGSTS.E [R140+0x40a00], desc[UR22][R60.64], P4 ;  /* 0x40a000003c8c7fae */ /* 0x008fe8000a1a1016 */
[----:B------:R-:W-:Y:S04]  /*2abf0*/  STL.64 [R1+0x15d8], R60 ;  /* 0x0015d83c01007387 */ /* 0x000fe80000100a00 */
[----:B------:R-:W-:Y:S04]  /*2ac00*/  LDGSTS.E [R140+0x40e00], desc[UR22][R54.64], P4 ;  /* 0x40e00000368c7fae */ /* 0x000fe8000a1a1016 */
[----:B------:R1:W-:Y:S04]  /*2ac10*/  STL.64 [R1+0x15e0], R54 ;  /* 0x0015e03601007387 */ /* 0x0003e80000100a00 */
[----:B------:R-:W-:Y:S04]  /*2ac20*/  LDGSTS.E [R140+0x41200], desc[UR22][R214.64], P4 ;  /* 0x41200000d68c7fae */ /* 0x000fe8000a1a1016 */
[----:B------:R-:W-:Y:S04]  /*2ac30*/  LDGSTS.E [R140+0x41600], desc[UR22][R184.64], P4 ;  /* 0x41600000b88c7fae */ /* 0x000fe8000a1a1016 */
[----:B-1----:R-:W3:Y:S04]  /*2ac40*/  LDL.LU.64 R54, [R1+0x7c8] ;  /* 0x0007c80001367983 */ /* 0x002ee80000300a00 */
[----:B------:R-:W-:Y:S04]  /*2ac50*/  STL.64 [R1+0x15f8], R214 ;  /* 0x0015f8d601007387 */ /* 0x000fe80000100a00 */
[----:B------:R1:W-:Y:S04]  /*2ac60*/  STL.64 [R1+0x1600], R184 ;  /* 0x001600b801007387 */ /* 0x0003e80000100a00 */
[----:B------:R-:W-:Y:S04]  /*2ac70*/  LDGSTS.E [R140+0x41a00], desc[UR22][R10.64], P4 ;  /* 0x41a000000a8c7fae */ /* 0x000fe8000a1a1016 */
[----:B------:R-:W-:Y:S04]  /*2ac80*/  LDGSTS.E [R140+0x41e00], desc[UR22][R240.64], P4 ;  /* 0x41e00000f08c7fae */ /* 0x000fe8000a1a1016 */
[----:B-1----:R-:W3:Y:S04]  /*2ac90*/  LDL.LU.64 R184, [R1+0x820] ;  /* 0x0008200001b87983 */ /* 0x002ee80000300a00 */
        /* <DEDUP_REMOVED lines=26> */
[----:B--2---:R-:W-:Y:S04]  /*2ae40*/  LDGSTS.E [R140+0x47a00], desc[UR22][R46.64], P4 ;  /* 0x47a000002e8c7fae */ /* 0x004fe8000a1a1016 */
[----:B------:R-:W2:Y:S04]  /*2ae50*/  LDL.64 R82, [R1+0x28] ;  /* 0x0000280001527983 */ /* 0x000ea80000100a00 */
[----:B------:R-:W-:Y:S04]  /*2ae60*/  LDGSTS.E [R140+0x47e00], desc[UR22][R178.64], P4 ;  /* 0x47e00000b28c7fae */ /* 0x000fe8000a1a1016 */
[----:B------:R-:W2:Y:S04]  /*2ae70*/  LDL.64 R46, [R1+0x68] ;  /* 0x00006800012e7983 */ /* 0x000ea80000100a00 */
        /* <DEDUP_REMOVED lines=15> */
[----:B------:R1:W-:Y:S04]  /*2af70*/  STL.64 [R1+0x1310], R140 ;  /* 0x0013108c01007387 */ /* 0x0003e80000100a00 */
[----:B------:R-:W2:Y:S04]  /*2af80*/  LDL.64 R12, [R1+0x30] ;  /* 0x00003000010c7983 */ /* 0x000ea80000100a00 */
        /* <DEDUP_REMOVED lines=43> */
[----:B--2---:R-:W-:Y:S04]  /*2b240*/  LDGSTS.E [R139+0x47a80], desc[UR22][R82.64], P4 ;  /* 0x47a80000528b7fae */ /* 0x004fe8000a1a1016 */
[----:B------:R-:W-:Y:S04]  /*2b250*/  LDGSTS.E [R139+0x47e80], desc[UR22][R46.64], P4 ;  /* 0x47e800002e8b7fae */ /* 0x000fe8000a1a1016 */
[----:B------:R-:W-:Y:S04]  /*2b260*/  LDGSTS.E [R138+0x40300], desc[UR22][R214.64], P4 ;  /* 0x40300000d68a7fae */ /* 0x000fe8000a1a1016 */
[----:B------:R-:W2:Y:S04]  /*2b270*/  LDL.LU.64 R82, [R1+0x398] ;  /* 0x0003980001527983 */ /* 0x000ea80000300a00 */
[----:B------:R-:W3:Y:S04]  /*2b280*/  LDL.LU.64 R46, [R1+0x328] ;  /* 0x00032800012e7983 */ /* 0x000ee80000300a00 */
[----:B-1----:R-:W4:Y:S04]  /*2b290*/  LDL.LU.64 R140, [R1+0x2c0] ;  /* 0x0002c000018c7983 */ /* 0x002f280000300a00 */
[----:B------:R-:W4:Y:S04]  /*2b2a0*/  LDL.64 R10, [R1+0x38] ;  /* 0x00003800010a7983 */ /* 0x000f280000100a00 */
[----:B------:R-:W4:Y:S04]  /*2b2b0*/  LDL.64 R116, [R1+0x78] ;  /* 0x0000780001747983 */ /* 0x000f280000100a00 */
[----:B------:R-:W4:Y:S04]  /*2b2c0*/  LDL.LU.64 R40, [R1+0x2a0] ;  /* 0x0002a00001287983 */ /* 0x000f280000300a00 */
[----:B------:R-:W4:Y:S04]  /*2b2d0*/  LDL.LU.64 R232, [R1+0xdf8] ;  /* 0x000df80001e87983 */ /* 0x000f280000300a00 */
        /* <DEDUP_REMOVED lines=30> */
[----:B------:R1:W-:Y:S04]  /*2b4c0*/  LDGSTS.E [R138+0x47f00], desc[UR22][R118.64], P4 ;  /* 0x47f00000768a7fae */ /* 0x0003e8000a1a1016 */
[----:B------:R-:W-:Y:S04]  /*2b4d0*/  LDGSTS.E [R137+0x40380], desc[UR22][R196.64], P4 ;  /* 0x40380000c4897fae */ /* 0x000fe8000a1a1016 */
[----:B------:R-:W-:Y:S04]  /*2b4e0*/  LDGSTS.E [R137+0x40780], desc[UR22][R242.64], P4 ;  /* 0x40780000f2897fae */ /* 0x000fe8000a1a1016 */
[----:B------:R-:W-:Y:S01]  /*2b4f0*/  LDGSTS.E [R137+0x40b80], desc[UR22][R230.64], P4 ;  /* 0x40b80000e6897fae */ /* 0x000fe2000a1a1016 */
[----:B------:R-:W-:Y:S01]  /*2b500*/  VIADD R252, R252, 0xfffffe7d ;  /* 0xfffffe7dfcfc7836 */ /* 0x000fe20000000000 */
[----:B-1----:R-:W1:Y:S02]  /*2b510*/  LDC R118, c[0x0][0x3a0] ;  /* 0x0000e800ff767b82 */ /* 0x002e640000000800 */
        /* <DEDUP_REMOVED lines=9> */
[----:B------:R-:W4:Y:S01]  /*2b5b0*/  LDL.LU.64 R12, [R1+0xdf0] ;  /* 0x000df000010c7983 */ /* 0x000f220000300a00 */
[----:B------:R-:W-:-:S02]  /*2b5c0*/  ISETP.GE.U32.AND P3, PT, R252, 0x7ffffdfe, PT ;  /* 0x7ffffdfefc00780c */ /* 0x000fc40003f66070 */
[----:B------:R-:W1:Y:S01]  /*2b5d0*/  LDC R252, c[0x0][0x3a0] ;  /* 0x0000e800fffc7b82 */ /* 0x000e620000000800 */
[----:B------:R-:W4:Y:S01]  /*2b5e0*/  LDL.LU.64 R42, [R1+0xde8] ;  /* 0x000de800012a7983 */ /* 0x000f220000300a00 */
[----:B------:R-:W-:-:S03]  /*2b5f0*/  VIADD R0, R0, 0xfffffe7c ;  /* 0xfffffe7c00007836 */ /* 0x000fc60000000000 */
[----:B------:R-:W-:Y:S01]  /*2b600*/  STL.64 [R1+0x12d8], R138 ;  /* 0x0012d88a01007387 */ /* 0x000fe20000100a00 */
[----:B-1----:R-:W-:-:S03]  /*2b610*/  IADD3 R252, PT, PT, R252, -0x185, RZ ;  /* 0xfffffe7bfcfc7810 */ /* 0x002fc60007ffe0ff */
        /* <DEDUP_REMOVED lines=20> */
[----:B------:R-:W0:Y:S01]  /*2b760*/  LDGDEPBAR ;  /* 0x00000000000079af */ /* 0x000e220000000000 */
[----:B------:R-:W-:Y:S01]  /*2b770*/  ISETP.GE.U32.AND P4, PT, R0, 0x7ffffdfd, PT ;  /* 0x7ffffdfd0000780c */ /* 0x000fe20003f86070 */
[----:B------:R-:W-:Y:S01]  /*2b780*/  IMAD.WIDE R36, R2, 0x4, R40 ;  /* 0x0000000402247825 */ /* 0x000fe200078e0228 */
[----:B-1----:R-:W1:Y:S01]  /*2b790*/  LDC R11, c[0x0][0x3a0] ;  /* 0x0000e800ff0b7b82 */ /* 0x002e620000000800 */
[----:B------:R-:W2:Y:S02]  /*2b7a0*/  LDL.LU.64 R116, [R1+0xde0] ;  /* 0x000de00001747983 */ /* 0x000ea40000300a00 */
[----:B------:R-:W-:-:S05]  /*2b7b0*/  VIADD R0, R134, 0x100000 ;  /* 0x0010000086007836 */ /* 0x000fca0000000000 */
[----:B------:R-:W-:Y:S08]  /*2b7c0*/  BAR.SYNC.DEFER_BLOCKING 0x0 ;  /* 0x0000000000007b1d */ /* 0x000ff00000010000 */
[----:B------:R-:W3:Y:S01]  /*2b7d0*/  LDC R10, c[0x0][0x3a0] ;  /* 0x0000e800ff0a7b82 */ /* 0x000ee20000000800 */
[----:B------:R-:W4:Y:S04]  /*2b7e0*/  LDL.LU.64 R40, [R1+0xdd8] ;  /* 0x000dd80001287983 */ /* 0x000f280000300a00 */
[----:B------:R1:W-:Y:S04]  /*2b7f0*/  STL.64 [R1+0x80], R36 ;  /* 0x0000802401007387 */ /* 0x0003e80000100a00 */
[----:B------:R-:W-:Y:S01]  /*2b800*/  @!PT LDS RZ, [RZ] ;  /* 0x00000000fffff984 */ /* 0x000fe20000000800 */
[----:B------:R-:W-:Y:S01]  /*2b810*/  @!PT LDS RZ, [RZ] ;  /* 0x00000000fffff984 */ /* 0x000fe20000000800 */
[----:B------:R-:W-:Y:S01]  /*2b820*/  @!PT LDS RZ, [RZ] ;  /* 0x00000000fffff984 */ /* 0x000fe20000000800 */
[----:B------:R1:W-:Y:S01]  /*2b830*/  LDGSTS.E [R0+0x10000], desc[UR22][R36.64], !P6 ;  /* 0x1000000024007fae */ /* 0x0003e2000f1a1016 */
[----:B------:R-:W-:Y:S01]  /*2b840*/  ISETP.GE.U32.AND P6, PT, R252, 0x7ffffdfc, PT ;  /* 0x7ffffdfcfc00780c */ /* 0x000fe20003fc6070 */
[----:B------:R-:W-:-:S02]  /*2b850*/  VIADD R252, R118, 0xfffffe7a ;  /* 0xfffffe7a76fc7836 */ /* 0x000fc40000000000 */
[----:B-1----:R-:W-:-:S05]  /*2b860*/  IMAD.WIDE R36, R2, 0x4, R232 ;  /* 0x0000000402247825 */ /* 0x002fca00078e02e8 */
[----:B------:R1:W-:Y:S04]  /*2b870*/  STL.64 [R1+0x88], R36 ;  /* 0x0000882401007387 */ /* 0x0003e80000100a00 */
[----:B------:R-:W4:Y:S04]  /*2b880*/  LDL.LU.64 R118, [R1+0xdd0] ;  /* 0x000dd00001767983 */ /* 0x000f280000300a00 */
[----:B------:R1:W-:Y:S01]  /*2b890*/  LDGSTS.E [R0+0x10004], desc[UR22][R36.64], !P5 ;  /* 0x1000400024007fae */ /* 0x0003e2000e9a1016 */
[----:B------:R-:W-:Y:S01]  /*2b8a0*/  ISETP.GE.U32.AND P5, PT, R252, 0x7ffffdfb, PT ;  /* 0x7ffffdfbfc00780c */ /* 0x000fe20003fa6070 */
[----:B------:R-:W-:-:S02]  /*2b8b0*/  VIADD R252, R11, 0xfffffe79 ;  /* 0xfffffe790bfc7836 */ /* 0x000fc40000000000 */
[----:B------:R-:W1:Y:S02]  /*2b8c0*/  LDC R11, c[0x0][0x3a0] ;  /* 0x0000e800ff0b7b82 */ /* 0x000e640000000800 */
[----:B-1----:R-:W-:-:S06]  /*2b8d0*/  IMAD.WIDE R36, R2, 0x4, R12 ;  /* 0x0000000402247825 */ /* 0x002fcc00078e020c */
[----:B------:R-:W1:Y:S01]  /*2b8e0*/  LDC R12, c[0x0][0x3a0] ;  /* 0x0000e800ff0c7b82 */ /* 0x000e620000000800 */
[----:B------:R3:W-:Y:S04]  /*2b8f0*/  STL.64 [R1+0x90], R36 ;  /* 0x0000902401007387 */ /* 0x0007e80000100a00 */
[----:B------:R-:W4:Y:S04]  /*2b900*/  LDL.LU.64 R232, [R1+0xdc8] ;  /* 0x000dc80001e87983 */ /* 0x000f280000300a00 */
[----:B------:R3:W-:Y:S01]  /*2b910*/  LDGSTS.E [R0+0x10008], desc[UR22][R36.64], !P3 ;  /* 0x1000800024007fae */ /* 0x0007e2000d9a1016 */
[----:B------:R-:W-:Y:S01]  /*2b920*/  ISETP.GE.U32.AND P3, PT, R252, 0x7ffffdfa, PT ;  /* 0x7ffffdfafc00780c */ /* 0x000fe20003f66070 */
[----:B---3--:R-:W-:-:S02]  /*2b930*/  VIADD R252, R10, 0xfffffe78 ;  /* 0xfffffe780afc7836 */ /* 0x008fc40000000000 */
[----:B------:R-:W3:Y:S01]  /*2b940*/  LDC R10, c[0x0][0x3a0] ;  /* 0x0000e800ff0a7b82 */ /* 0x000ee20000000800 */
[----:B------:R-:W-:-:S05]  /*2b950*/  IMAD.WIDE R36, R2, 0x4, R42 ;  /* 0x0000000402247825 */ /* 0x000fca00078e022a */
[----:B------:R2:W-:Y:S04]  /*2b960*/  STL.64 [R1+0x98], R36 ;  /* 0x0000982401007387 */ /* 0x0005e80000100a00 */
[----:B------:R-:W4:Y:S04]  /*2b970*/  LDL.LU.64 R42, [R1+0xdc0] ;  /* 0x000dc000012a7983 */ /* 0x000f280000300a00 */
[----:B------:R2:W-:Y:S01]  /*2b980*/  LDGSTS.E [R0+0x1000c], desc[UR22][R36.64], !P4 ;  /* 0x1000c00024007fae */ /* 0x0005e2000e1a1016 */
[----:B------:R-:W-:Y:S02]  /*2b990*/  ISETP.GE.U32.AND P4, PT, R252, 0x7ffffdf9, PT ;  /* 0x7ffffdf9fc00780c */ /* 0x000fe40003f86070 */
[----:B-1----:R-:W-:Y:S01]  /*2b9a0*/  IADD3 R252, PT, PT, R12, -0x189, RZ ;  /* 0xfffffe770cfc7810 */ /* 0x002fe20007ffe0ff */
[----:B--2---:R-:W-:-:S05]  /*2b9b0*/  IMAD.WIDE R36, R2, 0x4, R116 ;  /* 0x0000000402247825 */ /* 0x004fca00078e0274 */
[----:B------:R4:W-:Y:S04]  /*2b9c0*/  STL.64 [R1+0xa0], R36 ;  /* 0x0000a02401007387 */ /* 0x0009e80000100a00 */
[----:B------:R-:W2:Y:S04]  /*2b9d0*/  LDL.LU.64 R12, [R1+0xdb8] ;  /* 0x000db800010c7983 */ /* 0x000ea80000300a00 */
[----:B------:R4:W-:Y:S02]  /*2b9e0*/  LDGSTS.E [R0+0x10010], desc[UR22][R36.64], !P6 ;  /* 0x1001000024007fae */ /* 0x0009e4000f1a1016 */
[----:B----4-:R-:W-:-:S02]  /*2b9f0*/  IMAD.WIDE R36, R2, 0x4, R40 ;  /* 0x0000000402247825 */ /* 0x010fc400078e0228 */
[----:B------:R-:W1:Y:S03]  /*2ba00*/  LDC R40, c[0x0][0x3a0] ;  /* 0x0000e800ff287b82 */ /* 0x000e660000000800 */
[----:B------:R4:W-:Y:S04]  /*2ba10*/  STL.64 [R1+0xa8], R36 ;  /* 0x0000a82401007387 */ /* 0x0009e80000100a00 */
[----:B------:R4:W-:Y:S04]  /*2ba20*/  LDGSTS.E [R0+0x10014], desc[UR22][R36.64], !P5 ;  /* 0x1001400024007fae */ /* 0x0009e8000e9a1016 */
[----:B------:R-:W2:Y:S01]  /*2ba30*/  LDL.LU.64 R116, [R1+0xdb0] ;  /* 0x000db00001747983 */ /* 0x000ea20000300a00 */
[----:B----4-:R-:W-:-:S05]  /*2ba40*/  IMAD.WIDE R36, R2, 0x4, R118 ;  /* 0x0000000402247825 */ /* 0x010fca00078e0276 */
[----:B------:R4:W-:Y:S04]  /*2ba50*/  STL.64 [R1+0xb0], R36 ;  /* 0x0000b02401007387 */ /* 0x0009e80000100a00 */
[----:B------:R-:W2:Y:S01]  /*2ba60*/  LDL.LU.64 R118, [R1+0xda8] ;  /* 0x000da80001767983 */ /* 0x000ea20000300a00 */
[----:B------:R-:W-:Y:S01]  /*2ba70*/  ISETP.GE.U32.AND P6, PT, R252, 0x7ffffdf8, PT ;  /* 0x7ffffdf8fc00780c */ /* 0x000fe20003fc6070 */
[----:B------:R-:W-:Y:S02]  /*2ba80*/  VIADD R252, R11, 0xfffffe76 ;  /* 0xfffffe760bfc7836 */ /* 0x000fe40000000000 */
[----:B------:R4:W-:Y:S01]  /*2ba90*/  LDGSTS.E [R0+0x10018], desc[UR22][R36.64], !P3 ;  /* 0x1001800024007fae */ /* 0x0009e2000d9a1016 */
[----:B------:R-:W4:Y:S02]  /*2baa0*/  LDC R11, c[0x0][0x3a0] ;  /* 0x0000e800ff0b7b82 */ /* 0x000f240000000800 */
[----:B------:R-:W-:Y:S01]  /*2bab0*/  ISETP.GE.U32.AND P5, PT, R252, 0x7ffffdf7, PT ;  /* 0x7ffffdf7fc00780c */ /* 0x000fe20003fa6070 */
[----:B---3--:R-:W-:-:S05]  /*2bac0*/  VIADD R252, R10, 0xfffffe75 ;  /* 0xfffffe750afc7836 */ /* 0x008fca0000000000 */
[----:B------:R-:W-:Y:S01]  /*2bad0*/  ISETP.GE.U32.AND P3, PT, R252, 0x7ffffdf6, PT ;  /* 0x7ffffdf6fc00780c */ /* 0x000fe20003f66070 */
[----:B-1----:R-:W-:Y:S01]  /*2bae0*/  VIADD R252, R40, 0xfffffe74 ;  /* 0xfffffe7428fc7836 */ /* 0x002fe20000000000 */
[----:B------:R-:W1:Y:S01]  /*2baf0*/  LDC R10, c[0x0][0x3a0] ;  /* 0x0000e800ff0a7b82 */ /* 0x000e620000000800 */
[----:B----4-:R-:W-:-:S05]  /*2bb00*/  IMAD.WIDE R36, R2, 0x4, R232 ;  /* 0x0000000402247825 */ /* 0x010fca00078e02e8 */
[----:B------:R3:W-:Y:S04]  /*2bb10*/  STL.64 [R1+0xb8], R36 ;  /* 0x0000b82401007387 */ /* 0x0007e80000100a00 */
[----:B------:R-:W4:Y:S04]  /*2bb20*/  LDL.LU.64 R40, [R1+0xda0] ;  /* 0x000da00001287983 */ /* 0x000f280000300a00 */
[----:B------:R3:W-:Y:S02]  /*2bb30*/  LDGSTS.E [R0+0x1001c], desc[UR22][R36.64], !P4 ;  /* 0x1001c00024007fae */ /* 0x0007e4000e1a1016 */
[----:B---3--:R-:W-:-:S02]  /*2bb40*/  IMAD.WIDE R36, R2, 0x4, R42 ;  /* 0x0000000402247825 */ /* 0x008fc400078e022a */
[----:B------:R-:W3:Y:S03]  /*2bb50*/  LDC R42, c[0x0][0x3a0] ;  /* 0x0000e800ff2a7b82 */ /* 0x000ee60000000800 */
[----:B------:R2:W-:Y:S04]  /*2bb60*/  STL.64 [R1+0xc0], R36 ;  /* 0x0000c02401007387 */ /* 0x0005e80000100a00 */
[----:B------:R-:W4:Y:S04]  /*2bb70*/  LDL.LU.64 R232, [R1+0xd98] ;  /* 0x000d980001e87983 */ /* 0x000f280000300a00 */
[----:B------:R2:W-:Y:S01]  /*2bb80*/  LDGSTS.E [R0+0x10020], desc[UR22][R36.64], !P6 ;  /* 0x1002000024007fae */ /* 0x0005e2000f1a1016 */
[----:B------:R-:W-:-:S02]  /*2bb90*/  ISETP.GE.U32.AND P4, PT, R252, 0x7ffffdf5, PT ;  /* 0x7ffffdf5fc00780c */ /* 0x000fc40003f86070 */
[----:B------:R-:W-:Y:S02]  /*2bba0*/  IADD3 R252, PT, PT, R11, -0x18d, RZ ;  /* 0xfffffe730bfc7810 */ /* 0x000fe40007ffe0ff */
[----:B------:R-:W2:Y:S02]  /*2bbb0*/  LDC R11, c[0x0][0x3a0] ;  /* 0x0000e800ff0b7b82 */ /* 0x000ea40000000800 */
[----:B------:R-:W-:Y:S01]  /*2bbc0*/  ISETP.GE.U32.AND P6, PT, R252, 0x7ffffdf4, PT ;  /* 0x7ffffdf4fc00780c */ /* 0x000fe20003fc6070 */
[----:B-1----:R-:W-:-:S05]  /*2bbd0*/  VIADD R252, R10, 0xfffffe72 ;  /* 0xfffffe720afc7836 */ /* 0x002fca0000000000 */
[----:B------:R-:W1:Y:S01]  /*2bbe0*/  LDC R10, c[0x0][0x3a0] ;  /* 0x0000e800ff0a7b82 */ /* 0x000e620000000800 */
[----:B--2---:R-:W-:-:S05]  /*2bbf0*/  IMAD.WIDE R36, R2, 0x4, R12 ;  /* 0x0000000402247825 */ /* 0x004fca00078e020c */
[----:B------:R2:W-:Y:S04]  /*2bc00*/  STL.64 [R1+0xc8], R36 ;  /* 0x0000c82401007387 */ /* 0x0005e80000100a00 */
[----:B------:R-:W4:Y:S04]  /*2bc10*/  LDL.LU.64 R12, [R1+0xd90] ;  /* 0x000d9000010c7983 */ /* 0x000f280000300a00 */
[----:B------:R2:W-:Y:S01]  /*2bc20*/  LDGSTS.E [R0+0x10024], desc[UR22][R36.64], !P5 ;  /* 0x1002400024007fae */ /* 0x0005e2000e9a1016 */
[----:B------:R-:W-:Y:S01]  /*2bc30*/  ISETP.GE.U32.AND P5, PT, R252, 0x7ffffdf3, PT ;  /* 0x7ffffdf3fc00780c */ /* 0x000fe20003fa6070 */
[----:B---3--:R-:W-:-:S02]  /*2bc40*/  VIADD R252, R42, 0xfffffe71 ;  /* 0xfffffe712afc7836 */ /* 0x008fc40000000000 */
[----:B--2---:R-:W-:-:S05]  /*2bc50*/  IMAD.WIDE R36, R2, 0x4, R116 ;  /* 0x0000000402247825 */ /* 0x004fca00078e0274 */
[----:B------:R2:W-:Y:S04]  /*2bc60*/  STL.64 [R1+0xd0], R36 ;  /* 0x0000d02401007387 */ /* 0x0005e80000100a00 */
[----:B------:R2:W-:Y:S04]  /*2bc70*/  LDGSTS.E [R0+0x10028], desc[UR22][R36.64], !P3 ;  /* 0x1002800024007fae */ /* 0x0005e8000d9a1016 */
[----:B------:R-:W3:Y:S01]  /*2bc80*/  LDL.LU.64 R42, [R1+0xd88] ;  /* 0x000d8800012a7983 */ /* 0x000ee20000300a00 */
[----:B--2---:R-:W-:Y:S02]  /*2bc90*/  IMAD.WIDE R36, R2, 0x4, R118 ;  /* 0x0000000402247825 */ /* 0x004fe400078e0276 */
[----:B------:R-:W2:Y:S03]  /*2bca0*/  LDC R118, c[0x0][0x3a0] ;  /* 0x0000e800ff767b82 */ /* 0x000ea60000000800 */
[----:B------:R4:W-:Y:S04]  /*2bcb0*/  STL.64 [R1+0xd8], R36 ;  /* 0x0000d82401007387 */ /* 0x0009e80000100a00 */
[----:B------:R-:W3:Y:S04]  /*2bcc0*/  LDL.LU.64 R116, [R1+0xd80] ;  /* 0x000d800001747983 */ /* 0x000ee80000300a00 */
[----:B------:R4:W-:Y:S01]  /*2bcd0*/  LDGSTS.E [R0+0x1002c], desc[UR22][R36.64], !P4 ;  /* 0x1002c00024007fae */ /* 0x0009e2000e1a1016 */
[----:B------:R-:W-:Y:S01]  /*2bce0*/  ISETP.GE.U32.AND P3, PT, R252, 0x7ffffdf2, PT ;  /* 0x7ffffdf2fc00780c */ /* 0x000fe20003f66070 */
[----:B------:R-:W-:-:S02]  /*2bcf0*/  VIADD R252, R11, 0xfffffe70 ;  /* 0xfffffe700bfc7836 */ /* 0x000fc40000000000 */
[----:B------:R-:W2:Y:S03]  /*2bd00*/  LDC R11, c[0x0][0x3a0] ;  /* 0x0000e800ff0b7b82 */ /* 0x000ea60000000800 */
[----:B------:R-:W-:Y:S02]  /*2bd10*/  ISETP.GE.U32.AND P4, PT, R252, 0x7ffffdf1, PT ;  /* 0x7ffffdf1fc00780c */ /* 0x000fe40003f86070 */
[----:B-1----:R-:W-:-:S03]  /*2bd20*/  IADD3 R252, PT, PT, R10, -0x191, RZ ;  /* 0xfffffe6f0afc7810 */ /* 0x002fc60007ffe0ff */
[----:B------:R-:W1:Y:S01]  /*2bd30*/  LDC R10, c[0x0][0x3a0] ;  /* 0x0000e800ff0a7b82 */ /* 0x000e620000000800 */
[----:B----4-:R-:W-:-:S05]  /*2bd40*/  IMAD.WIDE R36, R2, 0x4, R40 ;  /* 0x0000000402247825 */ /* 0x010fca00078e0228 */
[----:B------:R4:W-:Y:S04]  /*2bd50*/  STL.64 [R1+0xe0], R36 ;  /* 0x0000e02401007387 */ /* 0x0009e80000100a00 */
[----:B------:R-:W3:Y:S04]  /*2bd60*/  LDL.LU.64 R40, [R1+0xd78] ;  /* 0x000d780001287983 */ /* 0x000ee80000300a00 */
[----:B------:R4:W-:Y:S01]  /*2bd70*/  LDGSTS.E [R0+0x10030], desc[UR22][R36.64], !P6 ;  /* 0x1003000024007fae */ /* 0x0009e2000f1a1016 */
[----:B------:R-:W-:Y:S01]  /*2bd80*/  ISETP.GE.U32.AND P6, PT, R252, 0x7ffffdf0, PT ;  /* 0x7ffffdf0fc00780c */ /* 0x000fe20003fc6070 */
[----:B--2---:R-:W-:-:S02]  /*2bd90*/  VIADD R252, R118, 0xfffffe6e ;  /* 0xfffffe6e76fc7836 */ /* 0x004fc40000000000 */
[----:B----4-:R-:W-:-:S05]  /*2bda0*/  IMAD.WIDE R36, R2, 0x4, R232 ;  /* 0x0000000402247825 */ /* 0x010fca00078e02e8 */
[----:B------:R2:W-:Y:S04]  /*2bdb0*/  STL.64 [R1+0xe8], R36 ;  /* 0x0000e82401007387 */ /* 0x0005e80000100a00 */
[----:B------:R-:W4:Y:S04]  /*2bdc0*/  LDL.LU.64 R118, [R1+0xd70] ;  /* 0x000d700001767983 */ /* 0x000f280000300a00 */
[----:B------:R2:W-:Y:S01]  /*2bdd0*/  LDGSTS.E [R0+0x10034], desc[UR22][R36.64], !P5 ;  /* 0x1003400024007fae */ /* 0x0005e2000e9a1016 */
[----:B------:R-:W-:Y:S01]  /*2bde0*/  ISETP.GE.U32.AND P5, PT, R252, 0x7ffffdef, PT ;  /* 0x7ffffdeffc00780c */ /* 0x000fe20003fa6070 */
[----:B------:R-:W-:-:S02]  /*2bdf0*/  VIADD R252, R11, 0xfffffe6d ;  /* 0xfffffe6d0bfc7836 */ /* 0x000fc40000000000 */
[----:B------:R-:W1:Y:S01]  /*2be00*/  LDC R11, c[0x0][0x3a0] ;  /* 0x0000e800ff0b7b82 */ /* 0x000e620000000800 */
[----:B--2---:R-:W-:-:S07]  /*2be10*/  IMAD.WIDE R36, R2, 0x4, R12 ;  /* 0x0000000402247825 */ /* 0x004fce00078e020c */
[----:B------:R-:W2:Y:S01]  /*2be20*/  LDC R12, c[0x0][0x3a0] ;  /* 0x0000e800ff0c7b82 */ /* 0x000ea20000000800 */
[----:B------:R3:W-:Y:S04]  /*2be30*/  STL.64 [R1+0xf0], R36 ;  /* 0x0000f02401007387 */ /* 0x0007e80000100a00 */
[----:B------:R-:W4:Y:S04]  /*2be40*/  LDL.LU.64 R232, [R1+0xd68] ;  /* 0x000d680001e87983 */ /* 0x000f280000300a00 */
[----:B------:R3:W-:Y:S01]  /*2be50*/  LDGSTS.E [R0+0x10038], desc[UR22][R36.64], !P3 ;  /* 0x1003800024007fae */ /* 0x0007e2000d9a1016 */
[----:B------:R-:W-:Y:S01]  /*2be60*/  ISETP.GE.U32.AND P3, PT, R252, 0x7ffffdee, PT ;  /* 0x7ffffdeefc00780c */ /* 0x000fe20003f66070 */
[----:B-1----:R-:W-:-:S02]  /*2be70*/  VIADD R252, R10, 0xfffffe6c ;  /* 0xfffffe6c0afc7836 */ /* 0x002fc40000000000 */
[----:B------:R-:W1:Y:S01]  /*2be80*/  LDC R10, c[0x0][0x3a0] ;  /* 0x0000e800ff0a7b82 */ /* 0x000e620000000800 */
[----:B---3--:R-:W-:-:S05]  /*2be90*/  IMAD.WIDE R36, R2, 0x4, R42 ;  /* 0x0000000402247825 */ /* 0x008fca00078e022a */
[----:B------:R3:W-:Y:S04]  /*2bea0*/  STL.64 [R1+0xf8], R36 ;  /* 0x0000f82401007387 */ /* 0x0007e80000100a00 */
[----:B------:R3:W-:Y:S04]  /*2beb0*/  LDGSTS.E [R0+0x1003c], desc[UR22][R36.64], !P4 ;  /* 0x1003c00024007fae */ /* 0x0007e8000e1a1016 */
[----:B------:R-:W4:Y:S01]  /*2bec0*/  LDL.LU.64 R42, [R1+0xd60] ;  /* 0x000d6000012a7983 */ /* 0x000f220000300a00 */
[----:B------:R-:W-:Y:S02]  /*2bed0*/  ISETP.GE.U32.AND P4, PT, R252, 0x7ffffded, PT ;  /* 0x7ffffdedfc00780c */ /* 0x000fe40003f86070 */
[----:B--2---:R-:W-:Y:S01]  /*2bee0*/  IADD3 R252, PT, PT, R12, -0x195, RZ ;  /* 0xfffffe6b0cfc7810 */ /* 0x004fe20007ffe0ff */
[----:B---3--:R-:W-:-:S05]  /*2bef0*/  IMAD.WIDE R36, R2, 0x4, R116 ;  /* 0x0000000402247825 */ /* 0x008fca00078e0274 */
[----:B------:R2:W-:Y:S04]  /*2bf00*/  STL.64 [R1+0x100], R36 ;  /* 0x0001002401007387 */ /* 0x0005e80000100a00 */
[----:B------:R-:W3:Y:S04]  /*2bf10*/  LDL.LU.64 R12, [R1+0xd58] ;  /* 0x000d5800010c7983 */ /* 0x000ee80000300a00 */
[----:B------:R2:W-:Y:S01]  /*2bf20*/  LDGSTS.E [R0+0x10040], desc[UR22][R36.64], !P6 ;  /* 0x1004000024007fae */ /* 0x0005e2000f1a1016 */
[----:B------:R-:W-:Y:S01]  /*2bf30*/  ISETP.GE.U32.AND P6, PT, R252, 0x7ffffdec, PT ;  /* 0x7ffffdecfc00780c */ /* 0x000fe20003fc6070 */
[----:B------:R-:W-:-:S02]  /*2bf40*/  VIADD R252, R11, 0xfffffe6a ;  /* 0xfffffe6a0bfc7836 */ /* 0x000fc40000000000 */
[----:B------:R-:W1:Y:S01]  /*2bf50*/  LDC R11, c[0x0][0x3a0] ;  /* 0x0000e800ff0b7b82 */ /* 0x000e620000000800 */
[----:B--2---:R-:W-:-:S07]  /*2bf60*/  IMAD.WIDE R36, R2, 0x4, R40 ;  /* 0x0000000402247825 */ /* 0x004fce00078e0228 */
[----:B------:R-:W2:Y:S01]  /*2bf70*/  LDC R40, c[0x0][0x3a0] ;  /* 0x0000e800ff287b82 */ /* 0x000ea20000000800 */
[----:B------:R4:W-:Y:S04]  /*2bf80*/  STL.64 [R1+0x108], R36 ;  /* 0x0001082401007387 */ /* 0x0009e80000100a00 */
[----:B------:R-:W3:Y:S04]  /*2bf90*/  LDL.LU.64 R116, [R1+0xd50] ;  /* 0x000d500001747983 */ /* 0x000ee80000300a00 */
[----:B------:R4:W-:Y:S01]  /*2bfa0*/  LDGSTS.E [R0+0x10044], desc[UR22][R36.64], !P5 ;  /* 0x1004400024007fae */ /* 0x0009e2000e9a1016 */
[----:B------:R-:W-:Y:S01]  /*2bfb0*/  ISETP.GE.U32.AND P5, PT, R252, 0x7ffffdeb, PT ;  /* 0x7ffffdebfc00780c */ /* 0x000fe20003fa6070 */
[----:B-1----:R-:W-:-:S02]  /*2bfc0*/  VIADD R252, R10, 0xfffffe69 ;  /* 0xfffffe690afc7836 */ /* 0x002fc40000000000 */
        /* <DEDUP_REMOVED lines=16> */
[----:B---3--:R-:W-:-:S05]  /*2c0d0*/  IMAD.WIDE R36, R2, 0x4, R12 ;  /* 0x0000000402247825 */ /* 0x008fca00078e020c */
[----:B------:R3:W-:Y:S04]  /*2c0e0*/  STL.64 [R1+0x128], R36 ;  /* 0x0001282401007387 */ /* 0x0007e80000100a00 */
[----:B------:R-:W4:Y:S01]  /*2c0f0*/  LDL.LU.64 R12, [R1+0xd30] ;  /* 0x000d3000010c7983 */ /* 0x000f220000300a00 */
[----:B------:R-:W-:Y:S02]  /*2c100*/  ISETP.GE.U32.AND P4, PT, R252, 0x7ffffde9, PT ;  /* 0x7ffffde9fc00780c */ /* 0x000fe40003f86070 */
[----:B------:R-:W-:Y:S01]  /*2c110*/  IADD3 R252, PT, PT, R11, -0x199, RZ ;  /* 0xfffffe670bfc7810 */ /* 0x000fe20007ffe0ff */
[----:B------:R3:W-:Y:S01]  /*2c120*/  LDGSTS.E [R0+0x10054], desc[UR22][R36.64], !P5 ;  /* 0x1005400024007fae */ /* 0x0007e2000e9a1016 */
[----:B------:R-:W3:Y:S02]  /*2c130*/  LDC R11, c[0x0][0x3a0] ;  /* 0x0000e800ff0b7b82 */ /* 0x000ee40000000800 */
[----:B------:R-:W-:Y:S01]  /*2c140*/  ISETP.GE.U32.AND P6, PT, R252, 0x7ffffde8, PT ;  /* 0x7ffffde8fc00780c */ /* 0x000fe20003fc6070 */
[----:B-1----:R-:W-:-:S05]  /*2c150*/  VIADD R252, R10, 0xfffffe66 ;  /* 0xfffffe660afc7836 */ /* 0x002fca0000000000 */
[----:B------:R-:W-:Y:S01]  /*2c160*/  ISETP.GE.U32.AND P5, PT, R252, 0x7ffffde7, PT ;  /* 0x7ffffde7fc00780c */ /* 0x000fe20003fa6070 */
[----:B--2---:R-:W-:Y:S01]  /*2c170*/  VIADD R252, R42, 0xfffffe65 ;  /* 0xfffffe652afc7836 */ /* 0x004fe20000000000 */
[----:B------:R-:W1:Y:S01]  /*2c180*/  LDC R10, c[0x0][0x3a0] ;  /* 0x0000e800ff0a7b82 */ /* 0x000e620000000800 */
[----:B---3--:R-:W-:-:S05]  /*2c190*/  IMAD.WIDE R36, R2, 0x4, R116 ;  /* 0x0000000402247825 */ /* 0x008fca00078e0274 */
[----:B------:R2:W-:Y:S04]  /*2c1a0*/  STL.64 [R1+0x130], R36 ;  /* 0x0001302401007387 */ /* 0x0005e80000100a00 */
[----:B------:R-:W3:Y:S04]  /*2c1b0*/  LDL.LU.64 R42, [R1+0xd28] ;  /* 0x000d2800012a7983 */ /* 0x000ee80000300a00 */
[----:B------:R2:W-:Y:S02]  /*2c1c0*/  LDGSTS.E [R0+0x10058], desc[UR22][R36.64], !P3 ;  /* 0x1005800024007fae */ /* 0x0005e4000d9a1016 */
[----:B--2---:R-:W-:-:S02]  /*2c1d0*/  IMAD.WIDE R36, R2, 0x4, R118 ;  /* 0x0000000402247825 */ /* 0x004fc400078e0276 */
        /* <DEDUP_REMOVED lines=18> */
[----:B------:R2:W-:Y:S04]  /*2c300*/  LDGSTS.E [R0+0x10064], desc[UR22][R36.64], !P5 ;  /* 0x1006400024007fae */ /* 0x0005e8000e9a1016 */
[----:B------:R-:W4:Y:S01]  /*2c310*/  LDL.LU.64 R118, [R1+0xd10] ;  /* 0x000d100001767983 */ /* 0x000f220000300a00 */
[----:B--2---:R-:W-:Y:S02]  /*2c320*/  IMAD.WIDE R36, R2, 0x4, R12 ;  /* 0x0000000402247825 */ /* 0x004fe400078e020c */
[----:B------:R-:W2:Y:S03]  /*2c330*/  LDC R12, c[0x0][0x3a0] ;  /* 0x0000e800ff0c7b82 */ /* 0x000ea60000000800 */
[----:B------:R3:W-:Y:S04]  /*2c340*/  STL.64 [R1+0x150], R36 ;  /* 0x0001502401007387 */ /* 0x0007e80000100a00 */
[----:B------:R-:W4:Y:S04]  /*2c350*/  LDL.LU.64 R232, [R1+0xd08] ;  /* 0x000d080001e87983 */ /* 0x000f280000300a00 */
[----:B------:R3:W-:Y:S01]  /*2c360*/  LDGSTS.E [R0+0x10068], desc[UR22][R36.64], !P3 ;  /* 0x1006800024007fae */ /* 0x0007e2000d9a1016 */
[----:B------:R-:W-:Y:S01]  /*2c370*/  ISETP.GE.U32.AND P5, PT, R252, 0x7ffffde3, PT ;  /* 0x7ffffde3fc00780c */ /* 0x000fe20003fa6070 */
[----:B------:R-:W-:-:S02]  /*2c380*/  VIADD R252, R11, 0xfffffe61 ;  /* 0xfffffe610bfc7836 */ /* 0x000fc40000000000 */
[----:B------:R-:W2:Y:S03]  /*2c390*/  LDC R11, c[0x0][0x3a0] ;  /* 0x0000e800ff0b7b82 */ /* 0x000ea60000000800 */
[----:B------:R-:W-:Y:S01]  /*2c3a0*/  ISETP.GE.U32.AND P3, PT, R252, 0x7ffffde2, PT ;  /* 0x7ffffde2fc00780c */ /* 0x000fe20003f66070 */
[----:B-1----:R-:W-:-:S04]  /*2c3b0*/  VIADD R252, R10, 0xfffffe60 ;  /* 0xfffffe600afc7836 */ /* 0x002fc80000000000 */
[----:B------:R-:W1:Y:S01]  /*2c3c0*/  LDC R10, c[0x0][0x3a0] ;  /* 0x0000e800ff0a7b82 */ /* 0x000e620000000800 */
[----:B---3--:R-:W-:-:S05]  /*2c3d0*/  IMAD.WIDE R36, R2, 0x4, R42 ;  /* 0x0000000402247825 */ /* 0x008fca00078e022a */
[----:B------:R3:W-:Y:S04]  /*2c3e0*/  STL.64 [R1+0x158], R36 ;  /* 0x0001582401007387 */ /* 0x0007e80000100a00 */
[----:B------:R-:W4:Y:S04]  /*2c3f0*/  LDL.LU.64 R42, [R1+0xd00] ;  /* 0x000d0000012a7983 */ /* 0x000f280000300a00 */
[----:B------:R3:W-:Y:S01]  /*2c400*/  LDGSTS.E [R0+0x1006c], desc[UR22][R36.64], !P4 ;  /* 0x1006c00024007fae */ /* 0x0007e2000e1a1016 */
        /* <DEDUP_REMOVED lines=19> */
[----:B------:R4:W-:Y:S04]  /*2c540*/  LDGSTS.E [R0+0x10078], desc[UR22][R36.64], !P3 ;  /* 0x1007800024007fae */ /* 0x0009e8000d9a1016 */
[----:B------:R-:W3:Y:S01]  /*2c550*/  LDL.LU.64 R118, [R1+0xce8] ;  /* 0x000ce80001767983 */ /* 0x000ee20000300a00 */
[----:B------:R-:W-:Y:S01]  /*2c560*/  ISETP.GE.U32.AND P3, PT, R252, 0x7ffffdde, PT ;  /* 0x7ffffddefc00780c */ /* 0x000fe20003f66070 */
[----:B--2---:R-:W-:-:S02]  /*2c570*/  VIADD R252, R40, 0xfffffe5c ;  /* 0xfffffe5c28fc7836 */ /* 0x004fc40000000000 */
[----:B----4-:R-:W-:-:S05]  /*2c580*/  IMAD.WIDE R36, R2, 0x4, R232 ;  /* 0x0000000402247825 */ /* 0x010fca00078e02e8 */
[----:B------:R2:W-:Y:S04]  /*2c590*/  STL.64 [R1+0x178], R36 ;  /* 0x0001782401007387 */ /* 0x0005e80000100a00 */
[----:B------:R-:W4:Y:S04]  /*2c5a0*/  LDL.LU.64 R40, [R1+0xce0] ;  /* 0x000ce00001287983 */ /* 0x000f280000300a00 */
[----:B------:R2:W-:Y:S01]  /*2c5b0*/  LDGSTS.E [R0+0x1007c], desc[UR22][R36.64], !P4 ;  /* 0x1007c00024007fae */ /* 0x0005e2000e1a1016 */
[----:B------:R-:W-:Y:S02]  /*2c5c0*/  ISETP.GE.U32.AND P4, PT, R252, 0x7ffffddd, PT ;  /* 0x7ffffdddfc00780c */ /* 0x000fe40003f86070 */
[----:B------:R-:W-:-:S02]  /*2c5d0*/  IADD3 R252, PT, PT, R11, -0x1a5, RZ ;  /* 0xfffffe5b0bfc7810 */ /* 0x000fc40007ffe0ff */
        /* <DEDUP_REMOVED lines=11> */
[----:B------:R-:W4:Y:S04]  /*2c690*/  LDL.LU.64 R12, [R1+0xcd0] ;  /* 0x000cd000010c7983 */ /* 0x000f280000300a00 */
[----:B------:R3:W-:Y:S01]  /*2c6a0*/  LDGSTS.E [R0+0x10084], desc[UR22][R36.64], !P5 ;  /* 0x1008400024007fae */ /* 0x0007e2000e9a1016 */
[----:B------:R-:W-:Y:S01]  /*2c6b0*/  ISETP.GE.U32.AND P5, PT, R252, 0x7ffffddb, PT ;  /* 0x7ffffddbfc00780c */ /* 0x000fe20003fa6070 */
[----:B--2---:R-:W-:-:S02]  /*2c6c0*/  VIADD R252, R42, 0xfffffe59 ;  /* 0xfffffe592afc7836 */ /* 0x004fc40000000000 */
[----:B---3--:R-:W-:-:S05]  /*2c6d0*/  IMAD.WIDE R36, R2, 0x4, R116 ;  /* 0x0000000402247825 */ /* 0x008fca00078e0274 */
[----:B------:R2:W-:Y:S04]  /*2c6e0*/  STL.64 [R1+0x190], R36 ;  /* 0x0001902401007387 */ /* 0x0005e80000100a00 */
[----:B------:R-:W3:Y:S04]  /*2c6f0*/  LDL.LU.64 R42, [R1+0xcc8] ;  /* 0x000cc800012a7983 */ /* 0x000ee80000300a00 */
[----:B------:R2:W-:Y:S02]  /*2c700*/  LDGSTS.E [R0+0x10088], desc[UR22][R36.64], !P3 ;  /* 0x1008800024007fae */ /* 0x0005e4000d9a1016 */
[----:B--2---:R-:W-:-:S02]  /*2c710*/  IMAD.WIDE R36, R2, 0x4, R118 ;  /* 0x0000000402247825 */ /* 0x004fc400078e0276 */
[----:B------:R-:W2:Y:S03]  /*2c720*/  LDC R118, c[0x0][0x3a0] ;  /* 0x0000e800ff767b82 */ /* 0x000ea60000000800 */
        /* <DEDUP_REMOVED lines=9> */
[----:B------:R-:W4:Y:S02]  /*2c7c0*/  LDC R11, c[0x0][0x3a0] ;  /* 0x0000e800ff0b7b82 */ /* 0x000f240000000800 */
[----:B------:R-:W-:-:S02]  /*2c7d0*/  ISETP.GE.U32.AND P4, PT, R252, 0x7ffffdd9, PT ;  /* 0x7ffffdd9fc00780c */ /* 0x000fc40003f86070 */
[----:B-1----:R-:W-:-:S04]  /*2c7e0*/  IADD3 R252, PT, PT, R10, -0x1a9, RZ ;  /* 0xfffffe570afc7810 */ /* 0x002fc80007ffe0ff */
[----:B------:R-:W-:Y:S01]  /*2c7f0*/  ISETP.GE.U32.AND P6, PT, R252, 0x7ffffdd8, PT ;  /* 0x7ffffdd8fc00780c */ /* 0x000fe20003fc6070 */
[----:B--2---:R-:W-:Y:S01]  /*2c800*/  VIADD R252, R118, 0xfffffe56 ;  /* 0xfffffe5676fc7836 */ /* 0x004fe20000000000 */
[----:B------:R-:W1:Y:S01]  /*2c810*/  LDC R10, c[0x0][0x3a0] ;  /* 0x0000e800ff0a7b82 */ /* 0x000e620000000800 */
[----:B----4-:R-:W-:-:S05]  /*2c820*/  IMAD.WIDE R36, R2, 0x4, R232 ;  /* 0x0000000402247825 */ /* 0x010fca00078e02e8 */
[----:B------:R2:W-:Y:S04]  /*2c830*/  STL.64 [R1+0x1a8], R36 ;  /* 0x0001a82401007387 */ /* 0x0005e80000100a00 */
[----:B------:R-:W4:Y:S04]  /*2c840*/  LDL.LU.64 R118, [R1+0xcb0] ;  /* 0x000cb00001767983 */ /* 0x000f280000300a00 */
[----:B------:R2:W-:Y:S02]  /*2c850*/  LDGSTS.E [R0+0x10094], desc[UR22][R36.64], !P5 ;  /* 0x1009400024007fae */ /* 0x0005e4000e9a1016 */
[----:B--2---:R-:W-:-:S02]  /*2c860*/  IMAD.WIDE R36, R2, 0x4, R12 ;  /* 0x0000000402247825 */ /* 0x004fc400078e020c */
        /* <DEDUP_REMOVED lines=28> */
[----:B------:R-:W-:Y:S01]  /*2ca30*/  ISETP.GE.U32.AND P5, PT, R252, 0x7ffffdd3, PT ;  /* 0x7ffffdd3fc00780c */ /* 0x000fe20003fa6070 */
[----:B-1----:R-:W-:-:S04]  /*2ca40*/  VIADD R252, R10, 0xfffffe51 ;  /* 0xfffffe510afc7836 */ /* 0x002fc80000000000 */
        /* <DEDUP_REMOVED lines=26> */
[----:B------:R-:W-:Y:S01]  /*2cbf0*/  ISETP.GE.U32.AND P5, PT, R252, 0x7ffffdcf, PT ;  /* 0x7ffffdcffc00780c */ /* 0x000fe20003fa6070 */
[----:B--2---:R-:W-:-:S02]  /*2cc00*/  VIADD R252, R42, 0xfffffe4d ;  /* 0xfffffe4d2afc7836 */ /* 0x004fc40000000000 */
        /* <DEDUP_REMOVED lines=12> */
[----:B------:R-:W-:-:S02]  /*2ccd0*/  ISETP.GE.U32.AND P4, PT, R252, 0x7ffffdcd, PT ;  /* 0x7ffffdcdfc00780c */ /* 0x000fc40003f86070 */
[----:B-1----:R-:W-:Y:S02]  /*2cce0*/  IADD3 R252, PT, PT, R10, -0x1b5, RZ ;  /* 0xfffffe4b0afc7810 */ /* 0x002fe40007ffe0ff */
        /* <DEDUP_REMOVED lines=22> */
[----:B------:R-:W3:Y:S02]  /*2ce50*/  LDC R11, c[0x0][0x3a0] ;  /* 0x0000e800ff0b7b82 */ /* 0x000ee40000000800 */
[----:B------:R-:W-:Y:S01]  /*2ce60*/  ISETP.GE.U32.AND P3, PT, R252, 0x7ffffdca, PT ;  /* 0x7ffffdcafc00780c */ /* 0x000fe20003f66070 */
[----:B-1----:R-:W-:-:S05]  /*2ce70*/  VIADD R252, R10, 0xfffffe48 ;  /* 0xfffffe480afc7836 */ /* 0x002fca0000000000 */
[----:B------:R-:W-:Y:S01]  /*2ce80*/  ISETP.GE.U32.AND P4, PT, R252, 0x7ffffdc9, PT ;  /* 0x7ffffdc9fc00780c */ /* 0x000fe20003f86070 */
[----:B------:R-:W1:Y:S01]  /*2ce90*/  LDC R10, c[0x0][0x3a0] ;  /* 0x0000e800ff0a7b82 */ /* 0x000e620000000800 */
[----:B--2---:R-:W-:Y:S01]  /*2cea0*/  IADD3 R252, PT, PT, R12, -0x1b9, RZ ;  /* 0xfffffe470cfc7810 */ /* 0x004fe20007ffe0ff */
        /* <DEDUP_REMOVED lines=30> */
[----:B------:R-:W-:-:S02]  /*2d090*/  ISETP.GE.U32.AND P4, PT, R252, 0x7ffffdc5, PT ;  /* 0x7ffffdc5fc00780c */ /* 0x000fc40003f86070 */
[----:B------:R-:W-:Y:S02]  /*2d0a0*/  IADD3 R252, PT, PT, R11, -0x1bd, RZ ;  /* 0xfffffe430bfc7810 */ /* 0x000fe40007ffe0ff */
[----:B------:R-:W3:Y:S02]  /*2d0b0*/  LDC R11, c[0x0][0x3a0] ;  /* 0x0000e800ff0b7b82 */ /* 0x000ee40000000800 */
[----:B------:R-:W-:Y:S01]  /*2d0c0*/  ISETP.GE.U32.AND P6, PT, R252, 0x7ffffdc4, PT ;  /* 0x7ffffdc4fc00780c */ /* 0x000fe20003fc6070 */
[----:B-1----:R-:W-:-:S05]  /*2d0d0*/  VIADD R252, R10, 0xfffffe42 ;  /* 0xfffffe420afc7836 */ /* 0x002fca0000000000 */
        /* <DEDUP_REMOVED lines=34> */
[----:B------:R-:W3:Y:S01]  /*2d300*/  LDC R11, c[0x0][0x3a0] ;  /* 0x0000e800ff0b7b82 */ /* 0x000ee20000000800 */
        /* <DEDUP_REMOVED lines=30> */
[----:B------:R-:W-:Y:S01]  /*2d4f0*/  ISETP.GE.U32.AND P5, PT, R252, 0x7ffffdbb, PT ;  /* 0x7ffffdbbfc00780c */ /* 0x000fe20003fa6070 */
[----:B-1----:R-:W-:-:S05]  /*2d500*/  VIADD R252, R10, 0xfffffe39 ;  /* 0xfffffe390afc7836 */ /* 0x002fca0000000000 */
[----:B------:R-:W-:Y:S01]  /*2d510*/  ISETP.GE.U32.AND P3, PT, R252, 0x7ffffdba, PT ;  /* 0x7ffffdbafc00780c */ /* 0x000fe20003f66070 */
[----:B----4-:R-:W-:Y:S01]  /*2d520*/  IMAD.WIDE R36, R2, 0x4, R232 ;  /* 0x0000000402247825 */ /* 0x010fe200078e02e8 */
[----:B------:R-:W1:Y:S03]  /*2d530*/  LDC R10, c[0x0][0x3a0] ;  /* 0x0000e800ff0a7b82 */ /* 0x000e660000000800 */
[----:B--2---:R-:W-:Y:S01]  /*2d540*/  VIADD R252, R40, 0xfffffe38 ;  /* 0xfffffe3828fc7836 */ /* 0x004fe20000000000 */
        /* <DEDUP_REMOVED lines=31> */
[----:B------:R-:W4:Y:S02]  /*2d740*/  LDC R11, c[0x0][0x3a0] ;  /* 0x0000e800ff0b7b82 */ /* 0x000f240000000800 */
[----:B----4-:R-:W-:-:S05]  /*2d750*/  IMAD.WIDE R36, R2, 0x4, R40 ;  /* 0x0000000402247825 */ /* 0x010fca00078e0228 */
[----:B------:R4:W-:Y:S04]  /*2d760*/  STL.64 [R1+0x2f8], R36 ;  /* 0x0002f82401007387 */ /* 0x0009e80000100a00 */
[----:B------:R-:W3:Y:S01]  /*2d770*/  LDL.LU.64 R40, [R1+0x350] ;  /* 0x0003500001287983 */ /* 0x000ee20000300a00 */
[----:B------:R-:W-:Y:S02]  /*2d780*/  ISETP.GE.U32.AND P4, PT, R252, 0x7ffffdb5, PT ;  /* 0x7ffffdb5fc00780c */ /* 0x000fe40003f86070 */
[----:B-1----:R-:W-:Y:S01]  /*2d790*/  IADD3 R252, PT, PT, R10, -0x1cd, RZ ;  /* 0xfffffe330afc7810 */ /* 0x002fe20007ffe0ff */
[----:B------:R4:W-:Y:S01]  /*2d7a0*/  LDGSTS.E [R0+0x10120], desc[UR22][R36.64], !P6 ;  /* 0x1012000024007fae */ /* 0x0009e2000f1a1016 */
[----:B------:R-:W1:Y:S02]  /*2d7b0*/  LDC R10, c[0x0][0x3a0] ;  /* 0x0000e800ff0a7b82 */ /* 0x000e640000000800 */
        /* <DEDUP_REMOVED lines=30> */
[----:B------:R-:W3:Y:S01]  /*2d9a0*/  LDL.LU.64 R116, [R1+0x3b8] ;  /* 0x0003b80001747983 */ /* 0x000ee20000300a00 */
[----:B------:R-:W-:Y:S01]  /*2d9b0*/  ISETP.GE.U32.AND P6, PT, R252, 0x7ffffdb0, PT ;  /* 0x7ffffdb0fc00780c */ /* 0x000fe20003fc6070 */
[----:B------:R-:W-:Y:S02]  /*2d9c0*/  VIADD R252, R11, 0xfffffe2e ;  /* 0xfffffe2e0bfc7836 */ /* 0x000fe40000000000 */
[----:B------:R4:W-:Y:S01]  /*2d9d0*/  LDGSTS.E [R0+0x10134], desc[UR22][R36.64], !P5 ;  /* 0x1013400024007fae */ /* 0x0009e2000e9a1016 */
[----:B------:R-:W3:Y:S02]  /*2d9e0*/  LDC R11, c[0x0][0x3a0] ;  /* 0x0000e800ff0b7b82 */ /* 0x000ee40000000800 */
[----:B------:R-:W-:Y:S01]  /*2d9f0*/  ISETP.GE.U32.AND P5, PT, R252, 0x7ffffdaf, PT ;  /* 0x7ffffdaffc00780c */ /* 0x000fe20003fa6070 */
[----:B-1----:R-:W-:-:S05]  /*2da00*/  VIADD R252, R10, 0xfffffe2d ;  /* 0xfffffe2d0afc7836 */ /* 0x002fca0000000000 */
        /* <DEDUP_REMOVED lines=24> */
[----:B-1----:R-:W-:-:S02]  /*2db90*/  VIADD R252, R10, 0xfffffe2a ;  /* 0xfffffe2a0afc7836 */ /* 0x002fc40000000000 */
[----:B---3--:R-:W-:-:S03]  /*2dba0*/  IMAD.WIDE R36, R2, 0x4, R116 ;  /* 0x0000000402247825 */ /* 0x008fc600078e0274 */
[----:B------:R-:W-:Y:S01]  /*2dbb0*/  ISETP.GE.U32.AND P5, PT, R252, 0x7ffffdab, PT ;  /* 0x7ffffdabfc00780c */ /* 0x000fe20003fa6070 */
[----:B------:R-:W1:Y:S01]  /*2dbc0*/  LDC R10, c[0x0][0x3a0] ;  /* 0x0000e800ff0a7b82 */ /* 0x000e620000000800 */
[----:B--2---:R-:W-:Y:S01]  /*2dbd0*/  VIADD R252, R42, 0xfffffe29 ;  /* 0xfffffe292afc7836 */ /* 0x004fe20000000000 */
        /* <DEDUP_REMOVED lines=31> */
[----:B------:R-:W3:Y:S02]  /*2ddd0*/  LDC R11, c[0x0][0x3a0] ;  /* 0x0000e800ff0b7b82 */ /* 0x000ee40000000800 */
[----:B---3--:R-:W-:-:S05]  /*2dde0*/  IMAD.WIDE R36, R2, 0x4, R42 ;  /* 0x0000000402247825 */ /* 0x008fca00078e022a */
[----:B------:R3:W-:Y:S04]  /*2ddf0*/  STL.64 [R1+0x410], R36 ;  /* 0x0004102401007387 */ /* 0x0007e80000100a00 */
[----:B------:R-:W4:Y:S01]  /*2de00*/  LDL.LU.64 R42, [R1+0x478] ;  /* 0x00047800012a7983 */ /* 0x000f220000300a00 */
[----:B------:R-:W-:Y:S01]  /*2de10*/  ISETP.GE.U32.AND P3, PT, R252, 0x7ffffda6, PT ;  /* 0x7ffffda6fc00780c */ /* 0x000fe20003f66070 */
[----:B-1----:R-:W-:Y:S02]  /*2de20*/  VIADD R252, R10, 0xfffffe24 ;  /* 0xfffffe240afc7836 */ /* 0x002fe40000000000 */
[----:B------:R3:W-:Y:S01]  /*2de30*/  LDGSTS.E [R0+0x1015c], desc[UR22][R36.64], !P4 ;  /* 0x1015c00024007fae */ /* 0x0007e2000e1a1016 */
[----:B------:R-:W1:Y:S02]  /*2de40*/  LDC R10, c[0x0][0x3a0] ;  /* 0x0000e800ff0a7b82 */ /* 0x000e640000000800 */
[----:B------:R-:W-:-:S02]  /*2de50*/  ISETP.GE.U32.AND P4, PT, R252, 0x7ffffda5, PT ;  /* 0x7ffffda5fc00780c */ /* 0x000fc40003f86070 */
        /* <DEDUP_REMOVED lines=28> */
[----:B------:R3:W-:Y:S01]  /*2e020*/  STL.64 [R1+0x478], R36 ;  /* 0x0004782401007387 */ /* 0x0007e20000100a00 */
[----:B------:R-:W-:-:S03]  /*2e030*/  ISETP.GE.U32.AND P4, PT, R252, 0x7ffffda1, PT ;  /* 0x7ffffda1fc00780c */ /* 0x000fc60003f86070 */
[----:B------:R-:W4:Y:S01]  /*2e040*/  LDL.LU.64 R232, [R1+0x4e8] ;  /* 0x0004e80001e87983 */ /* 0x000f220000300a00 */
[----:B------:R-:W-:Y:S02]  /*2e050*/  IADD3 R252, PT, PT, R11, -0x1e1, RZ ;  /* 0xfffffe1f0bfc7810 */ /* 0x000fe40007ffe0ff */
[----:B------:R-:W3:Y:S01]  /*2e060*/  LDC R11, c[0x0][0x3a0] ;  /* 0x0000e800ff0b7b82 */ /* 0x000ee20000000800 */
[----:B------:R3:W-:Y:S01]  /*2e070*/  LDGSTS.E [R0+0x10170], desc[UR22][R36.64], !P6 ;  /* 0x1017000024007fae */ /* 0x0007e2000f1a1016 */
        /* <DEDUP_REMOVED lines=23> */
[----:B------:R-:W4:Y:S01]  /*2e1f0*/  LDC R11, c[0x0][0x3a0] ;  /* 0x0000e800ff0b7b82 */ /* 0x000f220000000800 */
[----:B------:R4:W-:Y:S02]  /*2e200*/  LDGSTS.E [R0+0x10180], desc[UR22][R36.64], !P6 ;  /* 0x1018000024007fae */ /* 0x0009e4000f1a1016 */
[----:B------:R-:W-:-:S02]  /*2e210*/  ISETP.GE.U32.AND P4, PT, R252, 0x7ffffd9d, PT ;  /* 0x7ffffd9dfc00780c */ /* 0x000fc40003f86070 */
[----:B-1----:R-:W-:-:S03]  /*2e220*/  IADD3 R252, PT, PT, R10, -0x1e5, RZ ;  /* 0xfffffe1b0afc7810 */ /* 0x002fc60007ffe0ff */
[----:B------:R-:W1:Y:S01]  /*2e230*/  LDC R10, c[0x0][0x3a0] ;  /* 0x0000e800ff0a7b82 */ /* 0x000e620000000800 */
[----:B------:R-:W-:Y:S01]  /*2e240*/  ISETP.GE.U32.AND P6, PT, R252, 0x7ffffd9c, PT ;  /* 0x7ffffd9cfc00780c */ /* 0x000fe20003fc6070 */
[----:B----4-:R-:W-:-:S04]  /*2e250*/  IMAD.WIDE R36, R2, 0x4, R232 ;  /* 0x0000000402247825 */ /* 0x010fc800078e02e8 */
        /* <DEDUP_REMOVED lines=28> */
[----:B------:R-:W3:Y:S01]  /*2e420*/  LDL.LU.64 R116, [R1+0x5c8] ;  /* 0x0005c80001747983 */ /* 0x000ee20000300a00 */
[----:B------:R-:W-:-:S03]  /*2e430*/  ISETP.GE.U32.AND P6, PT, R252, 0x7ffffd98, PT ;  /* 0x7ffffd98fc00780c */ /* 0x000fc60003fc6070 */
[----:B------:R4:W-:Y:S01]  /*2e440*/  LDGSTS.E [R0+0x10194], desc[UR22][R36.64], !P5 ;  /* 0x1019400024007fae */ /* 0x0009e2000e9a1016 */
[----:B------:R-:W-:Y:S02]  /*2e450*/  VIADD R252, R11, 0xfffffe16 ;  /* 0xfffffe160bfc7836 */ /* 0x000fe40000000000 */
[----:B------:R-:W4:Y:S02]  /*2e460*/  LDC R11, c[0x0][0x3a0] ;  /* 0x0000e800ff0b7b82 */ /* 0x000f240000000800 */
[----:B----4-:R-:W-:Y:S01]  /*2e470*/  IMAD.WIDE R36, R2, 0x4, R118 ;  /* 0x0000000402247825 */ /* 0x010fe200078e0276 */
[----:B------:R-:W-:-:S04]  /*2e480*/  ISETP.GE.U32.AND P5, PT, R252, 0x7ffffd97, PT ;  /* 0x7ffffd97fc00780c */ /* 0x000fc80003fa6070 */
[----:B------:R4:W-:Y:S01]  /*2e490*/  STL.64 [R1+0x560], R36 ;  /* 0x0005602401007387 */ /* 0x0009e20000100a00 */
[----:B-1----:R-:W-:Y:S02]  /*2e4a0*/  VIADD R252, R10, 0xfffffe15 ;  /* 0xfffffe150afc7836 */ /* 0x002fe40000000000 */
[----:B------:R-:W1:Y:S01]  /*2e4b0*/  LDC R10, c[0x0][0x3a0] ;  /* 0x0000e800ff0a7b82 */ /* 0x000e620000000800 */
        /* <DEDUP_REMOVED lines=36> */
[----:B------:R-:W3:Y:S01]  /*2e700*/  LDC R11, c[0x0][0x3a0] ;  /* 0x0000e800ff0b7b82 */ /* 0x000ee20000000800 */
        /* <DEDUP_REMOVED lines=24> */
[----:B------:R-:W4:Y:S02]  /*2e890*/  LDC R11, c[0x0][0x3a0] ;  /* 0x0000e800ff0b7b82 */ /* 0x000f240000000800 */
[----:B------:R-:W-:Y:S01]  /*2e8a0*/  ISETP.GE.U32.AND P3, PT, R252, 0x7ffffd8e, PT ;  /* 0x7ffffd8efc00780c */ /* 0x000fe20003f66070 */
[----:B-1----:R-:W-:-:S02]  /*2e8b0*/  VIADD R252, R10, 0xfffffe0c ;  /* 0xfffffe0c0afc7836 */ /* 0x002fc40000000000 */
[----:B---3--:R-:W-:-:S03]  /*2e8c0*/  IMAD.WIDE R36, R2, 0x4, R116 ;  /* 0x0000000402247825 */ /* 0x008fc600078e0274 */
[----:B------:R-:W-:Y:S01]  /*2e8d0*/  ISETP.GE.U32.AND P4, PT, R252, 0x7ffffd8d, PT ;  /* 0x7ffffd8dfc00780c */ /* 0x000fe20003f86070 */
[----:B------:R-:W1:Y:S01]  /*2e8e0*/  LDC R10, c[0x0][0x3a0] ;  /* 0x0000e800ff0a7b82 */ /* 0x000e620000000800 */
[----:B--2---:R-:W-:Y:S01]  /*2e8f0*/  IADD3 R252, PT, PT, R12, -0x1f5, RZ ;  /* 0xfffffe0b0cfc7810 */ /* 0x004fe20007ffe0ff */
[----:B------:R2:W-:Y:S04]  /*2e900*/  STL.64 [R1+0x670], R36 ;  /* 0x0006702401007387 */ /* 0x0005e80000100a00 */
[----:B------:R-:W3:Y:S04]  /*2e910*/  LDL.LU.64 R12, [R1+0x8d8] ;  /* 0x0008d800010c7983 */ /* 0x000ee80000300a00 */
[----:B------:R2:W-:Y:S02]  /*2e920*/  LDGSTS.E [R0+0x101c0], desc[UR22][R36.64], !P6 ;  /* 0x101c000024007fae */ /* 0x0005e4000f1a1016 */
[----:B--2---:R-:W-:Y:S01]  /*2e930*/  IMAD.WIDE R36, R2, 0x4, R40 ;  /* 0x0000000402247825 */ /* 0x004fe200078e0228 */
[----:B------:R-:W-:Y:S01]  /*2e940*/  ISETP.GE.U32.AND P6, PT, R252, 0x7ffffd8c, PT ;  /* 0x7ffffd8cfc00780c */ /* 0x000fe20003fc6070 */
[----:B------:R-:W2:Y:S03]  /*2e950*/  LDC R40, c[0x0][0x3a0] ;  /* 0x0000e800ff287b82 */ /* 0x000ea60000000800 */
[----:B------:R4:W-:Y:S04]  /*2e960*/  STL.64 [R1+0x688], R36 ;  /* 0x0006882401007387 */ /* 0x0009e80000100a00 */
[----:B------:R-:W2:Y:S04]  /*2e970*/  LDL.LU.64 R240, [R1+0x8c8] ;  /* 0x0008c80001f07983 */ /* 0x000ea80000300a00 */
[----:B------:R4:W-:Y:S02]  /*2e980*/  LDGSTS.E [R0+0x101c4], desc[UR22][R36.64], !P5 ;  /* 0x101c400024007fae */ /* 0x0009e4000e9a1016 */
[----:B----4-:R-:W-:-:S02]  /*2e990*/  IMAD.WIDE R36, R2, 0x4, R118 ;  /* 0x0000000402247825 */ /* 0x010fc400078e0276 */
[----:B------:R-:W4:Y:S04]  /*2e9a0*/  LDL.LU.64 R118, [R1+0x8c0] ;  /* 0x0008c00001767983 */ /* 0x000f280000300a00 */
[----:B------:R1:W-:Y:S04]  /*2e9b0*/  STL.64 [R1+0x6a0], R36 ;  /* 0x0006a02401007387 */ /* 0x0003e80000100a00 */
[----:B------:R1:W-:Y:S04]  /*2e9c0*/  LDGSTS.E [R0+0x101c8], desc[UR22][R36.64], !P3 ;  /* 0x101c800024007fae */ /* 0x0003e8000d9a1016 */
[----:B------:R-:W4:Y:S01]  /*2e9d0*/  LDL.LU.64 R116, [R1+0x8b0] ;  /* 0x0008b00001747983 */ /* 0x000f220000300a00 */
[----:B-1----:R-:W-:-:S05]  /*2e9e0*/  IMAD.WIDE R36, R2, 0x4, R232 ;  /* 0x0000000402247825 */ /* 0x002fca00078e02e8 */
[----:B------:R1:W-:Y:S04]  /*2e9f0*/  STL.64 [R1+0x8b8], R36 ;  /* 0x0008b82401007387 */ /* 0x0003e80000100a00 */
[----:B------:R1:W-:Y:S02]  /*2ea00*/  LDGSTS.E [R0+0x101cc], desc[UR22][R36.64], !P4 ;  /* 0x101cc00024007fae */ /* 0x0003e4000e1a1016 */
[----:B-1----:R-:W-:-:S05]  /*2ea10*/  IMAD.WIDE R36, R2, 0x4, R42 ;  /* 0x0000000402247825 */ /* 0x002fca00078e022a */
[----:B------:R-:W-:Y:S04]  /*2ea20*/  STL.64 [R1+0x8a0], R36 ;  /* 0x0008a02401007387 */ /* 0x000fe80000100a00 */
[----:B------:R-:W4:Y:S01]  /*2ea30*/  LDL.LU.64 R232, [R1+0x8a8] ;  /* 0x0008a80001e87983 */ /* 0x000f220000300a00 */
[----:B------:R-:W-:Y:S02]  /*2ea40*/  VIADD R252, R11, 0xfffffe0a ;  /* 0xfffffe0a0bfc7836 */ /* 0x000fe40000000000 */
[----:B------:R-:W1:Y:S01]  /*2ea50*/  LDC R11, c[0x0][0x3a0] ;  /* 0x0000e800ff0b7b82 */ /* 0x000e620000000800 */
[----:B------:R2:W-:Y:S02]  /*2ea60*/  LDGSTS.E [R0+0x101d0], desc[UR22][R36.64], !P6 ;  /* 0x101d000024007fae */ /* 0x0005e4000f1a1016 */
[----:B------:R-:W-:Y:S01]  /*2ea70*/  ISETP.GE.U32.AND P5, PT, R252, 0x7ffffd8b, PT ;  /* 0x7ffffd8bfc00780c */ /* 0x000fe20003fa6070 */
[----:B------:R-:W-:Y:S01]  /*2ea80*/  VIADD R252, R10, 0xfffffe09 ;  /* 0xfffffe090afc7836 */ /* 0x000fe20000000000 */
[----:B------:R-:W4:Y:S03]  /*2ea90*/  LDL.LU.64 R42, [R1+0x898] ;  /* 0x00089800012a7983 */ /* 0x000f260000300a00 */
[----:B------:R-:W4:Y:S01]  /*2eaa0*/  LDC R10, c[0x0][0x3a0] ;  /* 0x0000e800ff0a7b82 */ /* 0x000f220000000800 */
[----:B------:R-:W-:Y:S01]  /*2eab0*/  ISETP.GE.U32.AND P3, PT, R252, 0x7ffffd8a, PT ;  /* 0x7ffffd8afc00780c */ /* 0x000fe20003f66070 */
[----:B---3--:R-:W-:-:S05]  /*2eac0*/  IMAD.WIDE R12, R2, 0x4, R12 ;  /* 0x00000004020c7825 */ /* 0x008fca00078e020c */
[----:B------:R3:W-:Y:S04]  /*2ead0*/  STL.64 [R1+0x888], R12 ;  /* 0x0008880c01007387 */ /* 0x0007e80000100a00 */
[----:B------:R-:W-:Y:S01]  /*2eae0*/  LDGSTS.E [R0+0x101d4], desc[UR22][R12.64], !P5 ;  /* 0x101d40000c007fae */ /* 0x000fe2000e9a1016 */
[----:B--2---:R-:W-:Y:S02]  /*2eaf0*/  VIADD R252, R40, 0xfffffe08 ;  /* 0xfffffe0828fc7836 */ /* 0x004fe40000000000 */
[----:B------:R-:W2:Y:S01]  /*2eb00*/  LDC R40, c[0x0][0x3a0] ;  /* 0x0000e800ff287b82 */ /* 0x000ea20000000800 */
[----:B---3--:R-:W3:Y:S01]  /*2eb10*/  LDL.LU.64 R12, [R1+0x890] ;  /* 0x00089000010c7983 */ /* 0x008ee20000300a00 */
[----:B------:R-:W-:Y:S01]  /*2eb20*/  IMAD.WIDE R36, R2, 0x4, R240 ;  /* 0x0000000402247825 */ /* 0x000fe200078e02f0 */
[----:B------:R-:W-:-:S04]  /*2eb30*/  ISETP.GE.U32.AND P4, PT, R252, 0x7ffffd89, PT ;  /* 0x7ffffd89fc00780c */ /* 0x000fc80003f86070 */
[----:B------:R4:W-:Y:S04]  /*2eb40*/  STL.64 [R1+0x860], R36 ;  /* 0x0008602401007387 */ /* 0x0009e80000100a00 */
[----:B------:R4:W-:Y:S01]  /*2eb50*/  LDGSTS.E [R0+0x101d8], desc[UR22][R36.64], !P3 ;  /* 0x101d800024007fae */ /* 0x0009e2000d9a1016 */
[----:B-1----:R-:W-:Y:S02]  /*2eb60*/  IADD3 R252, PT, PT, R11, -0x1f9, RZ ;  /* 0xfffffe070bfc7810 */ /* 0x002fe40007ffe0ff */
[----:B------:R-:W1:Y:S02]  /*2eb70*/  LDC R11, c[0x0][0x3a0] ;  /* 0x0000e800ff0b7b82 */ /* 0x000e640000000800 */
[----:B------:R-:W-:Y:S01]  /*2eb80*/  ISETP.GE.U32.AND P6, PT, R252, 0x7ffffd88, PT ;  /* 0x7ffffd88fc00780c */ /* 0x000fe20003fc6070 */
[----:B----4-:R-:W-:-:S05]  /*2eb90*/  IMAD.WIDE R36, R2, 0x4, R118 ;  /* 0x0000000402247825 */ /* 0x010fca00078e0276 */
[----:B------:R4:W-:Y:S04]  /*2eba0*/  STL.64 [R1+0x848], R36 ;  /* 0x0008482401007387 */ /* 0x0009e80000100a00 */
[----:B------:R-:W3:Y:S04]  /*2ebb0*/  LDL.LU.64 R118, [R1+0x880] ;  /* 0x0008800001767983 */ /* 0x000ee80000300a00 */
[----:B------:R4:W-:Y:S02]  /*2ebc0*/  LDGSTS.E [R0+0x101dc], desc[UR22][R36.64], !P4 ;  /* 0x101dc00024007fae */ /* 0x0009e4000e1a1016 */
[----:B----4-:R-:W-:-:S05]  /*2ebd0*/  IMAD.WIDE R36, R2, 0x4, R116 ;  /* 0x0000000402247825 */ /* 0x010fca00078e0274 */
[----:B------:R4:W-:Y:S04]  /*2ebe0*/  STL.64 [R1+0x830], R36 ;  /* 0x0008302401007387 */ /* 0x0009e80000100a00 */
[----:B------:R4:W-:Y:S02]  /*2ebf0*/  LDGSTS.E [R0+0x101e0], desc[UR22][R36.64], !P6 ;  /* 0x101e000024007fae */ /* 0x0009e4000f1a1016 */
[----:B----4-:R-:W-:Y:S02]  /*2ec00*/  IMAD.WIDE R36, R2, 0x4, R232 ;  /* 0x0000000402247825 */ /* 0x010fe400078e02e8 */
[----:B------:R-:W4:Y:S02]  /*2ec10*/  LDL.LU.64 R232, [R1+0x878] ;  /* 0x0008780001e87983 */ /* 0x000f240000300a00 */
[----:B------:R-:W-:-:S02]  /*2ec20*/  VIADD R252, R10, 0xfffffe06 ;  /* 0xfffffe060afc7836 */ /* 0x000fc40000000000 */
[----:B------:R-:W3:Y:S03]  /*2ec30*/  LDC R10, c[0x0][0x3a0] ;  /* 0x0000e800ff0a7b82 */ /* 0x000ee60000000800 */
[----:B------:R-:W-:Y:S01]  /*2ec40*/  ISETP.GE.U32.AND P5, PT, R252, 0x7ffffd87, PT ;  /* 0x7ffffd87fc00780c */ /* 0x000fe20003fa6070 */
[----:B--2---:R-:W-:-:S04]  /*2ec50*/  VIADD R252, R40, 0xfffffe05 ;  /* 0xfffffe0528fc7836 */ /* 0x004fc80000000000 */
[----:B------:R-:W2:Y:S01]  /*2ec60*/  LDC R40, c[0x0][0x3a0] ;  /* 0x0000e800ff287b82 */ /* 0x000ea20000000800 */
[----:B------:R-:W-:Y:S01]  /*2ec70*/  ISETP.GE.U32.AND P3, PT, R252, 0x7ffffd86, PT ;  /* 0x7ffffd86fc00780c */ /* 0x000fe20003f66070 */
[----:B-1----:R-:W-:-:S05]  /*2ec80*/  VIADD R252, R11, 0xfffffe04 ;  /* 0xfffffe040bfc7836 */ /* 0x002fca0000000000 */
[----:B------:R-:W-:Y:S01]  /*2ec90*/  ISETP.GE.U32.AND P4, PT, R252, 0x7ffffd85, PT ;  /* 0x7ffffd85fc00780c */ /* 0x000fe20003f86070 */
[----:B------:R-:W1:Y:S01]  /*2eca0*/  LDC R11, c[0x0][0x3a0] ;  /* 0x0000e800ff0b7b82 */ /* 0x000e620000000800 */
[----:B------:R3:W-:Y:S04]  /*2ecb0*/  STL.64 [R1+0x818], R36 ;  /* 0x0008182401007387 */ /* 0x0007e80000100a00 */
[----:B------:R3:W-:Y:S02]  /*2ecc0*/  LDGSTS.E [R0+0x101e4], desc[UR22][R36.64], !P5 ;  /* 0x101e400024007fae */ /* 0x0007e4000e9a1016 */
[----:B---3--:R-:W-:Y:S02]  /*2ecd0*/  IADD3 R252, PT, PT, R10, -0x1fd, RZ ;  /* 0xfffffe030afc7810 */ /* 0x008fe40007ffe0ff */
[----:B------:R-:W3:Y:S01]  /*2ece0*/  LDC R10, c[0x0][0x3a0] ;  /* 0x0000e800ff0a7b82 */ /* 0x000ee20000000800 */
[----:B------:R-:W-:-:S04]  /*2ecf0*/  IMAD.WIDE R12, R2, 0x4, R12 ;  /* 0x00000004020c7825 */ /* 0x000fc800078e020c */
[----:B------:R-:W-:-:S05]  /*2ed00*/  IMAD.WIDE R36, R2, 0x4, R42 ;  /* 0x0000000402247825 */ /* 0x000fca00078e022a */
[----:B------:R1:W-:Y:S04]  /*2ed10*/  STL.64 [R1+0x7f0], R36 ;  /* 0x0007f02401007387 */ /* 0x0003e80000100a00 */
[----:B------:R-:W-:Y:S01]  /*2ed20*/  LDGSTS.E [R0+0x101e8], desc[UR22][R36.64], !P3 ;  /* 0x101e800024007fae */ /* 0x000fe2000d9a1016 */
[----:B------:R-:W-:-:S03]  /*2ed30*/  ISETP.GE.U32.AND P6, PT, R252, 0x7ffffd84, PT ;  /* 0x7ffffd84fc00780c */ /* 0x000fc60003fc6070 */
[----:B------:R3:W-:Y:S01]  /*2ed40*/  LDGSTS.E [R0+0x101ec], desc[UR22][R12.64], !P4 ;  /* 0x101ec0000c007fae */ /* 0x0007e2000e1a1016 */
[----:B--2---:R-:W-:Y:S02]  /*2ed50*/  VIADD R252, R40, 0xfffffe02 ;  /* 0xfffffe0228fc7836 */ /* 0x004fe40000000000 */
[----:B------:R-:W2:Y:S01]  /*2ed60*/  LDC R40, c[0x0][0x3a0] ;  /* 0x0000e800ff287b82 */ /* 0x000ea20000000800 */
[----:B-1----:R-:W2:Y:S04]  /*2ed70*/  LDL.LU.64 R36, [R1+0x870] ;  /* 0x0008700001247983 */ /* 0x002ea80000300a00 */
[----:B------:R1:W-:Y:S01]  /*2ed80*/  STL.64 [R1+0x7d8], R12 ;  /* 0x0007d80c01007387 */ /* 0x0003e20000100a00 */
[----:B------:R-:W-:Y:S01]  /*2ed90*/  ISETP.GE.U32.AND P5, PT, R252, 0x7ffffd83, PT ;  /* 0x7ffffd83fc00780c */ /* 0x000fe20003fa6070 */
[----:B---3--:R-:W-:Y:S01]  /*2eda0*/  VIADD R10, R10, 0xfffffe00 ;  /* 0xfffffe000a0a7836 */ /* 0x008fe20000000000 */
[----:B-1----:R-:W1:Y:S01]  /*2edb0*/  LDC R13, c[0x0][0x3a0] ;  /* 0x0000e800ff0d7b82 */ /* 0x002e620000000800 */
[----:B------:R-:W-:Y:S01]  /*2edc0*/  VIADD R252, R11, 0xfffffe01 ;  /* 0xfffffe010bfc7836 */ /* 0x000fe20000000000 */
[----:B------:R-:W3:Y:S06]  /*2edd0*/  LDL.LU.64 R42, [R1+0x868] ;  /* 0x00086800012a7983 */ /* 0x000eec0000300a00 */
[----:B------:R-:W1:Y:S01]  /*2ede0*/  LDC R12, c[0x0][0x3a0] ;  /* 0x0000e800ff0c7b82 */ /* 0x000e620000000800 */
[----:B------:R1:W-:Y:S01]  /*2edf0*/  STL.64 [R1+0x12a8], R132 ;  /* 0x0012a88401007387 */ /* 0x0003e20000100a00 */
[----:B------:R-:W-:-:S02]  /*2ee00*/  ISETP.GE.AND P4, PT, R133, R10, PT ;  /* 0x0000000a8500720c */ /* 0x000fc40003f86270 */
[----:B------:R-:W-:Y:S01]  /*2ee10*/  ISETP.GE.U32.AND P3, PT, R252, 0x7ffffd82, PT ;  /* 0x7ffffd82fc00780c */ /* 0x000fe20003f66070 */
[----:B------:R-:W-:Y:S01]  /*2ee20*/  VIADD R252, R134, 0x100000 ;  /* 0x0010000086fc7836 */ /* 0x000fe20000000000 */
[----:B------:R-:W-:Y:S02]  /*2ee30*/  SEL R0, RZ, 0x4, P4 ;  /* 0x00000004ff007807 */ /* 0x000fe40002000000 */
[----:B-1----:R-:W-:-:S04]  /*2ee40*/  IADD3 R13, PT, PT, R13, 0x7f, RZ ;  /* 0x0000007f0d0d7810 */ /* 0x002fc80007ffe0ff */
[----:B------:R-:W-:Y:S01]  /*2ee50*/  ISETP.GT.AND P4, PT, R13, 0x27f, PT ;  /* 0x0000027f0d00780c */ /* 0x000fe20003f84270 */
[----:B------:R-:W-:-:S05]  /*2ee60*/  IMAD.WIDE R116, R2, 0x4, R118 ;  /* 0x0000000402747825 */ /* 0x000fca00078e0276 */
[----:B------:R1:W-:Y:S04]  /*2ee70*/  STL.64 [R1+0x7c0], R116 ;  /* 0x0007c07401007387 */ /* 0x0003e80000100a00 */
[----:B------:R-:W3:Y:S04]  /*2ee80*/  LDL.LU.64 R132, [R1+0x858] ;  /* 0x0008580001847983 */ /* 0x000ee80000300a00 */
[----:B------:R-:W3:Y:S04]  /*2ee90*/  LDL.LU.64 R138, [R1+0x850] ;  /* 0x00085000018a7983 */ /* 0x000ee80000300a00 */
[----:B------:R-:W3:Y:S04]  /*2eea0*/  LDL.LU.64 R118, [R1+0x840] ;  /* 0x0008400001767983 */ /* 0x000ee80000300a00 */
[----:B------:R1:W-:Y:S01]  /*2eeb0*/  LDGSTS.E [R252+0x101f0], desc[UR22][R116.64], !P6 ;  /* 0x101f000074fc7fae */ /* 0x0003e2000f1a1016 */
[----:B------:R-:W-:-:S03]  /*2eec0*/  ISETP.GE.U32.AND P6, PT, R10, 0x7ffffd81, PT ;  /* 0x7ffffd810a00780c */ /* 0x000fc60003fc6070 */
[----:B------:R-:W3:Y:S04]  /*2eed0*/  LDL.LU.64 R240, [R1+0x838] ;  /* 0x0008380001f07983 */ /* 0x000ee80000300a00 */
[----:B------:R-:W3:Y:S01]  /*2eee0*/  LDL.LU.64 R10, [R1+0x828] ;  /* 0x00082800010a7983 */ /* 0x000ee20000300a00 */
[----:B-1----:R-:W-:Y:S02]  /*2eef0*/  VIADD R252, R12, 0xfffffdff ;  /* 0xfffffdff0cfc7836 */ /* 0x002fe40000000000 */
[----:B----4-:R-:W-:-:S05]  /*2ef00*/  IMAD.WIDE R198, R2, 0x4, R232 ;  /* 0x0000000402c67825 */ /* 0x010fca00078e02e8 */
[----:B------:R1:W-:Y:S04]  /*2ef10*/  STL.64 [R1+0x7a8], R198 ;  /* 0x0007a8c601007387 */ /* 0x0003e80000100a00 */
[----:B------:R-:W4:Y:S01]  /*2ef20*/  LDL.LU.64 R12, [R1+0x800] ;  /* 0x00080000010c7983 */ /* 0x000f220000300a00 */
[----:B------:R-:W-:-:S03]  /*2ef30*/  SEL R0, R0, RZ, P4 ;  /* 0x000000ff00007207 */ /* 0x000fc60002000000 */
[----:B------:R-:W4:Y:S01]  /*2ef40*/  LDL.LU.64 R116, [R1+0x7f8] ;  /* 0x0007f80001747983 */ /* 0x000f220000300a00 */
[----:B------:R-:W-:Y:S01]  /*2ef50*/  ISETP.NE.U32.AND P4, PT, R0, RZ, PT ;  /* 0x000000ff0000720c */ /* 0x000fe20003f85070 */
[----:B------:R-:W-:Y:S02]  /*2ef60*/  VIADD R0, R134, 0x100000 ;  /* 0x0010000086007836 */ /* 0x000fe40000000000 */
[----:B------:R-:W4:Y:S04]  /*2ef70*/  LDL.LU.64 R232, [R1+0x7e8] ;  /* 0x0007e80001e87983 */ /* 0x000f280000300a00 */
[----:B------:R-:W-:Y:S01]  /*2ef80*/  LDGSTS.E [R0+0x101f4], desc[UR22][R198.64], !P5 ;  /* 0x101f4000c6007fae */ /* 0x000fe2000e9a1016 */
[----:B------:R-:W-:Y:S02]  /*2ef90*/  ISETP.GE.U32.AND P5, PT, R252, 0x7ffffd80, PT ;  /* 0x7ffffd80fc00780c */ /* 0x000fe40003fa6070 */
[----:B--2---:R-:W-:Y:S01]  /*2efa0*/  IADD3 R252, PT, PT, R40, -0x202, RZ ;  /* 0xfffffdfe28fc7810 */ /* 0x004fe20007ffe0ff */
[----:B-1----:R-:W2:Y:S01]  /*2efb0*/  LDL.LU.64 R198, [R1+0x1620] ;  /* 0x0016200001c67983 */ /* 0x002ea20000300a00 */
[----:B------:R-:W-:-:S04]  /*2efc0*/  IMAD.WIDE R184, R135, 0x4, R184 ;  /* 0x0000000487b87825 */ /* 0x000fc800078e02b8 */
[----:B------:R-:W-:-:S05]  /*2efd0*/  IMAD.WIDE R36, R2, 0x4, R36 ;  /* 0x0000000402247825 */ /* 0x000fca00078e0224 */
[----:B------:R3:W-:Y:S04]  /*2efe0*/  STL.64 [R1+0x780], R36 ;  /* 0x0007802401007387 */ /* 0x0007e80000100a00 */
[----:B------:R3:W-:Y:S02]  /*2eff0*/  LDGSTS.E [R0+0x101f8], desc[UR22][R36.64], !P3 ;  /* 0x101f800024007fae */ /* 0x0007e4000d9a1016 */
[----:B---3--:R-:W-:Y:S02]  /*2f000*/  IMAD.WIDE R36, R2, 0x4, R42 ;  /* 0x0000000402247825 */ /* 0x008fe400078e022a */
[----:B------:R-:W3:Y:S04]  /*2f010*/  LDL.LU.64 R42, [R1+0x7a0] ;  /* 0x0007a000012a7983 */ /* 0x000ee80000300a00 */
[----:B------:R-:W2:Y:S04]  /*2f020*/  LDL.LU.64 R40, [R1+0x790] ;  /* 0x0007900001287983 */ /* 0x000ea80000300a00 */
[----:B------:R1:W-:Y:S04]  /*2f030*/  STL.64 [R1+0x12b0], R2 ;  /* 0x0012b00201007387 */ /* 0x0003e80000100a00 */
[----:B------:R1:W-:Y:S04]  /*2f040*/  STL.64 [R1+0x768], R36 ;  /* 0x0007682401007387 */ /* 0x0003e80000100a00 */
[----:B------:R1:W-:Y:S04]  /*2f050*/  LDGSTS.E [R0+0x101fc], desc[UR22][R36.64], !P6 ;  /* 0x101fc00024007fae */ /* 0x0003e8000f1a1016 */
[----:B-1----:R-:W2:Y:S01]  /*2f060*/  LDL.LU.64 R2, [R1+0x798] ;  /* 0x0007980001027983 */ /* 0x002ea20000300a00 */
[----:B------:R-:W-:-:S03]  /*2f070*/  IMAD.WIDE R214, R135, 0x4, R214 ;  /* 0x0000000487d67825 */ /* 0x000fc600078e02d6 */
[----:B------:R-:W0:Y:S04]  /*2f080*/  LDGDEPBAR ;  /* 0x00000000000079af */ /* 0x000e280000000000 */
[----:B------:R-:W2:Y:S01]  /*2f090*/  LDL.LU.64 R36, [R1+0x1618] ;  /* 0x0016180001247983 */ /* 0x000ea20000300a00 */
[C---:B------:R-:W-:Y:S01]  /*2f0a0*/  IMAD.WIDE R196, R135.reuse, 0x4, R196 ;  /* 0x0000000487c47825 */ /* 0x040fe200078e02c4 */
[----:B------:R-:W1:Y:S03]  /*2f0b0*/  LDC R0, c[0x0][0x3a0] ;  /* 0x0000e800ff007b82 */ /* 0x000e660000000800 */
[----:B------:R-:W-:-:S04]  /*2f0c0*/  IMAD.WIDE R132, R135, 0x4, R132 ;  /* 0x0000000487847825 */ /* 0x000fc800078e0284 */
[C---:B------:R-:W-:Y:S01]  /*2f0d0*/  IMAD.WIDE R138, R135.reuse, 0x4, R138 ;  /* 0x00000004878a7825 */ /* 0x040fe200078e028a */
[----:B------:R1:W-:Y:S03]  /*2f0e0*/  STL.64 [R1+0x750], R132 ;  /* 0x0007508401007387 */ /* 0x0003e60000100a00 */
[----:B------:R-:W-:-:S04]  /*2f0f0*/  IMAD.WIDE R118, R135, 0x4, R118 ;  /* 0x0000000487767825 */ /* 0x000fc800078e0276 */
[C---:B------:R-:W-:Y:S01]  /*2f100*/  IMAD.WIDE R240, R135.reuse, 0x4, R240 ;  /* 0x0000000487f07825 */ /* 0x040fe200078e02f0 */
[----:B-1----:R-:W2:Y:S03]  /*2f110*/  LDL.LU.64 R132, [R1+0x748] ;  /* 0x0007480001847983 */ /* 0x002ea60000300a00 */
[C---:B------:R-:W-:Y:S01]  /*2f120*/  IMAD.WIDE R10, R135.reuse, 0x4, R10 ;  /* 0x00000004870a7825 */ /* 0x040fe200078e020a */
        /* <DEDUP_REMOVED lines=14> */
[----:B----4-:R-:W-:-:S05]  /*2f210*/  IMAD.WIDE R12, R135, 0x4, R12 ;  /* 0x00000004870c7825 */ /* 0x010fca00078e020c */
[----:B------:R1:W-:Y:S04]  /*2f220*/  STL.64 [R1+0x710], R12 ;  /* 0x0007100c01007387 */ /* 0x0003e80000100a00 */
[----:B-1----:R-:W4:Y:S01]  /*2f230*/  LDL.LU.64 R12, [R1+0x15e8] ;  /* 0x0015e800010c7983 */ /* 0x002f220000300a00 */
[----:B------:R-:W-:-:S04]  /*2f240*/  IMAD.WIDE R116, R135, 0x4, R116 ;  /* 0x0000000487747825 */ /* 0x000fc800078e0274 */
[C---:B------:R-:W-:Y:S01]  /*2f250*/  IMAD.WIDE R232, R135.reuse, 0x4, R232 ;  /* 0x0000000487e87825 */ /* 0x040fe200078e02e8 */
[----:B------:R1:W-:Y:S03]  /*2f260*/  STL.64 [R1+0x7f8], R116 ;  /* 0x0007f87401007387 */ /* 0x0003e60000100a00 */
[----:B------:R-:W-:-:S04]  /*2f270*/  IMAD.WIDE R54, R135, 0x4, R54 ;  /* 0x0000000487367825 */ /* 0x000fc800078e0236 */
[C---:B------:R-:W-:Y:S01]  /*2f280*/  IMAD.WIDE R60, R135.reuse, 0x4, R60 ;  /* 0x00000004873c7825 */ /* 0x040fe200078e023c */
[----:B-1----:R-:W4:Y:S04]  /*2f290*/  LDL.LU.64 R116, [R1+0x6f0] ;  /* 0x0006f00001747983 */ /* 0x002f280000300a00 */
[----:B------:R1:W-:Y:S01]  /*2f2a0*/  STL.64 [R1+0x7e8], R232 ;  /* 0x0007e8e801007387 */ /* 0x0003e20000100a00 */
[----:B------:R-:W-:-:S03]  /*2f2b0*/  IMAD.WIDE R242, R135, 0x4, R242 ;  /* 0x0000000487f27825 */ /* 0x000fc600078e02f2 */
[----:B-1----:R-:W4:Y:S01]  /*2f2c0*/  LDL.LU.64 R232, [R1+0x6e8] ;  /* 0x0006e80001e87983 */ /* 0x002f220000300a00 */
[----:B---3--:R-:W-:-:S04]  /*2f2d0*/  IMAD.WIDE R42, R135, 0x4, R42 ;  /* 0x00000004872a7825 */ /* 0x008fc800078e022a */
[----:B--2---:R-:W-:-:S04]  /*2f2e0*/  IMAD.WIDE R196, R135, 0x4, R196 ;  /* 0x0000000487c47825 */ /* 0x004fc800078e02c4 */
[----:B----4-:R-:W-:-:S05]  /*2f2f0*/  IMAD.WIDE R12, R135, 0x4, R12 ;  /* 0x00000004870c7825 */ /* 0x010fca00078e020c */
[----:B------:R1:W-:Y:S04]  /*2f300*/  STL.64 [R1+0x920], R12 ;  /* 0x0009200c01007387 */ /* 0x0003e80000100a00 */
[----:B-1----:R-:W2:Y:S04]  /*2f310*/  LDL.LU.64 R12, [R1+0x6d8] ;  /* 0x0006d800010c7983 */ /* 0x002ea80000300a00 */
[----:B------:R1:W-:Y:S04]  /*2f320*/  STL.64 [R1+0x9c8], R196 ;  /* 0x0009c8c401007387 */ /* 0x0003e80000100a00 */
[----:B-1----:R-:W3:Y:S04]  /*2f330*/  LDL.LU.64 R196, [R1+0x6d0] ;  /* 0x0006d00001c47983 */ /* 0x002ee80000300a00 */
[----:B------:R1:W-:Y:S04]  /*2f340*/  STL.64 [R1+0xa50], R54 ;  /* 0x000a503601007387 */ /* 0x0003e80000100a00 */
[----:B-1----:R-:W4:Y:S04]  /*2f350*/  LDL.LU.64 R54, [R1+0x15e0] ;  /* 0x0015e00001367983 */ /* 0x002f280000300a00 */
[----:B------:R1:W-:Y:S04]  /*2f360*/  STL.64 [R1+0xaa0], R60 ;  /* 0x000aa03c01007387 */ /* 0x0003e80000100a00 */
[----:B-1----:R-:W2:Y:S04]  /*2f370*/  LDL.LU.64 R60, [R1+0x15d8] ;  /* 0x0015d800013c7983 */ /* 0x002ea80000300a00 */
[----:B------:R1:W-:Y:S04]  /*2f380*/  STL.64 [R1+0xad0], R242 ;  /* 0x000ad0f201007387 */ /* 0x0003e80000100a00 */
[----:B-1----:R-:W3:Y:S04]  /*2f390*/  LDL.LU.64 R242, [R1+0x15d0] ;  /* 0x0015d00001f27983 */ /* 0x002ee80000300a00 */
[----:B------:R1:W-:Y:S04]  /*2f3a0*/  STL.64 [R1+0x6f8], R42 ;  /* 0x0006f82a01007387 */ /* 0x0003e80000100a00 */
[----:B-1----:R-:W3:Y:S01]  /*2f3b0*/  LDL.LU.64 R42, [R1+0x15c8] ;  /* 0x0015c800012a7983 */ /* 0x002ee20000300a00 */
[----:B------:R-:W-:-:S05]  /*2f3c0*/  IMAD.WIDE R2, R135, 0x4, R2 ;  /* 0x0000000487027825 */ /* 0x000fca00078e0202 */
[----:B------:R1:W-:Y:S01]  /*2f3d0*/  STL.64 [R1+0x798], R2 ;  /* 0x0007980201007387 */ /* 0x0003e20000100a00 */
[----:B------:R-:W-:-:S04]  /*2f3e0*/  IMAD.WIDE R58, R135, 0x4, R58 ;  /* 0x00000004873a7825 */ /* 0x000fc800078e023a */
[C---:B-1----:R-:W-:Y:S02]  /*2f3f0*/  IMAD.WIDE R2, R135.reuse, 0x4, R40 ;  /* 0x0000000487027825 */ /* 0x042fe400078e0228 */
[----:B------:R-:W4:Y:S04]  /*2f400*/  LDL.LU.64 R40, [R1+0x698] ;  /* 0x0006980001287983 */ /* 0x000f280000300a00 */
[----:B------:R1:W-:Y:S01]  /*2f410*/  STL.64 [R1+0x7b8], R2 ;  /* 0x0007b80201007387 */ /* 0x0003e20000100a00 */
[----:B------:R-:W-:-:S04]  /*2f420*/  IMAD.WIDE R56, R135, 0x4, R56 ;  /* 0x0000000487387825 */ /* 0x000fc800078e0238 */
[C---:B------:R-:W-:Y:S01]  /*2f430*/  IMAD.WIDE R230, R135.reuse, 0x4, R230 ;  /* 0x0000000487e67825 */ /* 0x040fe200078e02e6 */
[----:B-1----:R-:W4:Y:S03]  /*2f440*/  LDL.LU.64 R2, [R1+0x690] ;  /* 0x0006900001027983 */ /* 0x002f260000300a00 */
[----:B--2---:R-:W-:-:S04]  /*2f450*/  IMAD.WIDE R60, R135, 0x4, R60 ;  /* 0x00000004873c7825 */ /* 0x004fc800078e023c */
[----:B---3--:R-:W-:-:S05]  /*2f460*/  IMAD.WIDE R42, R135, 0x4, R42 ;  /* 0x00000004872a7825 */ /* 0x008fca00078e022a */
[----:B------:R1:W-:Y:S04]  /*2f470*/  STL.64 [R1+0x8d0], R42 ;  /* 0x0008d02a01007387 */ /* 0x0003e80000100a00 */
[----:B-1----:R-:W2:Y:S04]  /*2f480*/  LDL.LU.64 R42, [R1+0x680] ;  /* 0x00068000012a7983 */ /* 0x002ea80000300a00 */
[----:B------:R1:W-:Y:S04]  /*2f490*/  STL.64 [R1+0x9b0], R60 ;  /* 0x0009b03c01007387 */ /* 0x0003e80000100a00 */
[----:B-1----:R-:W3:Y:S04]  /*2f4a0*/  LDL.LU.64 R60, [R1+0x15c0] ;  /* 0x0015c000013c7983 */ /* 0x002ee80000300a00 */
        /* <DEDUP_REMOVED lines=8> */
[----:B------:R-:W-:-:S04]  /*2f530*/  IMAD.WIDE R118, R135, 0x4, R118 ;  /* 0x0000000487767825 */ /* 0x000fc800078e0276 */
[----:B-1----:R-:W-:-:S05]  /*2f540*/  IMAD.WIDE R132, R135, 0x4, R138 ;  /* 0x0000000487847825 */ /* 0x002fca00078e028a */
        /* <DEDUP_REMOVED lines=13> */
[----:B----4-:R-:W-:-:S04]  /*2f620*/  IMAD.WIDE R40, R135, 0x4, R40 ;  /* 0x0000000487287825 */ /* 0x010fc800078e0228 */
[----:B--2---:R-:W-:-:S05]  /*2f630*/  IMAD.WIDE R138, R135, 0x4, R230 ;  /* 0x00000004878a7825 */ /* 0x004fca00078e02e6 */
[----:B------:R1:W-:Y:S04]  /*2f640*/  STL.64 [R1+0x8b0], R138 ;  /* 0x0008b08a01007387 */ /* 0x0003e80000100a00 */
[----:B------:R-:W2:Y:S01]  /*2f650*/  LDL.LU.64 R230, [R1+0x620] ;  /* 0x0006200001e67983 */ /* 0x000ea20000300a00 */
[----:B-1----:R-:W-:-:S03]  /*2f660*/  IMAD.WIDE R138, R135, 0x4, R54 ;  /* 0x00000004878a7825 */ /* 0x002fc600078e0236 */
[----:B------:R-:W4:Y:S04]  /*2f670*/  LDL.LU.64 R54, [R1+0x15a0] ;  /* 0x0015a00001367983 */ /* 0x000f280000300a00 */
[----:B------:R1:W-:Y:S02]  /*2f680*/  STL.64 [R1+0x990], R138 ;  /* 0x0009908a01007387 */ /* 0x0003e40000100a00 */
[C---:B-1----:R-:W-:Y:S02]  /*2f690*/  IMAD.WIDE R138, R135.reuse, 0x4, R52 ;  /* 0x00000004878a7825 */ /* 0x042fe400078e0234 */
[----:B------:R-:W2:Y:S04]  /*2f6a0*/  LDL.LU.64 R52, [R1+0x1598] ;  /* 0x0015980001347983 */ /* 0x000ea80000300a00 */
[----:B------:R1:W-:Y:S02]  /*2f6b0*/  STL.64 [R1+0xa20], R138 ;  /* 0x000a208a01007387 */ /* 0x0003e40000100a00 */
[----:B-1----:R-:W-:-:S02]  /*2f6c0*/  IMAD.WIDE R138, R135, 0x4, R30 ;  /* 0x00000004878a7825 */ /* 0x002fc400078e021e */
[----:B------:R-:W2:Y:S04]  /*2f6d0*/  LDL.LU.64 R30, [R1+0x1590] ;  /* 0x00159000011e7983 */ /* 0x000ea80000300a00 */
        /* <DEDUP_REMOVED lines=21> */
[----:B-1----:R-:W4:Y:S01]  /*2f830*/  LDL.LU.64 R40, [R1+0x1560] ;  /* 0x0015600001287983 */ /* 0x002f220000300a00 */
[----:B------:R-:W-:-:S04]  /*2f840*/  IMAD.WIDE R2, R135, 0x4, R2 ;  /* 0x0000000487027825 */ /* 0x000fc800078e0202 */
[C---:B------:R-:W-:Y:S01]  /*2f850*/  IMAD.WIDE R42, R135.reuse, 0x4, R42 ;  /* 0x00000004872a7825 */ /* 0x040fe200078e022a */
[----:B------:R-:W-:Y:S03]  /*2f860*/  STL.64 [R1+0x6a8], R2 ;  /* 0x0006a80201007387 */ /* 0x000fe60000100a00 */
[C---:B------:R-:W-:Y:S01]  /*2f870*/  IMAD.WIDE R184, R135.reuse, 0x4, R184 ;  /* 0x0000000487b87825 */ /* 0x040fe200078e02b8 */
[----:B------:R1:W-:Y:S03]  /*2f880*/  STL.64 [R1+0x6d8], R42 ;  /* 0x0006d82a01007387 */ /* 0x0003e60000100a00 */
[----:B------:R-:W-:-:S04]  /*2f890*/  IMAD.WIDE R168, R135, 0x4, R168 ;  /* 0x0000000487a87825 */ /* 0x000fc800078e02a8 */
[C---:B------:R-:W-:Y:S01]  /*2f8a0*/  IMAD.WIDE R152, R135.reuse, 0x4, R152 ;  /* 0x0000000487987825 */ /* 0x040fe200078e0298 */
[----:B-1----:R-:W4:Y:S03]  /*2f8b0*/  LDL.LU.64 R42, [R1+0x588] ;  /* 0x00058800012a7983 */ /* 0x002f260000300a00 */
[----:B------:R-:W-:-:S04]  /*2f8c0*/  IMAD.WIDE R226, R135, 0x4, R226 ;  /* 0x0000000487e27825 */ /* 0x000fc800078e02e2 */
[----:B---3--:R-:W-:-:S04]  /*2f8d0*/  IMAD.WIDE R132, R135, 0x4, R132 ;  /* 0x0000000487847825 */ /* 0x008fc800078e0284 */
[----:B------:R-:W-:-:S04]  /*2f8e0*/  IMAD.WIDE R118, R135, 0x4, R118 ;  /* 0x0000000487767825 */ /* 0x000fc800078e0276 */
[----:B------:R-:W-:-:S04]  /*2f8f0*/  IMAD.WIDE R144, R135, 0x4, R144 ;  /* 0x0000000487907825 */ /* 0x000fc800078e0290 */
[----:B--2---:R-:W-:-:S04]  /*2f900*/  IMAD.WIDE R138, R135, 0x4, R138 ;  /* 0x00000004878a7825 */ /* 0x004fc800078e028a */
[----:B----4-:R-:W-:-:S04]  /*2f910*/  IMAD.WIDE R196, R135, 0x4, R196 ;  /* 0x0000000487c47825 */ /* 0x010fc800078e02c4 */
[----:B------:R-:W-:-:S04]  /*2f920*/  IMAD.WIDE R214, R135, 0x4, R214 ;  /* 0x0000000487d67825 */ /* 0x000fc800078e02d6 */
[----:B------:R-:W-:-:S04]  /*2f930*/  IMAD.WIDE R38, R135, 0x4, R38 ;  /* 0x0000000487267825 */ /* 0x000fc800078e0226 */
[C---:B------:R-:W-:Y:S02]  /*2f940*/  IMAD.WIDE R2, R135.reuse, 0x4, R40 ;  /* 0x0000000487027825 */ /* 0x040fe400078e0228 */
[----:B------:R-:W2:Y:S04]  /*2f950*/  LDL.LU.64 R40, [R1+0x580] ;  /* 0x0005800001287983 */ /* 0x000ea80000300a00 */
[----:B------:R1:W-:Y:S04]  /*2f960*/  STL.64 [R1+0x7e0], R2 ;  /* 0x0007e00201007387 */ /* 0x0003e80000100a00 */
[----:B-1----:R-:W3:Y:S04]  /*2f970*/  LDL.LU.64 R2, [R1+0x570] ;  /* 0x0005700001027983 */ /* 0x002ee80000300a00 */
        /* <DEDUP_REMOVED lines=9> */
[----:B------:R1:W-:Y:S02]  /*2fa10*/  STL.64 [R1+0x690], R118 ;  /* 0x0006907601007387 */ /* 0x0003e40000100a00 */
[----:B-1----:R-:W-:-:S02]  /*2fa20*/  IMAD.WIDE R132, R135, 0x4, R230 ;  /* 0x0000000487847825 */ /* 0x002fc400078e02e6 */
[----:B------:R-:W4:Y:S04]  /*2fa30*/  LDL.LU.64 R118, [R1+0x530] ;  /* 0x0005300001767983 */ /* 0x000f280000300a00 */
[----:B------:R-:W4:Y:S04]  /*2fa40*/  LDL.LU.64 R230, [R1+0x520] ;  /* 0x0005200001e67983 */ /* 0x000f280000300a00 */
[----:B------:R1:W-:Y:S04]  /*2fa50*/  STL.64 [R1+0x6c0], R132 ;  /* 0x0006c08401007387 */ /* 0x0003e80000100a00 */
[----:B-1----:R-:W4:Y:S04]  /*2fa60*/  LDL.LU.64 R132, [R1+0x510] ;  /* 0x0005100001847983 */ /* 0x002f280000300a00 */
[----:B------:R1:W-:Y:S02]  /*2fa70*/  STL.64 [R1+0x7c8], R138 ;  /* 0x0007c88a01007387 */ /* 0x0003e40000100a00 */
[----:B-1----:R-:W-:-:S02]  /*2fa80*/  IMAD.WIDE R138, R135, 0x4, R10 ;  /* 0x00000004878a7825 */ /* 0x002fc400078e020a */
[----:B------:R-:W4:Y:S04]  /*2fa90*/  LDL.LU.64 R10, [R1+0x1538] ;  /* 0x00153800010a7983 */ /* 0x000f280000300a00 */
[----:B------:R1:W-:Y:S02]  /*2faa0*/  STL.64 [R1+0x8d8], R138 ;  /* 0x0008d88a01007387 */ /* 0x0003e40000100a00 */
[C---:B-1----:R-:W-:Y:S02]  /*2fab0*/  IMAD.WIDE R138, R135.reuse, 0x4, R180 ;  /* 0x00000004878a7825 */ /* 0x042fe400078e02b4 */
[----:B------:R-:W4:Y:S04]  /*2fac0*/  LDL.LU.64 R180, [R1+0x1530] ;  /* 0x0015300001b47983 */ /* 0x000f280000300a00 */
[----:B------:R1:W-:Y:S02]  /*2fad0*/  STL.64 [R1+0x9b8], R138 ;  /* 0x0009b88a01007387 */ /* 0x0003e40000100a00 */
[----:B-1----:R-:W-:-:S02]  /*2fae0*/  IMAD.WIDE R138, R135, 0x4, R142 ;  /* 0x00000004878a7825 */ /* 0x002fc400078e028e */
[----:B------:R-:W4:Y:S04]  /*2faf0*/  LDL.LU.64 R142, [R1+0x1528] ;  /* 0x00152800018e7983 */ /* 0x000f280000300a00 */
[----:B------:R1:W-:Y:S04]  /*2fb00*/  STL.64 [R1+0xa40], R138 ;  /* 0x000a408a01007387 */ /* 0x0003e80000100a00 */
[----:B------:R1:W-:Y:S02]  /*2fb10*/  STL.64 [R1+0xa98], R144 ;  /* 0x000a989001007387 */ /* 0x0003e40000100a00 */
[----:B-1----:R-:W-:-:S02]  /*2fb20*/  IMAD.WIDE R138, R135, 0x4, R12 ;  /* 0x00000004878a7825 */ /* 0x002fc400078e020c */
[----:B------:R-:W4:Y:S04]  /*2fb30*/  LDL.LU.64 R144, [R1+0x4c8] ;  /* 0x0004c80001907983 */ /* 0x000f280000300a00 */
[----:B------:R-:W4:Y:S04]  /*2fb40*/  LDL.LU.64 R12, [R1+0x4c0] ;  /* 0x0004c000010c7983 */ /* 0x000f280000300a00 */
        /* <DEDUP_REMOVED lines=10> */
[----:B------:R1:W-:Y:S03]  /*2fbf0*/  STL.64 [R1+0x8c0], R240 ;  /* 0x0008c0f001007387 */ /* 0x0003e60000100a00 */
[----:B------:R-:W-:-:S04]  /*2fc00*/  IMAD.WIDE R22, R135, 0x4, R22 ;  /* 0x0000000487167825 */ /* 0x000fc800078e0216 */
[C---:B------:R-:W-:Y:S01]  /*2fc10*/  IMAD.WIDE R44, R135.reuse, 0x4, R44 ;  /* 0x00000004872c7825 */ /* 0x040fe200078e022c */
[----:B-1----:R-:W4:Y:S03]  /*2fc20*/  LDL.LU.64 R240, [R1+0x1508] ;  /* 0x0015080001f07983 */ /* 0x002f260000300a00 */
[C---:B------:R-:W-:Y:S01]  /*2fc30*/  IMAD.WIDE R42, R135.reuse, 0x4, R42 ;  /* 0x00000004872a7825 */ /* 0x040fe200078e022a */
[----:B------:R1:W-:Y:S04]  /*2fc40*/  STL.64 [R1+0x9a0], R24 ;  /* 0x0009a01801007387 */ /* 0x0003e80000100a00 */
[----:B-1----:R-:W4:Y:S04]  /*2fc50*/  LDL.LU.64 R24, [R1+0x460] ;  /* 0x0004600001187983 */ /* 0x002f280000300a00 */
[----:B------:R1:W-:Y:S01]  /*2fc60*/  STL.64 [R1+0xa28], R22 ;  /* 0x000a281601007387 */ /* 0x0003e20000100a00 */
[----:B--2---:R-:W-:-:S03]  /*2fc70*/  IMAD.WIDE R40, R135, 0x4, R40 ;  /* 0x0000000487287825 */ /* 0x004fc600078e0228 */
[----:B-1----:R-:W2:Y:S04]  /*2fc80*/  LDL.LU.64 R22, [R1+0x458] ;  /* 0x0004580001167983 */ /* 0x002ea80000300a00 */
[----:B------:R1:W-:Y:S01]  /*2fc90*/  STL.64 [R1+0xa88], R44 ;  /* 0x000a882c01007387 */ /* 0x0003e20000100a00 */
[----:B---3--:R-:W-:-:S03]  /*2fca0*/  IMAD.WIDE R2, R135, 0x4, R2 ;  /* 0x0000000487027825 */ /* 0x008fc600078e0202 */
[----:B-1----:R-:W3:Y:S04]  /*2fcb0*/  LDL.LU.64 R44, [R1+0x1500] ;  /* 0x00150000012c7983 */ /* 0x002ee80000300a00 */
[----:B------:R1:W-:Y:S04]  /*2fcc0*/  STL.64 [R1+0x588], R42 ;  /* 0x0005882a01007387 */ /* 0x0003e80000100a00 */
[----:B-1----:R-:W2:Y:S04]  /*2fcd0*/  LDL.LU.64 R42, [R1+0x14f8] ;  /* 0x0014f800012a7983 */ /* 0x002ea80000300a00 */
[----:B------:R1:W-:Y:S04]  /*2fce0*/  STL.64 [R1+0x5c0], R40 ;  /* 0x0005c02801007387 */ /* 0x0003e80000100a00 */
[----:B-1----:R-:W2:Y:S04]  /*2fcf0*/  LDL.LU.64 R40, [R1+0x14f0] ;  /* 0x0014f00001287983 */ /* 0x002ea80000300a00 */
[----:B------:R1:W-:Y:S01]  /*2fd00*/  STL.64 [R1+0x5f8], R2 ;  /* 0x0005f80201007387 */ /* 0x0003e20000100a00 */
[----:B------:R-:W-:-:S04]  /*2fd10*/  IMAD.WIDE R32, R135, 0x4, R32 ;  /* 0x0000000487207825 */ /* 0x000fc800078e0220 */
[----:B------:R-:W-:-:S04]  /*2fd20*/  IMAD.WIDE R78, R135, 0x4, R78 ;  /* 0x00000004874e7825 */ /* 0x000fc800078e024e */
[----:B------:R-:W-:-:S04]  /*2fd30*/  IMAD.WIDE R198, R135, 0x4, R198 ;  /* 0x0000000487c67825 */ /* 0x000fc800078e02c6 */
[----:B------:R-:W-:-:S04]  /*2fd40*/  IMAD.WIDE R182, R135, 0x4, R182 ;  /* 0x0000000487b67825 */ /* 0x000fc800078e02b6 */
[----:B------:R-:W-:-:S04]  /*2fd50*/  IMAD.WIDE R166, R135, 0x4, R166 ;  /* 0x0000000487a67825 */ /* 0x000fc800078e02a6 */
[----:B----4-:R-:W-:-:S04]  /*2fd60*/  IMAD.WIDE R118, R135, 0x4, R118 ;  /* 0x0000000487767825 */ /* 0x010fc800078e0276 */
[----:B------:R-:W-:-:S04]  /*2fd70*/  IMAD.WIDE R230, R135, 0x4, R230 ;  /* 0x0000000487e67825 */ /* 0x000fc800078e02e6 */
[----:B------:R-:W-:-:S04]  /*2fd80*/  IMAD.WIDE R132, R135, 0x4, R132 ;  /* 0x0000000487847825 */ /* 0x000fc800078e0284 */
[----:B------:R-:W-:-:S04]  /*2fd90*/  IMAD.WIDE R150, R135, 0x4, R150 ;  /* 0x0000000487967825 */ /* 0x000fc800078e0296 */
[----:B------:R-:W-:-:S04]  /*2fda0*/  IMAD.WIDE R20, R135, 0x4, R20 ;  /* 0x0000000487147825 */ /* 0x000fc800078e0214 */
[----:B------:R-:W-:-:S04]  /*2fdb0*/  IMAD.WIDE R144, R135, 0x4, R144 ;  /* 0x0000000487907825 */ /* 0x000fc800078e0290 */
[----:B------:R-:W-:-:S04]  /*2fdc0*/  IMAD.WIDE R12, R135, 0x4, R12 ;  /* 0x00000004870c7825 */ /* 0x000fc800078e020c */
[----:B------:R-:W-:-:S04]  /*2fdd0*/  IMAD.WIDE R138, R135, 0x4, R138 ;  /* 0x00000004878a7825 */ /* 0x000fc800078e028a */
[C---:B-1----:R-:W-:Y:S02]  /*2fde0*/  IMAD.WIDE R2, R135.reuse, 0x4, R38 ;  /* 0x0000000487027825 */ /* 0x042fe400078e0226 */
[----:B------:R-:W4:Y:S04]  /*2fdf0*/  LDL.LU.64 R38, [R1+0x14e8] ;  /* 0x0014e80001267983 */ /* 0x000f280000300a00 */
[----:B------:R1:W-:Y:S02]  /*2fe00*/  STL.64 [R1+0x778], R2 ;  /* 0x0007780201007387 */ /* 0x0003e40000100a00 */
[C---:B-1----:R-:W-:Y:S02]  /*2fe10*/  IMAD.WIDE R2, R135.reuse, 0x4, R36 ;  /* 0x0000000487027825 */ /* 0x042fe400078e0224 */
[----:B------:R-:W3:Y:S04]  /*2fe20*/  LDL.LU.64 R36, [R1+0x14e0] ;  /* 0x0014e00001247983 */ /* 0x000ee80000300a00 */
[----:B------:R1:W-:Y:S02]  /*2fe30*/  STL.64 [R1+0x898], R2 ;  /* 0x0008980201007387 */ /* 0x0003e40000100a00 */
[----:B-1----:R-:W-:-:S02]  /*2fe40*/  IMAD.WIDE R2, R135, 0x4, R212 ;  /* 0x0000000487027825 */ /* 0x002fc400078e02d4 */
[----:B------:R-:W3:Y:S04]  /*2fe50*/  LDL.LU.64 R212, [R1+0x3f8] ;  /* 0x0003f80001d47983 */ /* 0x000ee80000300a00 */
[----:B------:R1:W-:Y:S04]  /*2fe60*/  STL.64 [R1+0x980], R2 ;  /* 0x0009800201007387 */ /* 0x0003e80000100a00 */
[----:B-1----:R-:W3:Y:S04]  /*2fe70*/  LDL.LU.64 R2, [R1+0x3e8] ;  /* 0x0003e80001027983 */ /* 0x002ee80000300a00 */
        /* <DEDUP_REMOVED lines=8> */
[----:B------:R1:W-:Y:S02]  /*2ff00*/  STL.64 [R1+0x5f0], R132 ;  /* 0x0005f08401007387 */ /* 0x0003e40000100a00 */
[----:B-1----:R-:W-:-:S02]  /*2ff10*/  IMAD.WIDE R132, R135, 0x4, R214 ;  /* 0x0000000487847825 */ /* 0x002fc400078e02d6 */
[----:B------:R-:W4:Y:S04]  /*2ff20*/  LDL.LU.64 R214, [R1+0x14b8] ;  /* 0x0014b80001d67983 */ /* 0x000f280000300a00 */
[----:B------:R1:W-:Y:S01]  /*2ff30*/  STL.64 [R1+0x6f0], R132 ;  /* 0x0006f08401007387 */ /* 0x0003e20000100a00 */
[----:B------:R-:W-:-:S03]  /*2ff40*/  IMAD.WIDE R196, R135, 0x4, R196 ;  /* 0x0000000487c47825 */ /* 0x000fc600078e02c4 */
        /* <DEDUP_REMOVED lines=25> */
[C---:B--2---:R-:W-:Y:S01]  /*300e0*/  IMAD.WIDE R22, R135.reuse, 0x4, R22 ;  /* 0x0000000487167825 */ /* 0x044fe200078e0216 */
[----:B------:R1:W-:Y:S03]  /*300f0*/  STL.64 [R1+0x9c0], R28 ;  /* 0x0009c01c01007387 */ /* 0x0003e60000100a00 */
[----:B------:R-:W-:-:S04]  /*30100*/  IMAD.WIDE R142, R135, 0x4, R142 ;  /* 0x00000004878e7825 */ /* 0x000fc800078e028e */
[C---:B------:R-:W-:Y:S01]  /*30110*/  IMAD.WIDE R34, R135.reuse, 0x4, R34 ;  /* 0x0000000487227825 */ /* 0x040fe200078e0222 */
        /* <DEDUP_REMOVED lines=9> */
[----:B-1----:R-:W2:Y:S01]  /*301b0*/  LDL.LU.64 R22, [R1+0x1450] ;  /* 0x0014500001167983 */ /* 0x002ea20000300a00 */
[----:B---3--:R-:W-:-:S04]  /*301c0*/  IMAD.WIDE R212, R135, 0x4, R212 ;  /* 0x0000000487d47825 */ /* 0x008fc800078e02d4 */
[----:B------:R-:W-:-:S04]  /*301d0*/  IMAD.WIDE R2, R135, 0x4, R2 ;  /* 0x0000000487027825 */ /* 0x000fc800078e0202 */
[----:B----4-:R-:W-:-:S05]  /*301e0*/  IMAD.WIDE R20, R135, 0x4, R20 ;  /* 0x0000000487147825 */ /* 0x010fca00078e0214 */
[----:B------:R1:W-:Y:S04]  /*301f0*/  STL.64 [R1+0x508], R20 ;  /* 0x0005081401007387 */ /* 0x0003e80000100a00 */
[----:B-1----:R-:W3:Y:S04]  /*30200*/  LDL.LU.64 R20, [R1+0x1448] ;  /* 0x0014480001147983 */ /* 0x002ee80000300a00 */
        /* <DEDUP_REMOVED lines=12> */
[----:B------:R1:W-:Y:S02]  /*302d0*/  STL.64 [R1+0x408], R2 ;  /* 0x0004080201007387 */ /* 0x0003e40000100a00 */
[----:B-1----:R-:W-:-:S02]  /*302e0*/  IMAD.WIDE R2, R135, 0x4, R196 ;  /* 0x0000000487027825 */ /* 0x002fc400078e02c4 */
[----:B------:R-:W2:Y:S04]  /*302f0*/  LDL.LU.64 R196, [R1+0x1418] ;  /* 0x0014180001c47983 */ /* 0x000ea80000300a00 */
[----:B------:R1:W-:Y:S02]  /*30300*/  STL.64 [R1+0x510], R2 ;  /* 0x0005100201007387 */ /* 0x0003e40000100a00 */
[C---:B-1----:R-:W-:Y:S02]  /*30310*/  IMAD.WIDE R2, R135.reuse, 0x4, R180 ;  /* 0x0000000487027825 */ /* 0x042fe400078e02b4 */
[----:B------:R-:W2:Y:S04]  /*30320*/  LDL.LU.64 R180, [R1+0x1410] ;  /* 0x0014100001b47983 */ /* 0x000ea80000300a00 */
[----:B------:R1:W-:Y:S02]  /*30330*/  STL.64 [R1+0x608], R2 ;  /* 0x0006080201007387 */ /* 0x0003e40000100a00 */
[----:B-1----:R-:W-:-:S02]  /*30340*/  IMAD.WIDE R2, R135, 0x4, R14 ;  /* 0x0000000487027825 */ /* 0x002fc400078e020e */
[----:B------:R-:W2:Y:S04]  /*30350*/  LDL.LU.64 R14, [R1+0x1408] ;  /* 0x00140800010e7983 */ /* 0x000ea80000300a00 */
[----:B------:R1:W-:Y:S02]  /*30360*/  STL.64 [R1+0x788], R2 ;  /* 0x0007880201007387 */ /* 0x0003e40000100a00 */
[C---:B-1----:R-:W-:Y:S02]  /*30370*/  IMAD.WIDE R2, R135.reuse, 0x4, R164 ;  /* 0x0000000487027825 */ /* 0x042fe400078e02a4 */
[----:B------:R-:W3:Y:S04]  /*30380*/  LDL.LU.64 R164, [R1+0x1400] ;  /* 0x0014000001a47983 */ /* 0x000ee80000300a00 */
[----:B------:R1:W-:Y:S02]  /*30390*/  STL.64 [R1+0x8a8], R2 ;  /* 0x0008a80201007387 */ /* 0x0003e40000100a00 */
[----:B-1----:R-:W-:-:S02]  /*303a0*/  IMAD.WIDE R2, R135, 0x4, R162 ;  /* 0x0000000487027825 */ /* 0x002fc400078e02a2 */
[----:B------:R-:W3:Y:S04]  /*303b0*/  LDL.LU.64 R162, [R1+0x13f8] ;  /* 0x0013f80001a27983 */ /* 0x000ee80000300a00 */
[----:B------:R1:W-:Y:S02]  /*303c0*/  STL.64 [R1+0x988], R2 ;  /* 0x0009880201007387 */ /* 0x0003e40000100a00 */
[C---:B-1----:R-:W-:Y:S02]  /*303d0*/  IMAD.WIDE R2, R135.reuse, 0x4, R82 ;  /* 0x0000000487027825 */ /* 0x042fe400078e0252 */
[----:B------:R-:W3:Y:S02]  /*303e0*/  LDL.LU.64 R82, [R1+0x13f0] ;  /* 0x0013f00001527983 */ /* 0x000ee40000300a00 */
[----:B------:R-:W-:-:S02]  /*303f0*/  IMAD.WIDE R132, R135, 0x4, R132 ;  /* 0x0000000487847825 */ /* 0x000fc400078e0284 */
[----:B------:R2:W-:Y:S02]  /*30400*/  STL.64 [R1+0xa18], R2 ;  /* 0x000a180201007387 */ /* 0x0005e40000100a00 */
[C---:B--2---:R-:W-:Y:S02]  /*30410*/  IMAD.WIDE R2, R135.reuse, 0x4, R14 ;  /* 0x0000000487027825 */ /* 0x044fe400078e020e */
[----:B------:R-:W2:Y:S04]  /*30420*/  LDL.LU.64 R14, [R1+0x13e8] ;  /* 0x0013e800010e7983 */ /* 0x000ea80000300a00 */
        /* <DEDUP_REMOVED lines=19> */
[----:B-1----:R-:W-:-:S04]  /*30560*/  IMAD.WIDE R132, R135, 0x4, R138 ;  /* 0x0000000487847825 */ /* 0x002fc800078e028a */
[C---:B---3--:R-:W-:Y:S02]  /*30570*/  IMAD.WIDE R138, R135.reuse, 0x4, R82 ;  /* 0x00000004878a7825 */ /* 0x048fe400078e0252 */
[----:B------:R-:W3:Y:S04]  /*30580*/  LDL.LU.64 R82, [R1+0x13b0] ;  /* 0x0013b00001527983 */ /* 0x000ee80000300a00 */
[----:B------:R1:W-:Y:S02]  /*30590*/  STL.64 [R1+0x358], R132 ;  /* 0x0003588401007387 */ /* 0x0003e40000100a00 */
[C---:B-1----:R-:W-:Y:S02]  /*305a0*/  IMAD.WIDE R132, R135.reuse, 0x4, R144 ;  /* 0x0000000487847825 */ /* 0x042fe400078e0290 */
[----:B------:R-:W2:Y:S04]  /*305b0*/  LDL.LU.64 R144, [R1+0x13a8] ;  /* 0x0013a80001907983 */ /* 0x000ea80000300a00 */
[----:B------:R1:W-:Y:S04]  /*305c0*/  STL.64 [R1+0x498], R138 ;  /* 0x0004988a01007387 */ /* 0x0003e80000100a00 */
[----:B------:R-:W-:Y:S04]  /*305d0*/  STL.64 [R1+0xa00], R2 ;  /* 0x000a000201007387 */ /* 0x000fe80000100a00 */
[----:B------:R4:W-:Y:S04]  /*305e0*/  STL.64 [R1+0x12b8], R2 ;  /* 0x0012b80201007387 */ /* 0x0009e80000100a00 */
[----:B------:R4:W-:Y:S01]  /*305f0*/  STL.64 [R1+0x5a0], R132 ;  /* 0x0005a08401007387 */ /* 0x0009e20000100a00 */
[----:B-1----:R-:W-:-:S04]  /*30600*/  IMAD.WIDE R138, R135, 0x4, R178 ;  /* 0x00000004878a7825 */ /* 0x002fc800078e02b2 */
[C---:B----4-:R-:W-:Y:S02]  /*30610*/  IMAD.WIDE R2, R135.reuse, 0x4, R226 ;  /* 0x0000000487027825 */ /* 0x050fe400078e02e2 */
[----:B------:R-:W4:Y:S02]  /*30620*/  LDL.LU.64 R226, [R1+0x13a0] ;  /* 0x0013a00001e27983 */ /* 0x000f240000300a00 */
[C---:B------:R-:W-:Y:S02]  /*30630*/  IMAD.WIDE R132, R135.reuse, 0x4, R210 ;  /* 0x0000000487847825 */ /* 0x040fe400078e02d2 */
[----:B------:R-:W2:Y:S04]  /*30640*/  LDL.LU.64 R210, [R1+0x1398] ;  /* 0x0013980001d27983 */ /* 0x000ea80000300a00 */
[----:B------:R1:W-:Y:S02]  /*30650*/  STL.64 [R1+0x618], R2 ;  /* 0x0006180201007387 */ /* 0x0003e40000100a00 */
[----:B-1----:R-:W-:-:S02]  /*30660*/  IMAD.WIDE R2, R135, 0x4, R194 ;  /* 0x0000000487027825 */ /* 0x002fc400078e02c2 */
[----:B------:R-:W2:Y:S04]  /*30670*/  LDL.LU.64 R194, [R1+0x1390] ;  /* 0x0013900001c27983 */ /* 0x000ea80000300a00 */
[----:B------:R-:W-:Y:S04]  /*30680*/  STL.64 [R1+0x770], R132 ;  /* 0x0007708401007387 */ /* 0x000fe80000100a00 */
[----:B------:R-:W2:Y:S04]  /*30690*/  LDL.LU.64 R178, [R1+0x1388] ;  /* 0x0013880001b27983 */ /* 0x000ea80000300a00 */
[----:B------:R-:W-:Y:S04]  /*306a0*/  STL.64 [R1+0x800], R2 ;  /* 0x0008000201007387 */ /* 0x000fe80000100a00 */
[----:B------:R1:W-:Y:S02]  /*306b0*/  STL.64 [R1+0x948], R138 ;  /* 0x0009488a01007387 */ /* 0x0003e40000100a00 */
[----:B-1----:R-:W-:-:S02]  /*306c0*/  IMAD.WIDE R138, R135, 0x4, R162 ;  /* 0x00000004878a7825 */ /* 0x002fc400078e02a2 */
[----:B------:R-:W3:Y:S02]  /*306d0*/  LDL.LU.64 R162, [R1+0x1380] ;  /* 0x0013800001a27983 */ /* 0x000ee40000300a00 */
[----:B------:R-:W-:-:S04]  /*306e0*/  IMAD.WIDE R2, R135, 0x4, R142 ;  /* 0x0000000487027825 */ /* 0x000fc800078e028e */
[C---:B------:R-:W-:Y:S01]  /*306f0*/  IMAD.WIDE R132, R135.reuse, 0x4, R140 ;  /* 0x0000000487847825 */ /* 0x040fe200078e028c */
[----:B------:R1:W-:Y:S04]  /*30700*/  STL.64 [R1+0x380], R2 ;  /* 0x0003800201007387 */ /* 0x0003e80000100a00 */
[----:B------:R-:W-:Y:S04]  /*30710*/  STL.64 [R1+0x9e8], R132 ;  /* 0x0009e88401007387 */ /* 0x000fe80000100a00 */
[----:B------:R-:W-:Y:S01]  /*30720*/  STL.64 [R1+0x488], R138 ;  /* 0x0004888a01007387 */ /* 0x000fe20000100a00 */
[----:B-1----:R-:W-:-:S03]  /*30730*/  IMAD.WIDE R2, R135, 0x4, R150 ;  /* 0x0000000487027825 */ /* 0x002fc600078e0296 */
[----:B------:R-:W-:Y:S04]  /*30740*/  STL.64 [R1+0x12c0], R132 ;  /* 0x0012c08401007387 */ /* 0x000fe80000100a00 */
[----:B------:R1:W-:Y:S01]  /*30750*/  STL.64 [R1+0x598], R2 ;  /* 0x0005980201007387 */ /* 0x0003e20000100a00 */
[----:B------:R-:W-:-:S04]  /*30760*/  IMAD.WIDE R150, R135, 0x4, R156 ;  /* 0x0000000487967825 */ /* 0x000fc800078e029c */
[----:B-1----:R-:W-:-:S04]  /*30770*/  IMAD.WIDE R2, R135, 0x4, R152 ;  /* 0x0000000487027825 */ /* 0x002fc800078e0298 */
[C---:B------:R-:W-:Y:S01]  /*30780*/  IMAD.WIDE R152, R135.reuse, 0x4, R154 ;  /* 0x0000000487987825 */ /* 0x040fe200078e029a */
[----:B------:R3:W-:Y:S04]  /*30790*/  STL.64 [R1+0x680], R2 ;  /* 0x0006800201007387 */ /* 0x0007e80000100a00 */
[----:B------:R-:W-:Y:S01]  /*307a0*/  STL.64 [R1+0x718], R152 ;  /* 0x0007189801007387 */ /* 0x000fe20000100a00 */
[----:B------:R-:W-:-:S03]  /*307b0*/  IMAD.WIDE R132, R135, 0x4, R158 ;  /* 0x0000000487847825 */ /* 0x000fc600078e029e */
[----:B------:R-:W-:Y:S04]  /*307c0*/  STL.64 [R1+0x12f0], R152 ;  /* 0x0012f09801007387 */ /* 0x000fe80000100a00 */
[----:B------:R-:W-:Y:S01]  /*307d0*/  STL.64 [R1+0x808], R150 ;  /* 0x0008089601007387 */ /* 0x000fe20000100a00 */
[----:B------:R-:W-:-:S03]  /*307e0*/  IMAD.WIDE R160, R135, 0x4, R160 ;  /* 0x0000000487a07825 */ /* 0x000fc600078e02a0 */
[----:B------:R-:W-:Y:S01]  /*307f0*/  STL.64 [R1+0x12e0], R150 ;  /* 0x0012e09601007387 */ /* 0x000fe20000100a00 */
[----:B------:R-:W-:-:S04]  /*30800*/  IMAD.WIDE R166, R135, 0x4, R166 ;  /* 0x0000000487a67825 */ /* 0x000fc800078e02a6 */
[----:B------:R-:W-:-:S04]  /*30810*/  IMAD.WIDE R168, R135, 0x4, R168 ;  /* 0x0000000487a87825 */ /* 0x000fc800078e02a8 */
[----:B------:R-:W-:-:S04]  /*30820*/  IMAD.WIDE R176, R135, 0x4, R176 ;  /* 0x0000000487b07825 */ /* 0x000fc800078e02b0 */
[----:B------:R-:W-:-:S04]  /*30830*/  IMAD.WIDE R190, R135, 0x4, R190 ;  /* 0x0000000487be7825 */ /* 0x000fc800078e02be */
[----:B--2---:R-:W-:-:S04]  /*30840*/  IMAD.WIDE R142, R135, 0x4, R178 ;  /* 0x00000004878e7825 */ /* 0x004fc800078e02b2 */
[----:B---3--:R-:W-:-:S05]  /*30850*/  IMAD.WIDE R2, R135, 0x4, R162 ;  /* 0x0000000487027825 */ /* 0x008fca00078e02a2 */
[----:B------:R1:W-:Y:S04]  /*30860*/  STL.64 [R1+0x368], R2 ;  /* 0x0003680201007387 */ /* 0x0003e80000100a00 */
[----:B------:R-:W-:Y:S04]  /*30870*/  STL.64 [R1+0x8e8], R132 ;  /* 0x0008e88401007387 */ /* 0x000fe80000100a00 */
[----:B------:R2:W-:Y:S01]  /*30880*/  STL.64 [R1+0x12c8], R132 ;  /* 0x0012c88401007387 */ /* 0x0005e20000100a00 */
[----:B-1----:R-:W-:-:S05]  /*30890*/  IMAD.WIDE R2, R135, 0x4, R164 ;  /* 0x0000000487027825 */ /* 0x002fca00078e02a4 */
[----:B------:R1:W-:Y:S01]  /*308a0*/  STL.64 [R1+0x470], R2 ;  /* 0x0004700201007387 */ /* 0x0003e20000100a00 */
[----:B--2---:R-:W-:-:S03]  /*308b0*/  IMAD.WIDE R132, R135, 0x4, R170 ;  /* 0x0000000487847825 */ /* 0x004fc600078e02aa */
[----:B------:R-:W-:Y:S04]  /*308c0*/  STL.64 [R1+0x9f0], R160 ;  /* 0x0009f0a001007387 */ /* 0x000fe80000100a00 */
[----:B------:R2:W-:Y:S04]  /*308d0*/  STL.64 [R1+0x12d0], R160 ;  /* 0x0012d0a001007387 */ /* 0x0005e80000100a00 */
[----:B------:R-:W-:Y:S01]  /*308e0*/  STL.64 [R1+0x568], R166 ;  /* 0x000568a601007387 */ /* 0x000fe20000100a00 */
[----:B-1----:R-:W-:-:S03]  /*308f0*/  IMAD.WIDE R2, R135, 0x4, R174 ;  /* 0x0000000487027825 */ /* 0x002fc600078e02ae */
[----:B------:R-:W-:Y:S01]  /*30900*/  STL.64 [R1+0x1330], R166 ;  /* 0x001330a601007387 */ /* 0x000fe20000100a00 */
[----:B--2---:R-:W-:-:S03]  /*30910*/  IMAD.WIDE R160, R135, 0x4, R172 ;  /* 0x0000000487a07825 */ /* 0x004fc600078e02ac */
[----:B------:R-:W-:Y:S04]  /*30920*/  STL.64 [R1+0x720], R132 ;  /* 0x0007208401007387 */ /* 0x000fe80000100a00 */
[----:B------:R-:W-:Y:S01]  /*30930*/  STL.64 [R1+0x660], R168 ;  /* 0x000660a801007387 */ /* 0x000fe20000100a00 */
[----:B------:R-:W-:-:S03]  /*30940*/  IMAD.WIDE R164, R135, 0x4, R180 ;  /* 0x0000000487a47825 */ /* 0x000fc600078e02b4 */
[----:B------:R-:W-:Y:S04]  /*30950*/  STL.64 [R1+0x1308], R168 ;  /* 0x001308a801007387 */ /* 0x000fe80000100a00 */
[----:B------:R-:W-:Y:S04]  /*30960*/  STL.64 [R1+0x810], R160 ;  /* 0x000810a001007387 */ /* 0x000fe80000100a00 */
[----:B------:R1:W-:Y:S01]  /*30970*/  STL.64 [R1+0x12e8], R160 ;  /* 0x0012e8a001007387 */ /* 0x0003e20000100a00 */
[----:B------:R-:W-:-:S03]  /*30980*/  IMAD.WIDE R162, R135, 0x4, R182 ;  /* 0x0000000487a27825 */ /* 0x000fc600078e02b6 */
[----:B------:R-:W-:Y:S04]  /*30990*/  STL.64 [R1+0x370], R142 ;  /* 0x0003708e01007387 */ /* 0x000fe80000100a00 */
[----:B------:R-:W-:Y:S04]  /*309a0*/  STL.64 [R1+0x1360], R142 ;  /* 0x0013608e01007387 */ /* 0x000fe80000100a00 */
[----:B------:R-:W-:Y:S01]  /*309b0*/  STL.64 [R1+0x8f0], R2 ;  /* 0x0008f00201007387 */ /* 0x000fe20000100a00 */
[----:B-1----:R-:W-:-:S03]  /*309c0*/  IMAD.WIDE R160, R135, 0x4, R186 ;  /* 0x0000000487a07825 */ /* 0x002fc600078e02ba */
[----:B------:R1:W-:Y:S04]  /*309d0*/  STL.64 [R1+0x12f8], R2 ;  /* 0x0012f80201007387 */ /* 0x0003e80000100a00 */
[----:B------:R-:W-:Y:S01]  /*309e0*/  STL.64 [R1+0x480], R164 ;  /* 0x000480a401007387 */ /* 0x000fe20000100a00 */
[----:B------:R-:W-:-:S03]  /*309f0*/  IMAD.WIDE R132, R135, 0x4, R188 ;  /* 0x0000000487847825 */ /* 0x000fc600078e02bc */
[----:B------:R-:W-:Y:S01]  /*30a00*/  STL.64 [R1+0x1368], R164 ;  /* 0x001368a401007387 */ /* 0x000fe20000100a00 */
[----:B-1----:R-:W-:-:S03]  /*30a10*/  IMAD.WIDE R2, R135, 0x4, R184 ;  /* 0x0000000487027825 */ /* 0x002fc600078e02b8 */
[----:B------:R-:W-:Y:S04]  /*30a20*/  STL.64 [R1+0x9f8], R176 ;  /* 0x0009f8b001007387 */ /* 0x000fe80000100a00 */
[----:B------:R-:W-:Y:S01]  /*30a30*/  STL.64 [R1+0x1300], R176 ;  /* 0x001300b001007387 */ /* 0x000fe20000100a00 */
[----:B------:R-:W-:-:S03]  /*30a40*/  IMAD.WIDE R182, R135, 0x4, R194 ;  /* 0x0000000487b67825 */ /* 0x000fc600078e02c2 */
[----:B------:R-:W-:Y:S04]  /*30a50*/  STL.64 [R1+0x570], R162 ;  /* 0x000570a201007387 */ /* 0x000fe80000100a00 */
[----:B------:R-:W-:Y:S04]  /*30a60*/  STL.64 [R1+0x1338], R162 ;  /* 0x001338a201007387 */ /* 0x000fe80000100a00 */
[----:B------:R1:W-:Y:S04]  /*30a70*/  STL.64 [R1+0x668], R2 ;  /* 0x0006680201007387 */ /* 0x0003e80000100a00 */
[----:B------:R-:W-:Y:S04]  /*30a80*/  STL.64 [R1+0x758], R160 ;  /* 0x000758a001007387 */ /* 0x000fe80000100a00 */
[----:B------:R-:W-:Y:S01]  /*30a90*/  STL.64 [R1+0x1318], R160 ;  /* 0x001318a001007387 */ /* 0x000fe20000100a00 */
[----:B-1----:R-:W-:-:S03]  /*30aa0*/  IMAD.WIDE R2, R135, 0x4, R196 ;  /* 0x0000000487027825 */ /* 0x002fc600078e02c4 */
[----:B------:R-:W-:Y:S04]  /*30ab0*/  STL.64 [R1+0x868], R132 ;  /* 0x0008688401007387 */ /* 0x000fe80000100a00 */
[----:B------:R-:W-:Y:S04]  /*30ac0*/  STL.64 [R1+0x1320], R132 ;  /* 0x0013208401007387 */ /* 0x000fe80000100a00 */
[----:B------:R-:W-:Y:S04]  /*30ad0*/  STL.64 [R1+0x348], R182 ;  /* 0x000348b601007387 */ /* 0x000fe80000100a00 */
[----:B------:R-:W-:Y:S04]  /*30ae0*/  STL.64 [R1+0x1370], R182 ;  /* 0x001370b601007387 */ /* 0x000fe80000100a00 */
[----:B------:R1:W-:Y:S04]  /*30af0*/  STL.64 [R1+0x450], R2 ;  /* 0x0004500201007387 */ /* 0x0003e80000100a00 */
[----:B------:R-:W-:Y:S04]  /*30b00*/  STL.64 [R1+0x8f8], R190 ;  /* 0x0008f8be01007387 */ /* 0x000fe80000100a00 */
[----:B------:R2:W-:Y:S01]  /*30b10*/  STL.64 [R1+0x1328], R190 ;  /* 0x001328be01007387 */ /* 0x0005e20000100a00 */
[----:B-1----:R-:W-:-:S03]  /*30b20*/  IMAD.WIDE R2, R135, 0x4, R198 ;  /* 0x0000000487027825 */ /* 0x002fc600078e02c6 */
[----:B------:R-:W3:Y:S04]  /*30b30*/  LDL.LU.64 R184, [R1] ;  /* 0x0000000001b87983 */ /* 0x000ee80000300a00 */
[----:B------:R-:W3:Y:S04]  /*30b40*/  LDL.LU.64 R164, [R1+0x8] ;  /* 0x0000080001a47983 */ /* 0x000ee80000300a00 */
[----:B------:R1:W-:Y:S04]  /*30b50*/  STL.64 [R1+0x580], R2 ;  /* 0x0005800201007387 */ /* 0x0003e80000100a00 */
[----:B------:R-:W3:Y:S01]  /*30b60*/  LDL.LU.64 R142, [R1+0x10] ;  /* 0x00001000018e7983 */ /* 0x000ee20000300a00 */
[----:B------:R-:W-:-:S04]  /*30b70*/  IMAD.WIDE R192, R135, 0x4, R192 ;  /* 0x0000000487c07825 */ /* 0x000fc800078e02c0 */
[C---:B------:R-:W-:Y:S01]  /*30b80*/  IMAD.WIDE R176, R135.reuse, 0x4, R200 ;  /* 0x0000000487b07825 */ /* 0x040fe200078e02c8 */
[----:B------:R-:W-:Y:S03]  /*30b90*/  STL.64 [R1+0x998], R192 ;  /* 0x000998c001007387 */ /* 0x000fe60000100a00 */
        /* <DEDUP_REMOVED lines=9> */
[----:B------:R4:W-:Y:S03]  /*30c30*/  STL.64 [R1+0x1350], R150 ;  /* 0x0013509601007387 */ /* 0x0009e60000100a00 */
[C---:B--2---:R-:W-:Y:S01]  /*30c40*/  IMAD.WIDE R190, R135.reuse, 0x4, R214 ;  /* 0x0000000487be7825 */ /* 0x044fe200078e02d6 */
[----:B------:R-:W-:Y:S03]  /*30c50*/  STL.64 [R1+0x820], R204 ;  /* 0x000820cc01007387 */ /* 0x000fe60000100a00 */
[C---:B-1----:R-:W-:Y:S01]  /*30c60*/  IMAD.WIDE R2, R135.reuse, 0x4, R216 ;  /* 0x0000000487027825 */ /* 0x042fe200078e02d8 */
[----:B------:R1:W-:Y:S03]  /*30c70*/  STL.64 [R1+0x1378], R204 ;  /* 0x001378cc01007387 */ /* 0x0003e60000100a00 */
[C---:B----4-:R-:W-:Y:S01]  /*30c80*/  IMAD.WIDE R150, R135.reuse, 0x4, R212 ;  /* 0x0000000487967825 */ /* 0x050fe200078e02d4 */
[----:B------:R-:W-:Y:S03]  /*30c90*/  STL.64 [R1+0x900], R206 ;  /* 0x000900ce01007387 */ /* 0x000fe60000100a00 */
[C---:B------:R-:W-:Y:S01]  /*30ca0*/  IMAD.WIDE R138, R135.reuse, 0x4, R218 ;  /* 0x00000004878a7825 */ /* 0x040fe200078e02da */
[----:B------:R2:W-:Y:S03]  /*30cb0*/  STL.64 [R1+0x338], R180 ;  /* 0x000338b401007387 */ /* 0x0005e60000100a00 */
        /* <DEDUP_REMOVED lines=63> */
[----:B------:R1:W-:Y:S04]  /*310b0*/  STL.64 [R1+0x2f0], R170 ;  /* 0x0002f0aa01007387 */ /* 0x0003e80000100a00 */
[----:B------:R-:W-:Y:S04]  /*310c0*/  STL.64 [R1+0x928], R154 ;  /* 0x0009289a01007387 */ /* 0x000fe80000100a00 */
[----:B------:R1:W-:Y:S04]  /*310d0*/  STL.64 [R1+0x310], R166 ;  /* 0x000310a601007387 */ /* 0x0003e80000100a00 */
[----:B------:R1:W-:Y:S04]  /*310e0*/  STL.64 [R1+0x2e0], R168 ;  /* 0x0002e0a801007387 */ /* 0x0003e80000100a00 */
[----:B------:R-:W-:Y:S04]  /*310f0*/  STL.64 [R1+0x2c8], R228 ;  /* 0x0002c8e401007387 */ /* 0x000fe80000100a00 */
[----:B------:R-:W-:Y:S04]  /*31100*/  STL.64 [R1+0x2b0], R212 ;  /* 0x0002b0d401007387 */ /* 0x000fe80000100a00 */
        /* <DEDUP_REMOVED lines=13> */
[----:B-1----:R-:W2:Y:S04]  /*311e0*/  LDL.64 R204, [R1+0x750] ;  /* 0x0007500001cc7983 */ /* 0x002ea80000100a00 */
[----:B------:R-:W4:Y:S01]  /*311f0*/  LDL.64 R182, [R1+0x710] ;  /* 0x0007100001b67983 */ /* 0x000f220000100a00 */
[----:B---3--:R-:W-:-:S03]  /*31200*/  IMAD.WIDE R32, R135, 0x4, R164 ;  /* 0x0000000487207825 */ /* 0x008fc600078e02a4 */
[----:B------:R-:W3:Y:S04]  /*31210*/  LDL.64 R146, [R1+0x460] ;  /* 0x0004600001927983 */ /* 0x000ee80000100a00 */
[----:B------:R-:W3:Y:S01]  /*31220*/  LDL.64 R164, [R1+0x6f8] ;  /* 0x0006f80001a47983 */ /* 0x000ee20000100a00 */
[----:B------:R-:W-:-:S03]  /*31230*/  IMAD.WIDE R48, R135, 0x4, R142 ;  /* 0x0000000487307825 */ /* 0x000fc600078e028e */
[----:B------:R-:W3:Y:S04]  /*31240*/  LDL.64 R226, [R1+0x3f8] ;  /* 0x0003f80001e27983 */ /* 0x000ee80000100a00 */
[----:B------:R-:W3:Y:S01]  /*31250*/  LDL.64 R142, [R1+0x6e0] ;  /* 0x0006e000018e7983 */ /* 0x000ee20000100a00 */
[----:B------:R-:W-:-:S03]  /*31260*/  IMAD.WIDE R130, R135, 0x4, R250 ;  /* 0x0000000487827825 */ /* 0x000fc600078e02fa */
        /* <DEDUP_REMOVED lines=17> */
[----:B------:R-:W3:Y:S04]  /*31380*/  LDL.64 R184, [R1+0x368] ;  /* 0x0003680001b87983 */ /* 0x000ee80000100a00 */
[----:B--2---:R-:W-:Y:S04]  /*31390*/  LDGSTS.E [R136+0x60000], desc[UR22][R204.64], P2 ;  /* 0x60000000cc887fae */ /* 0x004fe800091a1016 */
[----:B----4-:R-:W-:Y:S04]  /*313a0*/  LDGSTS.E [R136+0x60400], desc[UR22][R182.64], P2 ;  /* 0x60400000b6887fae */ /* 0x010fe800091a1016 */
[----:B------:R-:W2:Y:S04]  /*313b0*/  LDL.LU.64 R204, [R1+0x1378] ;  /* 0x0013780001cc7983 */ /* 0x000ea80000300a00 */
[----:B------:R-:W4:Y:S04]  /*313c0*/  LDL.LU.64 R182, [R1+0x1370] ;  /* 0x0013700001b67983 */ /* 0x000f280000300a00 */
[----:B---3--:R-:W-:Y:S04]  /*313d0*/  LDGSTS.E [R136+0x60800], desc[UR22][R164.64], P2 ;  /* 0x60800000a4887fae */ /* 0x008fe800091a1016 */
[----:B------:R-:W-:Y:S04]  /*313e0*/  LDGSTS.E [R136+0x60c00], desc[UR22][R142.64], P2 ;  /* 0x60c000008e887fae */ /* 0x000fe800091a1016 */
[----:B------:R-:W3:Y:S04]  /*313f0*/  LDL.LU.64 R164, [R1+0x1368] ;  /* 0x0013680001a47983 */ /* 0x000ee80000300a00 */
[----:B------:R-:W-:Y:S04]  /*31400*/  LDGSTS.E [R136+0x61000], desc[UR22][R250.64], P2 ;  /* 0x61000000fa887fae */ /* 0x000fe800091a1016 */
        /* <DEDUP_REMOVED lines=13> */
[----:B--2---:R-:W-:Y:S01]  /*314e0*/  LDGSTS.E [R136+0x64400], desc[UR22][R142.64], P2 ;  /* 0x644000008e887fae */ /* 0x004fe200091a1016 */
[----:B------:R-:W-:-:S03]  /*314f0*/  IMAD.WIDE R4, R135, 0x4, R4 ;  /* 0x0000000487047825 */ /* 0x000fc600078e0204 */
[----:B----4-:R-:W-:Y:S01]  /*31500*/  LDGSTS.E [R136+0x64800], desc[UR22][R182.64], P2 ;  /* 0x64800000b6887fae */ /* 0x010fe200091a1016 */
[----:B------:R-:W-:-:S03]  /*31510*/  IMAD.WIDE R6, R135, 0x4, R6 ;  /* 0x0000000487067825 */ /* 0x000fc600078e0206 */
[----:B------:R-:W-:Y:S04]  /*31520*/  LDGSTS.E [R136+0x64c00], desc[UR22][R180.64], P2 ;  /* 0x64c00000b4887fae */ /* 0x000fe800091a1016 */
[----:B------:R-:W2:Y:S04]  /*31530*/  LDL.LU.64 R142, [R1+0x1358] ;  /* 0x00135800018e7983 */ /* 0x000ea80000300a00 */
[----:B------:R-:W2:Y:S04]  /*31540*/  LDL.64 R246, [R1+0x858] ;  /* 0x0008580001f67983 */ /* 0x000ea80000100a00 */
[----:B------:R-:W4:Y:S04]  /*31550*/  LDL.64 R244, [R1+0x7f8] ;  /* 0x0007f80001f47983 */ /* 0x000f280000100a00 */
[----:B------:R-:W3:Y:S04]  /*31560*/  LDL.64 R242, [R1+0x798] ;  /* 0x0007980001f27983 */ /* 0x000ee80000100a00 */
[----:B------:R-:W3:Y:S01]  /*31570*/  LDL.64 R240, [R1+0x760] ;  /* 0x0007600001f07983 */ /* 0x000ee20000100a00 */
[----:B------:R-:W-:-:S03]  /*31580*/  IMAD.WIDE R8, R135, 0x4, R8 ;  /* 0x0000000487087825 */ /* 0x000fc600078e0208 */
[----:B------:R-:W-:Y:S01]  /*31590*/  LDGSTS.E [R136+0x65000], desc[UR22][R178.64], P2 ;  /* 0x65000000b2887fae */ /* 0x000fe200091a1016 */
[----:B------:R-:W-:-:S03]  /*315a0*/  IMAD.WIDE R10, R135, 0x4, R10 ;  /* 0x00000004870a7825 */ /* 0x000fc600078e020a */
[----:B------:R-:W3:Y:S01]  /*315b0*/  LDL.64 R238, [R1+0x6e8] ;  /* 0x0006e80001ee7983 */ /* 0x000ee20000100a00 */
[----:B------:R-:W-:-:S03]  /*315c0*/  IMAD.WIDE R12, R135, 0x4, R12 ;  /* 0x00000004870c7825 */ /* 0x000fc600078e020c */
[----:B------:R-:W-:Y:S01]  /*315d0*/  LDGSTS.E [R136+0x65400], desc[UR22][R174.64], P2 ;  /* 0x65400000ae887fae */ /* 0x000fe200091a1016 */
[----:B------:R-:W-:-:S03]  /*315e0*/  IMAD.WIDE R14, R135, 0x4, R14 ;  /* 0x00000004870e7825 */ /* 0x000fc600078e020e */
[----:B------:R-:W3:Y:S04]  /*315f0*/  LDL.64 R146, [R1+0x6a8] ;  /* 0x0006a80001927983 */ /* 0x000ee80000100a00 */
[----:B------:R-:W-:Y:S04]  /*31600*/  LDGSTS.E [R136+0x65800], desc[UR22][R172.64], P2 ;  /* 0x65800000ac887fae */ /* 0x000fe800091a1016 */
[----:B------:R-:W3:Y:S01]  /*31610*/  LDL.64 R226, [R1+0x690] ;  /* 0x0006900001e27983 */ /* 0x000ee20000100a00 */
[----:B------:R-:W-:-:S03]  /*31620*/  IMAD.WIDE R18, R135, 0x4, R18 ;  /* 0x0000000487127825 */ /* 0x000fc600078e0212 */
[----:B------:R-:W-:Y:S04]  /*31630*/  LDGSTS.E [R136+0x65c00], desc[UR22][R170.64], P2 ;  /* 0x65c00000aa887fae */ /* 0x000fe800091a1016 */
[----:B------:R-:W3:Y:S04]  /*31640*/  LDL.64 R210, [R1+0x5d8] ;  /* 0x0005d80001d27983 */ /* 0x000ee80000100a00 */
[----:B------:R-:W3:Y:S04]  /*31650*/  LDL.64 R202, [R1+0x5c0] ;  /* 0x0005c00001ca7983 */ /* 0x000ee80000100a00 */
[----:B------:R-:W-:Y:S04]  /*31660*/  LDGSTS.E [R136+0x66000], desc[UR22][R4.64], P2 ;  /* 0x6600000004887fae */ /* 0x000fe800091a1016 */
[----:B------:R-:W3:Y:S04]  /*31670*/  LDL.64 R196, [R1+0x5a8] ;  /* 0x0005a80001c47983 */ /* 0x000ee80000100a00 */
[----:B------:R-:W-:Y:S04]  /*31680*/  LDGSTS.E [R136+0x66400], desc[UR22][R6.64], P2 ;  /* 0x6640000006887fae */ /* 0x000fe800091a1016 */
[----:B------:R-:W3:Y:S04]  /*31690*/  LDL.64 R184, [R1+0x4c0] ;  /* 0x0004c00001b87983 */ /* 0x000ee80000100a00 */
[----:B------:R-:W3:Y:S04]  /*316a0*/  LDL.64 R182, [R1+0x4a0] ;  /* 0x0004a00001b67983 */ /* 0x000ee80000100a00 */
[----:B------:R-:W3:Y:S04]  /*316b0*/  LDL.64 R180, [R1+0x408] ;  /* 0x0004080001b47983 */ /* 0x000ee80000100a00 */
[----:B------:R-:W3:Y:S04]  /*316c0*/  LDL.64 R178, [R1+0x458] ;  /* 0x0004580001b27983 */ /* 0x000ee80000100a00 */
[----:B------:R-:W3:Y:S04]  /*316d0*/  LDL.64 R174, [R1+0x498] ;  /* 0x0004980001ae7983 */ /* 0x000ee80000100a00 */
[----:B------:R-:W3:Y:S04]  /*316e0*/  LDL.64 R172, [R1+0x488] ;  /* 0x0004880001ac7983 */ /* 0x000ee80000100a00 */
[----:B------:R-:W3:Y:S04]  /*316f0*/  LDL.64 R170, [R1+0x470] ;  /* 0x0004700001aa7983 */ /* 0x000ee80000100a00 */
        /* <DEDUP_REMOVED lines=12> */
[----:B------:R-:W-:Y:S04]  /*317c0*/  STL.64 [R1+0x12a0], R16 ;  /* 0x0012a01001007387 */ /* 0x000fe80000100a00 */
[----:B--2---:R-:W-:Y:S04]  /*317d0*/  LDGSTS.E [R143+0x60080], desc[UR22][R246.64], P2 ;  /* 0x60080000f68f7fae */ /* 0x004fe800091a1016 */
[----:B----4-:R-:W-:Y:S04]  /*317e0*/  LDGSTS.E [R143+0x60480], desc[UR22][R244.64], P2 ;  /* 0x60480000f48f7fae */ /* 0x010fe800091a1016 */
[----:B---3--:R-:W-:Y:S04]  /*317f0*/  LDGSTS.E [R143+0x60880], desc[UR22][R242.64], P2 ;  /* 0x60880000f28f7fae */ /* 0x008fe800091a1016 */
[----:B------:R-:W-:Y:S04]  /*31800*/  LDGSTS.E [R143+0x60c80], desc[UR22][R240.64], P2 ;  /* 0x60c80000f08f7fae */ /* 0x000fe800091a1016 */
[----:B------:R-:W2:Y:S04]  /*31810*/  LDL.64 R244, [R1+0x450] ;  /* 0x0004500001f47983 */ /* 0x000ea80000100a00 */
[----:B------:R-:W3:Y:S04]  /*31820*/  LDL.64 R242, [R1+0x878] ;  /* 0x0008780001f27983 */ /* 0x000ee80000100a00 */
[----:B------:R-:W4:Y:S04]  /*31830*/  LDL.64 R240, [R1+0x7e8] ;  /* 0x0007e80001f07983 */ /* 0x000f280000100a00 */
[----:B------:R-:W-:Y:S04]  /*31840*/  LDGSTS.E [R143+0x61080], desc[UR22][R238.64], P2 ;  /* 0x61080000ee8f7fae */ /* 0x000fe800091a1016 */
[----:B------:R-:W-:Y:S04]  /*31850*/  LDGSTS.E [R143+0x61480], desc[UR22][R146.64], P2 ;  /* 0x61480000928f7fae */ /* 0x000fe800091a1016 */
[----:B------:R-:W-:Y:S01]  /*31860*/  LDGSTS.E [R143+0x61880], desc[UR22][R226.64], P2 ;  /* 0x61880000e28f7fae */ /* 0x000fe200091a1016 */
[----:B------:R-:W-:-:S03]  /*31870*/  IMAD.WIDE R20, R135, 0x4, R20 ;  /* 0x0000000487147825 */ /* 0x000fc600078e0214 */
[----:B------:R-:W3:Y:S04]  /*31880*/  LDL.64 R238, [R1+0x7b8] ;  /* 0x0007b80001ee7983 */ /* 0x000ee80000100a00 */
[----:B------:R-:W-:Y:S04]  /*31890*/  LDGSTS.E [R143+0x61c80], desc[UR22][R210.64], P2 ;  /* 0x61c80000d28f7fae */ /* 0x000fe800091a1016 */
[----:B------:R-:W-:Y:S01]  /*318a0*/  LDGSTS.E [R143+0x62080], desc[UR22][R202.64], P2 ;  /* 0x62080000ca8f7fae */ /* 0x000fe200091a1016 */
[----:B------:R-:W-:-:S03]  /*318b0*/  IMAD.WIDE R22, R135, 0x4, R22 ;  /* 0x0000000487167825 */ /* 0x000fc600078e0216 */
[----:B------:R-:W3:Y:S04]  /*318c0*/  LDL.64 R146, [R1+0x790] ;  /* 0x0007900001927983 */ /* 0x000ee80000100a00 */
[----:B------:R-:W-:Y:S01]  /*318d0*/  LDGSTS.E [R143+0x62480], desc[UR22][R196.64], P2 ;  /* 0x62480000c48f7fae */ /* 0x000fe200091a1016 */
[----:B------:R-:W-:-:S03]  /*318e0*/  IMAD.WIDE R24, R135, 0x4, R24 ;  /* 0x0000000487187825 */ /* 0x000fc600078e0218 */
        /* <DEDUP_REMOVED lines=8> */
[----:B------:R-:W-:Y:S01]  /*31970*/  LDGSTS.E [R143+0x64480], desc[UR22][R164.64], P2 ;  /* 0x64480000a48f7fae */ /* 0x000fe200091a1016 */
[----:B------:R-:W-:-:S03]  /*31980*/  IMAD.WIDE R26, R135, 0x4, R26 ;  /* 0x00000004871a7825 */ /* 0x000fc600078e021a */
[----:B------:R-:W4:Y:S01]  /*31990*/  LDL.64 R210, [R1+0x6d8] ;  /* 0x0006d80001d27983 */ /* 0x000f220000100a00 */
[----:B------:R-:W-:-:S03]  /*319a0*/  IMAD.WIDE R28, R135, 0x4, R28 ;  /* 0x00000004871c7825 */ /* 0x000fc600078e021c */
[----:B------:R-:W4:Y:S01]  /*319b0*/  LDL.64 R202, [R1+0x6c0] ;  /* 0x0006c00001ca7983 */ /* 0x000f220000100a00 */
[----:B------:R-:W-:-:S03]  /*319c0*/  IMAD.WIDE R34, R135, 0x4, R34 ;  /* 0x0000000487227825 */ /* 0x000fc600078e0222 */
        /* <DEDUP_REMOVED lines=28> */
[----:B---3--:R-:W-:Y:S04]  /*31b90*/  LDGSTS.E [R142+0x60100], desc[UR22][R242.64], P2 ;  /* 0x60100000f28e7fae */ /* 0x008fe800091a1016 */
[----:B----4-:R-:W-:Y:S04]  /*31ba0*/  LDGSTS.E [R142+0x60500], desc[UR22][R240.64], P2 ;  /* 0x60500000f08e7fae */ /* 0x010fe800091a1016 */
        /* <DEDUP_REMOVED lines=31> */
[----:B------:R-:W2:Y:S04]  /*31da0*/  LDL.64 R166, [R1+0x610] ;  /* 0x0006100001a67983 */ /* 0x000ea80000100a00 */
[----:B------:R-:W2:Y:S04]  /*31db0*/  LDL.64 R162, [R1+0x680] ;  /* 0x0006800001a27983 */ /* 0x000ea80000100a00 */
[----:B---3--:R-:W-:Y:S04]  /*31dc0*/  LDGSTS.E [R142+0x64900], desc[UR22][R240.64], P2 ;  /* 0x64900000f08e7fae */ /* 0x008fe800091a1016 */
[----:B------:R-:W-:Y:S04]  /*31dd0*/  LDGSTS.E [R142+0x64d00], desc[UR22][R190.64], P2 ;  /* 0x64d00000be8e7fae */ /* 0x000fe800091a1016 */
[----:B------:R-:W-:Y:S04]  /*31de0*/  LDGSTS.E [R142+0x65100], desc[UR22][R132.64], P2 ;  /* 0x65100000848e7fae */ /* 0x000fe800091a1016 */
[----:B------:R-:W-:Y:S04]  /*31df0*/  LDGSTS.E [R142+0x65500], desc[UR22][R160.64], P2 ;  /* 0x65500000a08e7fae */ /* 0x000fe800091a1016 */
[----:B------:R-:W3:Y:S04]  /*31e00*/  LDL.LU.64 R190, [R1+0x1328] ;  /* 0x0013280001be7983 */ /* 0x000ee80000300a00 */
[----:B------:R-:W2:Y:S04]  /*31e10*/  LDL.LU.64 R132, [R1+0x1320] ;  /* 0x0013200001847983 */ /* 0x000ea80000300a00 */
[----:B------:R-:W2:Y:S04]  /*31e20*/  LDL.LU.64 R160, [R1+0x1318] ;  /* 0x0013180001a07983 */ /* 0x000ea80000300a00 */
[----:B------:R-:W-:Y:S01]  /*31e30*/  LDGSTS.E [R142+0x65900], desc[UR22][R140.64], P2 ;  /* 0x659000008c8e7fae */ /* 0x000fe200091a1016 */
[----:B------:R-:W-:-:S03]  /*31e40*/  IMAD.WIDE R36, R135, 0x4, R36 ;  /* 0x0000000487247825 */ /* 0x000fc600078e0224 */
[----:B------:R-:W-:Y:S01]  /*31e50*/  LDGSTS.E [R142+0x65d00], desc[UR22][R168.64], P2 ;  /* 0x65d00000a88e7fae */ /* 0x000fe200091a1016 */
[----:B------:R-:W-:-:S03]  /*31e60*/  IMAD.WIDE R38, R135, 0x4, R38 ;  /* 0x0000000487267825 */ /* 0x000fc600078e0226 */
[----:B------:R-:W-:Y:S04]  /*31e70*/  LDGSTS.E [R142+0x66100], desc[UR22][R36.64], P2 ;  /* 0x66100000248e7fae */ /* 0x000fe800091a1016 */
[----:B------:R-:W4:Y:S01]  /*31e80*/  LDL.LU.64 R140, [R1+0x1310] ;  /* 0x00131000018c7983 */ /* 0x000f220000300a00 */
[----:B------:R-:W-:-:S03]  /*31e90*/  IMAD.WIDE R40, R135, 0x4, R40 ;  /* 0x0000000487287825 */ /* 0x000fc600078e0228 */
[----:B------:R-:W-:Y:S01]  /*31ea0*/  LDGSTS.E [R142+0x66500], desc[UR22][R38.64], P2 ;  /* 0x66500000268e7fae */ /* 0x000fe200091a1016 */
[----:B------:R-:W-:-:S03]  /*31eb0*/  IMAD.WIDE R42, R135, 0x4, R42 ;  /* 0x00000004872a7825 */ /* 0x000fc600078e022a */
[----:B------:R-:W-:Y:S01]  /*31ec0*/  LDGSTS.E [R142+0x66900], desc[UR22][R40.64], P2 ;  /* 0x66900000288e7fae */ /* 0x000fe200091a1016 */
[----:B------:R-:W-:-:S03]  /*31ed0*/  IMAD.WIDE R44, R135, 0x4, R44 ;  /* 0x00000004872c7825 */ /* 0x000fc600078e022c */
[----:B------:R-:W-:Y:S01]  /*31ee0*/  LDGSTS.E [R142+0x66d00], desc[UR22][R42.64], P2 ;  /* 0x66d000002a8e7fae */ /* 0x000fe200091a1016 */
[----:B------:R-:W-:-:S03]  /*31ef0*/  IMAD.WIDE R50, R135, 0x4, R50 ;  /* 0x0000000487327825 */ /* 0x000fc600078e0232 */
[----:B------:R-:W-:Y:S04]  /*31f00*/  LDGSTS.E [R142+0x67100], desc[UR22][R44.64], P2 ;  /* 0x671000002c8e7fae */ /* 0x000fe800091a1016 */
[----:B------:R-:W-:Y:S04]  /*31f10*/  LDGSTS.E [R142+0x67500], desc[UR22][R46.64], P2 ;  /* 0x675000002e8e7fae */ /* 0x000fe800091a1016 */
[----:B------:R-:W-:Y:S04]  /*31f20*/  LDGSTS.E [R142+0x67900], desc[UR22][R48.64], P2 ;  /* 0x67900000308e7fae */ /* 0x000fe800091a1016 */
[----:B------:R-:W-:Y:S04]  /*31f30*/  LDGSTS.E [R142+0x67d00], desc[UR22][R50.64], P2 ;  /* 0x67d00000328e7fae */ /* 0x000fe800091a1016 */
[----:B------:R-:W2:Y:S04]  /*31f40*/  LDL.LU.64 R168, [R1+0x1308] ;  /* 0x0013080001a87983 */ /* 0x000ea80000300a00 */
[----:B----4-:R-:W-:Y:S04]  /*31f50*/  LDGSTS.E [R141+0x60180], desc[UR22][R238.64], P2 ;  /* 0x60180000ee8d7fae */ /* 0x010fe800091a1016 */
[----:B------:R-:W-:Y:S04]  /*31f60*/  LDGSTS.E [R141+0x60580], desc[UR22][R146.64], P2 ;  /* 0x60580000928d7fae */ /* 0x000fe800091a1016 */
[----:B------:R-:W-:Y:S04]  /*31f70*/  LDGSTS.E [R141+0x60980], desc[UR22][R226.64], P2 ;  /* 0x60980000e28d7fae */ /* 0x000fe800091a1016 */
[----:B------:R-:W-:Y:S04]  /*31f80*/  LDGSTS.E [R141+0x60d80], desc[UR22][R210.64], P2 ;  /* 0x60d80000d28d7fae */ /* 0x000fe800091a1016 */
[----:B------:R-:W4:Y:S04]  /*31f90*/  LDL.64 R146, [R1+0x668] ;  /* 0x0006680001927983 */ /* 0x000f280000100a00 */
        /* <DEDUP_REMOVED lines=12> */
[----:B------:R-:W-:Y:S01]  /*32060*/  LDGSTS.E [R141+0x63d80], desc[UR22][R162.64], P2 ;  /* 0x63d80000a28d7fae */ /* 0x000fe200091a1016 */
[----:B------:R-:W-:-:S03]  /*32070*/  IMAD.WIDE R52, R135, 0x4, R52 ;  /* 0x0000000487347825 */ /* 0x000fc600078e0234 */
[----:B------:R-:W-:Y:S01]  /*32080*/  LDGSTS.E [R141+0x64180], desc[UR22][R168.64], P2 ;  /* 0x64180000a88d7fae */ /* 0x000fe200091a1016 */
[----:B------:R-:W-:-:S03]  /*32090*/  IMAD.WIDE R54, R135, 0x4, R54 ;  /* 0x0000000487367825 */ /* 0x000fc600078e0236 */
[----:B------:R-:W2:Y:S01]  /*320a0*/  LDL.64 R210, [R1+0x9c8] ;  /* 0x0009c80001d27983 */ /* 0x000ea20000100a00 */
        /* <DEDUP_REMOVED lines=9> */
[----:B------:R-:W2:Y:S04]  /*32140*/  LDL.64 R180, [R1+0x8d8] ;  /* 0x0008d80001b47983 */ /* 0x000ea80000100a00 */
        /* <DEDUP_REMOVED lines=8> */
[----:B----4-:R1:W-:Y:S04]  /*321d0*/  LDGSTS.E [R141+0x64580], desc[UR22][R146.64], P2 ;  /* 0x64580000928d7fae */ /* 0x0103e800091a1016 */
[----:B------:R-:W-:Y:S04]  /*321e0*/  LDGSTS.E [R141+0x64980], desc[UR22][R176.64], P2 ;  /* 0x64980000b08d7fae */ /* 0x000fe800091a1016 */
[----:B------:R-:W-:Y:S04]  /*321f0*/  LDGSTS.E [R141+0x64d80], desc[UR22][R2.64], P2 ;  /* 0x64d80000028d7fae */ /* 0x000fe800091a1016 */
[----:B------:R-:W-:Y:S01]  /*32200*/  LDGSTS.E [R141+0x65180], desc[UR22][R152.64], P2 ;  /* 0x65180000988d7fae */ /* 0x000fe200091a1016 */
[----:B------:R-:W-:-:S04]  /*32210*/  IMAD.WIDE R68, R135, 0x4, R68 ;  /* 0x0000000487447825 */ /* 0x000fc800078e0244 */
[C---:B------:R-:W-:Y:S01]  /*32220*/  IMAD.WIDE R70, R135.reuse, 0x4, R70 ;  /* 0x0000000487467825 */ /* 0x040fe200078e0246 */
[----:B------:R-:W-:Y:S03]  /*32230*/  LDGSTS.E [R141+0x65580], desc[UR22][R232.64], P2 ;  /* 0x65580000e88d7fae */ /* 0x000fe600091a1016 */
        /* <DEDUP_REMOVED lines=17> */
[----:B------:R-:W4:Y:S03]  /*32350*/  LDL.LU.64 R176, [R1+0x1300] ;  /* 0x0013000001b07983 */ /* 0x000f260000300a00 */
        /* <DEDUP_REMOVED lines=9> */
[----:B---3--:R-:W-:Y:S03]  /*323f0*/  LDGSTS.E [R140+0x60200], desc[UR22][R226.64], P2 ;  /* 0x60200000e28c7fae */ /* 0x008fe600091a1016 */
[C---:B------:R-:W-:Y:S01]  /*32400*/  IMAD.WIDE R112, R135.reuse, 0x4, R112 ;  /* 0x0000000487707825 */ /* 0x040fe200078e0270 */
[----:B--2---:R-:W-:Y:S03]  /*32410*/  LDGSTS.E [R140+0x60600], desc[UR22][R210.64], P2 ;  /* 0x60600000d28c7fae */ /* 0x004fe600091a1016 */
[C---:B------:R-:W-:Y:S01]  /*32420*/  IMAD.WIDE R120, R135.reuse, 0x4, R120 ;  /* 0x0000000487787825 */ /* 0x040fe200078e0278 */
[----:B------:R-:W-:Y:S03]  /*32430*/  LDGSTS.E [R140+0x60a00], desc[UR22][R202.64], P2 ;  /* 0x60a00000ca8c7fae */ /* 0x000fe600091a1016 */
[C---:B------:R-:W-:Y:S01]  /*32440*/  IMAD.WIDE R122, R135.reuse, 0x4, R122 ;  /* 0x00000004877a7825 */ /* 0x040fe200078e027a */
[----:B------:R-:W2:Y:S03]  /*32450*/  LDL.64 R226, [R1+0x720] ;  /* 0x0007200001e27983 */ /* 0x000ea60000100a00 */
[C---:B------:R-:W-:Y:S01]  /*32460*/  IMAD.WIDE R124, R135.reuse, 0x4, R124 ;  /* 0x00000004877c7825 */ /* 0x040fe200078e027c */
[----:B------:R-:W-:Y:S03]  /*32470*/  LDGSTS.E [R140+0x60e00], desc[UR22][R196.64], P2 ;  /* 0x60e00000c48c7fae */ /* 0x000fe600091a1016 */
[C---:B------:R-:W-:Y:S01]  /*32480*/  IMAD.WIDE R126, R135.reuse, 0x4, R126 ;  /* 0x00000004877e7825 */ /* 0x040fe200078e027e */
[----:B------:R-:W-:Y:S03]  /*32490*/  LDGSTS.E [R140+0x61200], desc[UR22][R184.64], P2 ;  /* 0x61200000b88c7fae */ /* 0x000fe600091a1016 */
[C---:B------:R-:W-:Y:S01]  /*324a0*/  IMAD.WIDE R128, R135.reuse, 0x4, R128 ;  /* 0x0000000487807825 */ /* 0x040fe200078e0280 */
[----:B------:R-:W-:Y:S03]  /*324b0*/  LDGSTS.E [R140+0x61600], desc[UR22][R182.64], P2 ;  /* 0x61600000b68c7fae */ /* 0x000fe600091a1016 */
[C---:B------:R-:W-:Y:S01]  /*324c0*/  IMAD.WIDE R234, R135.reuse, 0x4, R234 ;  /* 0x0000000487ea7825 */ /* 0x040fe200078e02ea */
[----:B------:R-:W-:Y:S01]  /*324d0*/  LDGSTS.E [R140+0x61a00], desc[UR22][R180.64], P2 ;  /* 0x61a00000b48c7fae */ /* 0x000fe200091a1016 */
[----:B------:R-:W-:Y:S01]  /*324e0*/  ISETP.GE.U32.AND P3, PT, R252, 0x7ffffd7f, PT ;  /* 0x7ffffd7ffc00780c */ /* 0x000fe20003f66070 */
[----:B-1----:R-:W1:Y:S02]  /*324f0*/  LDC R146, c[0x0][0x3a0] ;  /* 0x0000e800ff927b82 */ /* 0x002e640000000800 */
[----:B------:R-:W-:Y:S04]  /*32500*/  LDGSTS.E [R140+0x61e00], desc[UR22][R178.64], P2 ;  /* 0x61e00000b28c7fae */ /* 0x000fe800091a1016 */
[----:B------:R-:W-:Y:S01]  /*32510*/  LDGSTS.E [R140+0x62200], desc[UR22][R174.64], P2 ;  /* 0x62200000ae8c7fae */ /* 0x000fe200091a1016 */
[C---:B------:R-:W-:Y:S01]  /*32520*/  IMAD.WIDE R80, R135.reuse, 0x4, R80 ;  /* 0x0000000487507825 */ /* 0x040fe200078e0250 */
[----:B------:R-:W3:Y:S02]  /*32530*/  LDC R252, c[0x0][0x3a0] ;  /* 0x0000e800fffc7b82 */ /* 0x000ee40000000800 */
[----:B------:R-:W-:Y:S04]  /*32540*/  LDGSTS.E [R140+0x62600], desc[UR22][R172.64], P2 ;  /* 0x62600000ac8c7fae */ /* 0x000fe800091a1016 */
[----:B------:R-:W-:Y:S04]  /*32550*/  LDGSTS.E [R140+0x62a00], desc[UR22][R170.64], P2 ;  /* 0x62a00000aa8c7fae */ /* 0x000fe800091a1016 */
[----:B------:R-:W-:Y:S04]  /*32560*/  LDGSTS.E [R140+0x62e00], desc[UR22][R168.64], P2 ;  /* 0x62e00000a88c7fae */ /* 0x000fe800091a1016 */
[----:B------:R-:W-:Y:S04]  /*32570*/  LDGSTS.E [R140+0x63200], desc[UR22][R166.64], P2 ;  /* 0x63200000a68c7fae */ /* 0x000fe800091a1016 */
[----:B------:R-:W-:Y:S04]  /*32580*/  LDGSTS.E [R140+0x63600], desc[UR22][R164.64], P2 ;  /* 0x63600000a48c7fae */ /* 0x000fe800091a1016 */
        /* <DEDUP_REMOVED lines=15> */
[----:B----4-:R-:W-:Y:S04]  /*32680*/  LDGSTS.E [R140+0x63e00], desc[UR22][R152.64], P2 ;  /* 0x63e00000988c7fae */ /* 0x010fe800091a1016 */
[----:B------:R-:W4:Y:S04]  /*32690*/  LDL.64 R152, [R1+0x800] ;  /* 0x0008000001987983 */ /* 0x000f280000100a00 */
[----:B--2---:R-:W-:Y:S04]  /*326a0*/  LDGSTS.E [R140+0x64200], desc[UR22][R226.64], P2 ;  /* 0x64200000e28c7fae */ /* 0x004fe800091a1016 */
[----:B------:R-:W-:Y:S04]  /*326b0*/  LDGSTS.E [R140+0x64600], desc[UR22][R160.64], P2 ;  /* 0x64600000a08c7fae */ /* 0x000fe800091a1016 */
[----:B------:R-:W-:Y:S04]  /*326c0*/  LDGSTS.E [R140+0x64a00], desc[UR22][R150.64], P2 ;  /* 0x64a00000968c7fae */ /* 0x000fe800091a1016 */
[----:B------:R-:W-:Y:S04]  /*326d0*/  LDGSTS.E [R140+0x64e00], desc[UR22][R138.64], P2 ;  /* 0x64e000008a8c7fae */ /* 0x000fe800091a1016 */
[----:B------:R-:W2:Y:S04]  /*326e0*/  LDL.LU.64 R160, [R1+0x12e8] ;  /* 0x0012e80001a07983 */ /* 0x000ea80000300a00 */
[----:B------:R-:W2:Y:S04]  /*326f0*/  LDL.LU.64 R150, [R1+0x12e0] ;  /* 0x0012e00001967983 */ /* 0x000ea80000300a00 */
[----:B------:R-:W3:Y:S04]  /*32700*/  LDL.LU.64 R138, [R1+0x12d8] ;  /* 0x0012d800018a7983 */ /* 0x000ee80000300a00 */
[----:B------:R-:W-:Y:S04]  /*32710*/  LDGSTS.E [R140+0x65200], desc[UR22][R218.64], P2 ;  /* 0x65200000da8c7fae */ /* 0x000fe800091a1016 */
[----:B------:R-:W-:Y:S04]  /*32720*/  LDGSTS.E [R140+0x65600], desc[UR22][R216.64], P2 ;  /* 0x65600000d88c7fae */ /* 0x000fe800091a1016 */
[----:B------:R-:W-:Y:S01]  /*32730*/  LDGSTS.E [R140+0x65a00], desc[UR22][R214.64], P2 ;  /* 0x65a00000d68c7fae */ /* 0x000fe200091a1016 */
[----:B------:R-:W-:-:S03]  /*32740*/  IMAD.WIDE R82, R135, 0x4, R82 ;  /* 0x0000000487527825 */ /* 0x000fc600078e0252 */
        /* <DEDUP_REMOVED lines=28> */
[----:B----4-:R-:W-:Y:S04]  /*32910*/  LDGSTS.E [R139+0x63a80], desc[UR22][R152.64], P2 ;  /* 0x63a80000988b7fae */ /* 0x010fe800091a1016 */
[----:B------:R-:W4:Y:S04]  /*32920*/  LDL.64 R174, [R1+0xa58] ;  /* 0x000a580001ae7983 */ /* 0x000f280000100a00 */
[----:B--2---:R-:W-:Y:S04]  /*32930*/  LDGSTS.E [R139+0x63e80], desc[UR22][R150.64], P2 ;  /* 0x63e80000968b7fae */ /* 0x004fe800091a1016 */
[----:B------:R-:W2:Y:S04]  /*32940*/  LDL.64 R172, [R1+0xa40] ;  /* 0x000a400001ac7983 */ /* 0x000ea80000100a00 */
[----:B------:R-:W2:Y:S04]  /*32950*/  LDL.64 R170, [R1+0xa28] ;  /* 0x000a280001aa7983 */ /* 0x000ea80000100a00 */
[----:B------:R-:W-:Y:S04]  /*32960*/  LDGSTS.E [R139+0x64280], desc[UR22][R160.64], P2 ;  /* 0x64280000a08b7fae */ /* 0x000fe800091a1016 */
[----:B------:R-:W2:Y:S04]  /*32970*/  LDL.64 R168, [R1+0xa10] ;  /* 0x000a100001a87983 */ /* 0x000ea80000100a00 */
[----:B------:R-:W-:Y:S04]  /*32980*/  LDGSTS.E [R139+0x64680], desc[UR22][R132.64], P2 ;  /* 0x64680000848b7fae */ /* 0x000fe800091a1016 */
[----:B------:R-:W2:Y:S04]  /*32990*/  LDL.64 R166, [R1+0x9d8] ;  /* 0x0009d80001a67983 */ /* 0x000ea80000100a00 */
[----:B------:R-:W-:Y:S04]  /*329a0*/  LDGSTS.E [R139+0x64a80], desc[UR22][R204.64], P2 ;  /* 0x64a80000cc8b7fae */ /* 0x000fe800091a1016 */
[----:B------:R-:W2:Y:S04]  /*329b0*/  LDL.64 R164, [R1+0x9c0] ;  /* 0x0009c00001a47983 */ /* 0x000ea80000100a00 */
[----:B------:R-:W-:Y:S04]  /*329c0*/  LDGSTS.E [R139+0x64e80], desc[UR22][R220.64], P2 ;  /* 0x64e80000dc8b7fae */ /* 0x000fe800091a1016 */
[----:B------:R-:W2:Y:S04]  /*329d0*/  LDL.64 R162, [R1+0x9a8] ;  /* 0x0009a80001a27983 */ /* 0x000ea80000100a00 */
[----:B------:R-:W2:Y:S04]  /*329e0*/  LDL.64 R152, [R1+0x988] ;  /* 0x0009880001987983 */ /* 0x000ea80000100a00 */
[----:B------:R-:W2:Y:S04]  /*329f0*/  LDL.64 R150, [R1+0x970] ;  /* 0x0009700001967983 */ /* 0x000ea80000100a00 */
[----:B------:R-:W-:Y:S04]  /*32a00*/  LDGSTS.E [R139+0x65280], desc[UR22][R200.64], P2 ;  /* 0x65280000c88b7fae */ /* 0x000fe800091a1016 */
[----:B------:R-:W2:Y:S04]  /*32a10*/  LDL.LU.64 R160, [R1+0x12d0] ;  /* 0x0012d00001a07983 */ /* 0x000ea80000300a00 */
[----:B------:R-:W-:Y:S04]  /*32a20*/  LDGSTS.E [R139+0x65680], desc[UR22][R198.64], P2 ;  /* 0x65680000c68b7fae */ /* 0x000fe800091a1016 */
[----:B------:R-:W2:Y:S04]  /*32a30*/  LDL.LU.64 R132, [R1+0x12c8] ;  /* 0x0012c80001847983 */ /* 0x000ea80000300a00 */
[----:B------:R-:W-:Y:S01]  /*32a40*/  LDGSTS.E [R139+0x65a80], desc[UR22][R194.64], P2 ;  /* 0x65a80000c28b7fae */ /* 0x000fe200091a1016 */
[----:B------:R-:W-:-:S03]  /*32a50*/  IMAD.WIDE R98, R135, 0x4, R98 ;  /* 0x0000000487627825 */ /* 0x000fc600078e0262 */
[----:B------:R-:W-:Y:S01]  /*32a60*/  LDGSTS.E [R139+0x65e80], desc[UR22][R84.64], P2 ;  /* 0x65e80000548b7fae */ /* 0x000fe200091a1016 */
[----:B------:R-:W-:-:S03]  /*32a70*/  IMAD.WIDE R100, R135, 0x4, R100 ;  /* 0x0000000487647825 */ /* 0x000fc600078e0264 */
        /* <DEDUP_REMOVED lines=29> */
[----:B------:R-:W-:Y:S04]  /*32c50*/  LDGSTS.E [R138+0x63300], desc[UR22][R152.64], P2 ;  /* 0x63300000988a7fae */ /* 0x000fe800091a1016 */
[----:B------:R-:W2:Y:S04]  /*32c60*/  LDL.64 R166, [R1+0xa78] ;  /* 0x000a780001a67983 */ /* 0x000ea80000100a00 */
[----:B------:R-:W-:Y:S04]  /*32c70*/  LDGSTS.E [R138+0x63700], desc[UR22][R150.64], P2 ;  /* 0x63700000968a7fae */ /* 0x000fe800091a1016 */
[----:B------:R-:W2:Y:S04]  /*32c80*/  LDL.64 R164, [R1+0xa60] ;  /* 0x000a600001a47983 */ /* 0x000ea80000100a00 */
[----:B------:R-:W2:Y:S04]  /*32c90*/  LDL.64 R162, [R1+0xa48] ;  /* 0x000a480001a27983 */ /* 0x000ea80000100a00 */
[----:B------:R-:W2:Y:S04]  /*32ca0*/  LDL.64 R152, [R1+0xa30] ;  /* 0x000a300001987983 */ /* 0x000ea80000100a00 */
[----:B------:R-:W2:Y:S04]  /*32cb0*/  LDL.64 R150, [R1+0xa18] ;  /* 0x000a180001967983 */ /* 0x000ea80000100a00 */
[----:B------:R-:W-:Y:S04]  /*32cc0*/  LDGSTS.E [R138+0x63b00], desc[UR22][R194.64], P2 ;  /* 0x63b00000c28a7fae */ /* 0x000fe800091a1016 */
[----:B------:R-:W-:Y:S04]  /*32cd0*/  LDGSTS.E [R138+0x63f00], desc[UR22][R132.64], P2 ;  /* 0x63f00000848a7fae */ /* 0x000fe800091a1016 */
[----:B------:R-:W-:Y:S04]  /*32ce0*/  LDGSTS.E [R138+0x64300], desc[UR22][R2.64], P2 ;  /* 0x64300000028a7fae */ /* 0x000fe800091a1016 */
[----:B------:R-:W-:Y:S04]  /*32cf0*/  LDGSTS.E [R138+0x64700], desc[UR22][R190.64], P2 ;  /* 0x64700000be8a7fae */ /* 0x000fe800091a1016 */
[----:B------:R-:W2:Y:S04]  /*32d00*/  LDL.LU.64 R132, [R1+0x12c0] ;  /* 0x0012c00001847983 */ /* 0x000ea80000300a00 */
[----:B------:R-:W2:Y:S04]  /*32d10*/  LDL.LU.64 R2, [R1+0x12b8] ;  /* 0x0012b80001027983 */ /* 0x000ea80000300a00 */
[----:B------:R-:W-:Y:S04]  /*32d20*/  LDGSTS.E [R138+0x64b00], desc[UR22][R206.64], P2 ;  /* 0x64b00000ce8a7fae */ /* 0x000fe800091a1016 */
[----:B------:R-:W-:Y:S04]  /*32d30*/  LDGSTS.E [R138+0x64f00], desc[UR22][R222.64], P2 ;  /* 0x64f00000de8a7fae */ /* 0x000fe800091a1016 */
[----:B------:R1:W-:Y:S04]  /*32d40*/  LDGSTS.E [R138+0x65300], desc[UR22][R148.64], P2 ;  /* 0x65300000948a7fae */ /* 0x0003e800091a1016 */
[----:B------:R-:W-:Y:S01]  /*32d50*/  LDGSTS.E [R138+0x65700], desc[UR22][R188.64], P2 ;  /* 0x65700000bc8a7fae */ /* 0x000fe200091a1016 */
[----:B------:R-:W-:-:S03]  /*32d60*/  IMAD.WIDE R116, R135, 0x4, R116 ;  /* 0x0000000487747825 */ /* 0x000fc600078e0274 */
[----:B------:R-:W-:Y:S01]  /*32d70*/  LDGSTS.E [R138+0x65b00], desc[UR22][R186.64], P2 ;  /* 0x65b00000ba8a7fae */ /* 0x000fe200091a1016 */
[----:B------:R-:W-:-:S03]  /*32d80*/  IMAD.WIDE R118, R135, 0x4, R118 ;  /* 0x0000000487767825 */ /* 0x000fc600078e0276 */
[----:B------:R-:W-:Y:S01]  /*32d90*/  LDGSTS.E [R138+0x65f00], desc[UR22][R102.64], P2 ;  /* 0x65f00000668a7fae */ /* 0x000fe200091a1016 */
[C---:B------:R-:W-:Y:S01]  /*32da0*/  IMAD.WIDE R236, R135.reuse, 0x4, R236 ;  /* 0x0000000487ec7825 */ /* 0x040fe200078e02ec */
        /* <DEDUP_REMOVED lines=12> */
[----:B----4-:R-:W-:Y:S04]  /*32e70*/  LDGSTS.E [R137+0x60f80], desc[UR22][R178.64], P2 ;  /* 0x60f80000b2897fae */ /* 0x010fe800091a1016 */
        /* <DEDUP_REMOVED lines=24> */
[----:B------:R-:W-:Y:S04]  /*33000*/  LDGSTS.E [R137+0x65f80], desc[UR22][R120.64], P2 ;  /* 0x65f8000078897fae */ /* 0x000fe800091a1016 */
[----:B------:R1:W-:Y:S04]  /*33010*/  LDGSTS.E [R137+0x66380], desc[UR22][R122.64], P2 ;  /* 0x663800007a897fae */ /* 0x0003e800091a1016 */
[----:B------:R-:W3:Y:S04]  /*33020*/  LDL.LU.64 R154, [R1+0x90] ;  /* 0x00009000019a7983 */ /* 0x000ee80000300a00 */
[----:B------:R-:W3:Y:S04]  /*33030*/  LDL.LU.64 R156, [R1+0x98] ;  /* 0x00009800019c7983 */ /* 0x000ee80000300a00 */
[----:B------:R-:W3:Y:S04]  /*33040*/  LDL.LU.64 R158, [R1+0xa0] ;  /* 0x0000a000019e7983 */ /* 0x000ee80000300a00 */
[----:B------:R-:W-:Y:S04]  /*33050*/  STL.64 [R1+0x1250], R120 ;  /* 0x0012507801007387 */ /* 0x000fe80000100a00 */
[----:B------:R1:W-:Y:S04]  /*33060*/  STL.64 [R1+0x1258], R122 ;  /* 0x0012587a01007387 */ /* 0x0003e80000100a00 */
[----:B------:R1:W-:Y:S04]  /*33070*/  STL.64 [R1+0x1260], R124 ;  /* 0x0012607c01007387 */ /* 0x0003e80000100a00 */
[----:B------:R-:W-:Y:S04]  /*33080*/  STL.64 [R1+0x1268], R126 ;  /* 0x0012687e01007387 */ /* 0x000fe80000100a00 */
[----:B------:R-:W3:Y:S01]  /*33090*/  LDL.LU.64 R160, [R1+0xa8] ;  /* 0x0000a80001a07983 */ /* 0x000ee20000300a00 */
[----:B------:R-:W-:Y:S01]  /*330a0*/  VIADD R0, R0, 0xfffffdfc ;  /* 0xfffffdfc00007836 */ /* 0x000fe20000000000 */
[----:B------:R-:W-:Y:S01]  /*330b0*/  IADD3 R146, PT, PT, R146, -0x205, RZ ;  /* 0xfffffdfb92927810 */ /* 0x000fe20007ffe0ff */
[----:B------:R-:W-:Y:S01]  /*330c0*/  VIADD R252, R252, 0xfffffdfd ;  /* 0xfffffdfdfcfc7836 */ /* 0x000fe20000000000 */
[----:B------:R-:W3:Y:S01]  /*330d0*/  LDL.LU.64 R162, [R1+0xb0] ;  /* 0x0000b00001a27983 */ /* 0x000ee20000300a00 */
[----:B-1----:R-:W-:Y:S01]  /*330e0*/  VIADD R148, R148, 0xfffffdfa ;  /* 0xfffffdfa94947836 */ /* 0x002fe20000000000 */
[----:B------:R-:W1:Y:S02]  /*330f0*/  LDC R122, c[0x0][0x3a0] ;  /* 0x0000e800ff7a7b82 */ /* 0x000e640000000800 */
        /* <DEDUP_REMOVED lines=21> */
[----:B------:R1:W-:Y:S04]  /*33250*/  LDGSTS.E [R137+0x66780], desc[UR22][R124.64], P2 ;  /* 0x667800007c897fae */ /* 0x0003e800091a1016 */
[----:B------:R-:W-:Y:S04]  /*33260*/  LDGSTS.E [R137+0x66b80], desc[UR22][R126.64], P2 ;  /* 0x66b800007e897fae */ /* 0x000fe800091a1016 */
[----:B------:R-:W-:Y:S04]  /*33270*/  LDGSTS.E [R137+0x66f80], desc[UR22][R128.64], P2 ;  /* 0x66f8000080897fae */ /* 0x000fe800091a1016 */
[----:B------:R-:W-:Y:S01]  /*33280*/  LDGSTS.E [R137+0x67380], desc[UR22][R234.64], P2 ;  /* 0x67380000ea897fae */ /* 0x000fe200091a1016 */
[----:B------:R-:W-:Y:S01]  /*33290*/  ISETP.GE.U32.AND P6, PT, R252, 0x7ffffd7e, PT ;  /* 0x7ffffd7efc00780c */ /* 0x000fe20003fc6070 */
[----:B-1----:R-:W1:Y:S02]  /*332a0*/  LDC R124, c[0x0][0x3a0] ;  /* 0x0000e800ff7c7b82 */ /* 0x002e640000000800 */
[----:B------:R-:W-:Y:S04]  /*332b0*/  LDGSTS.E [R137+0x67780], desc[UR22][R130.64], P2 ;  /* 0x6778000082897fae */ /* 0x000fe800091a1016 */
[----:B------:R-:W-:Y:S02]  /*332c0*/  LDGSTS.E [R137+0x67b80], desc[UR22][R236.64], P2 ;  /* 0x67b80000ec897fae */ /* 0x000fe400091a1016 */
[----:B------:R-:W1:Y:S02]  /*332d0*/  LDC R252, c[0x0][0x3a0] ;  /* 0x0000e800fffc7b82 */ /* 0x000e640000000800 */
[----:B------:R-:W-:Y:S04]  /*332e0*/  LDGSTS.E [R137+0x67f80], desc[UR22][R144.64], P2 ;  /* 0x67f8000090897fae */ /* 0x000fe800091a1016 */
[----:B------:R-:W0:Y:S04]  /*332f0*/  LDGDEPBAR ;  /* 0x00000000000079af */ /* 0x000e280000000000 */
[----:B------:R-:W3:Y:S04]  /*33300*/  LDL.LU.64 R206, [R1+0x160] ;  /* 0x0001600001ce7983 */ /* 0x000ee80000300a00 */
[----:B------:R-:W3:Y:S01]  /*33310*/  LDL.LU.64 R208, [R1+0x168] ;  /* 0x0001680001d07983 */ /* 0x000ee20000300a00 */
[----:B------:R-:W-:Y:S01]  /*33320*/  ISETP.GE.U32.AND P2, PT, R0, 0x7ffffd7d, PT ;  /* 0x7ffffd7d0000780c */ /* 0x000fe20003f46070 */
[----:B------:R-:W-:-:S02]  /*33330*/  VIADD R0, R134, 0x100000 ;  /* 0x0010000086007836 */ /* 0x000fc40000000000 */
        /* <DEDUP_REMOVED lines=22> */
[----:B------:R-:W3:Y:S01]  /*334a0*/  LDL.LU.64 R16, [R1+0x220] ;  /* 0x0002200001107983 */ /* 0x000ee20000300a00 */
[----:B--2---:R-:W-:Y:S01]  /*334b0*/  IMAD.WIDE R232, R2, 0x4, R150 ;  /* 0x0000000402e87825 */ /* 0x004fe200078e0296 */
[----:B------:R-:W-:Y:S08]  /*334c0*/  BAR.SYNC.DEFER_BLOCKING 0x0 ;  /* 0x0000000000007b1d */ /* 0x000ff00000010000 */
[----:B------:R-:W2:Y:S01]  /*334d0*/  LDC R150, c[0x0][0x3a0] ;  /* 0x0000e800ff967b82 */ /* 0x000ea20000000800 */
[----:B------:R-:W-:Y:S01]  /*334e0*/  @!PT LDS RZ, [RZ] ;  /* 0x00000000fffff984 */ /* 0x000fe20000000800 */
[----:B------:R-:W-:Y:S01]  /*334f0*/  @!PT LDS RZ, [RZ] ;  /* 0x00000000fffff984 */ /* 0x000fe20000000800 */
[----:B------:R-:W-:Y:S01]  /*33500*/  @!PT LDS RZ, [RZ] ;  /* 0x00000000fffff984 */ /* 0x000fe20000000800 */
[----:B------:R-:W-:Y:S01]  /*33510*/  LDGSTS.E [R0+0x20000], desc[UR22][R232.64], !P5 ;  /* 0x20000000e8007fae */ /* 0x000fe2000e9a1016 */
[----:B------:R-:W-:Y:S01]  /*33520*/  ISETP.GE.U32.AND P5, PT, R146, 0x7ffffd7c, PT ;  /* 0x7ffffd7c9200780c */ /* 0x000fe20003fa6070 */
[----:B----4-:R-:W-:-:S05]  /*33530*/  IMAD.WIDE R146, R2, 0x4, R152 ;  /* 0x0000000402927825 */ /* 0x010fca00078e0298 */
[----:B------:R-:W4:Y:S01]  /*33540*/  LDC R152, c[0x0][0x3a0] ;  /* 0x0000e800ff987b82 */ /* 0x000f220000000800 */
[----:B------:R-:W-:Y:S01]  /*33550*/  LDGSTS.E [R0+0x20004], desc[UR22][R146.64], !P3 ;  /* 0x2000400092007fae */ /* 0x000fe2000d9a1016 */
[----:B------:R-:W-:Y:S01]  /*33560*/  ISETP.GE.U32.AND P3, PT, R148, 0x7ffffd7b, PT ;  /* 0x7ffffd7b9400780c */ /* 0x000fe20003f66070 */
[----:B--2---:R-:W-:Y:S02]  /*33570*/  VIADD R150, R150, 0xfffffdf9 ;  /* 0xfffffdf996967836 */ /* 0x004fe40000000000 */
[----:B---3--:R-:W-:-:S03]  /*33580*/  IMAD.WIDE R148, R2, 0x4, R154 ;  /* 0x0000000402947825 */ /* 0x008fc600078e029a */
[----:B------:R-:W2:Y:S02]  /*33590*/  LDC R154, c[0x0][0x3a0] ;  /* 0x0000e800ff9a7b82 */ /* 0x000ea40000000800 */
[----:B------:R-:W-:Y:S01]  /*335a0*/  LDGSTS.E [R0+0x20008], desc[UR22][R148.64], !P6 ;  /* 0x2000800094007fae */ /* 0x000fe2000f1a1016 */
[----:B------:R-:W-:Y:S01]  /*335b0*/  ISETP.GE.U32.AND P6, PT, R150, 0x7ffffd7a, PT ;  /* 0x7ffffd7a9600780c */ /* 0x000fe20003fc6070 */
[----:B------:R-:W-:-:S04]  /*335c0*/  IMAD.WIDE R150, R2, 0x4, R156 ;  /* 0x0000000402967825 */ /* 0x000fc800078e029c */
[----:B------:R-:W3:Y:S01]  /*335d0*/  LDC R156, c[0x0][0x3a0] ;  /* 0x0000e800ff9c7b82 */ /* 0x000ee20000000800 */
[----:B----4-:R-:W-:Y:S01]  /*335e0*/  VIADD R152, R152, 0xfffffdf8 ;  /* 0xfffffdf898987836 */ /* 0x010fe20000000000 */
[----:B------:R-:W-:Y:S04]  /*335f0*/  LDGSTS.E [R0+0x2000c], desc[UR22][R150.64], !P2 ;  /* 0x2000c00096007fae */ /* 0x000fe8000d1a1016 */
[----:B------:R-:W-:Y:S01]  /*33600*/  ISETP.GE.U32.AND P2, PT, R152, 0x7ffffd79, PT ;  /* 0x7ffffd799800780c */ /* 0x000fe20003f46070 */
[----:B------:R-:W-:Y:S02]  /*33610*/  IMAD.WIDE R152, R2, 0x4, R158 ;  /* 0x0000000402987825 */ /* 0x000fe400078e029e */
[----:B------:R-:W4:Y:S03]  /*33620*/  LDC R158, c[0x0][0x3a0] ;  /* 0x0000e800ff9e7b82 */ /* 0x000f260000000800 */
[----:B------:R-:W-:Y:S01]  /*33630*/  LDGSTS.E [R0+0x20010], desc[UR22][R152.64], !P5 ;  /* 0x2001000098007fae */ /* 0x000fe2000e9a1016 */
[----:B--2---:R-:W-:-:S04]  /*33640*/  IADD3 R154, PT, PT, R154, -0x209, RZ ;  /* 0xfffffdf79a9a7810 */ /* 0x004fc80007ffe0ff */
[----:B------:R-:W-:Y:S01]  /*33650*/  ISETP.GE.U32.AND P5, PT, R154, 0x7ffffd78, PT ;  /* 0x7ffffd789a00780c */ /* 0x000fe20003fa6070 */
[----:B------:R-:W-:Y:S02]  /*33660*/  IMAD.WIDE R154, R2, 0x4, R160 ;  /* 0x00000004029a7825 */ /* 0x000fe400078e02a0 */
[----:B------:R-:W2:Y:S02]  /*33670*/  LDC R160, c[0x0][0x3a0] ;  /* 0x0000e800ffa07b82 */ /* 0x000ea40000000800 */
[----:B---3--:R-:W-:Y:S01]  /*33680*/  VIADD R156, R156, 0xfffffdf6 ;  /* 0xfffffdf69c9c7836 */ /* 0x008fe20000000000 */
[----:B------:R-:W-:Y:S04]  /*33690*/  LDGSTS.E [R0+0x20014], desc[UR22][R154.64], !P3 ;  /* 0x200140009a007fae */ /* 0x000fe8000d9a1016 */
[----:B------:R-:W-:Y:S01]  /*336a0*/  ISETP.GE.U32.AND P3, PT, R156, 0x7ffffd77, PT ;  /* 0x7ffffd779c00780c */ /* 0x000fe20003f66070 */
[----:B------:R-:W-:-:S02]  /*336b0*/  IMAD.WIDE R156, R2, 0x4, R162 ;  /* 0x00000004029c7825 */ /* 0x000fc400078e02a2 */
[----:B------:R-:W3:Y:S02]  /*336c0*/  LDC R162, c[0x0][0x3a0] ;  /* 0x0000e800ffa27b82 */ /* 0x000ee40000000800 */
[----:B----4-:R-:W-:Y:S01]  /*336d0*/  VIADD R158, R158, 0xfffffdf5 ;  /* 0xfffffdf59e9e7836 */ /* 0x010fe20000000000 */
[----:B------:R-:W-:Y:S04]  /*336e0*/  LDGSTS.E [R0+0x20018], desc[UR22][R156.64], !P6 ;  /* 0x200180009c007fae */ /* 0x000fe8000f1a1016 */
[----:B------:R-:W-:Y:S01]  /*336f0*/  ISETP.GE.U32.AND P6, PT, R158, 0x7ffffd76, PT ;  /* 0x7ffffd769e00780c */ /* 0x000fe20003fc6070 */
[----:B------:R-:W-:Y:S02]  /*33700*/  IMAD.WIDE R158, R2, 0x4, R164 ;  /* 0x00000004029e7825 */ /* 0x000fe400078e02a4 */
[----:B------:R-:W4:Y:S03]  /*33710*/  LDC R164, c[0x0][0x3a0] ;  /* 0x0000e800ffa47b82 */ /* 0x000f260000000800 */
[----:B------:R-:W-:Y:S01]  /*33720*/  LDGSTS.E [R0+0x2001c], desc[UR22][R158.64], !P2 ;  /* 0x2001c0009e007fae */ /* 0x000fe2000d1a1016 */
[----:B--2---:R-:W-:-:S05]  /*33730*/  VIADD R160, R160, 0xfffffdf4 ;  /* 0xfffffdf4a0a07836 */ /* 0x004fca0000000000 */
[----:B------:R-:W-:Y:S01]  /*33740*/  ISETP.GE.U32.AND P2, PT, R160, 0x7ffffd75, PT ;  /* 0x7ffffd75a000780c */ /* 0x000fe20003f46070 */
[----:B------:R-:W-:Y:S02]  /*33750*/  IMAD.WIDE R160, R2, 0x4, R166 ;  /* 0x0000000402a07825 */ /* 0x000fe400078e02a6 */
[----:B------:R-:W2:Y:S01]  /*33760*/  LDC R166, c[0x0][0x3a0] ;  /* 0x0000e800ffa67b82 */ /* 0x000ea20000000800 */
[----:B---3--:R-:W-:Y:S02]  /*33770*/  IADD3 R162, PT, PT, R162, -0x20d, RZ ;  /* 0xfffffdf3a2a27810 */ /* 0x008fe40007ffe0ff */
[----:B------:R-:W-:Y:S02]  /*33780*/  LDGSTS.E [R0+0x20020], desc[UR22][R160.64], !P5 ;  /* 0x20020000a0007fae */ /* 0x000fe4000e9a1016 */
[----:B------:R-:W-:Y:S01]  /*33790*/  ISETP.GE.U32.AND P5, PT, R162, 0x7ffffd74, PT ;  /* 0x7ffffd74a200780c */ /* 0x000fe20003fa6070 */
[----:B------:R-:W-:Y:S02]  /*337a0*/  IMAD.WIDE R162, R2, 0x4, R168 ;  /* 0x0000000402a27825 */ /* 0x000fe400078e02a8 */
[----:B------:R-:W3:Y:S02]  /*337b0*/  LDC R168, c[0x0][0x3a0] ;  /* 0x0000e800ffa87b82 */ /* 0x000ee40000000800 */
[----:B----4-:R-:W-:Y:S01]  /*337c0*/  VIADD R164, R164, 0xfffffdf2 ;  /* 0xfffffdf2a4a47836 */ /* 0x010fe20000000000 */
[----:B------:R-:W-:Y:S04]  /*337d0*/  LDGSTS.E [R0+0x20024], desc[UR22][R162.64], !P3 ;  /* 0x20024000a2007fae */ /* 0x000fe8000d9a1016 */
[----:B------:R-:W-:Y:S01]  /*337e0*/  ISETP.GE.U32.AND P3, PT, R164, 0x7ffffd73, PT ;  /* 0x7ffffd73a400780c */ /* 0x000fe20003f66070 */
[----:B------:R-:W-:-:S02]  /*337f0*/  IMAD.WIDE R164, R2, 0x4, R170 ;  /* 0x0000000402a47825 */ /* 0x000fc400078e02aa */
[----:B------:R-:W4:Y:S03]  /*33800*/  LDC R170, c[0x0][0x3a0] ;  /* 0x0000e800ffaa7b82 */ /* 0x000f260000000800 */
[----:B------:R-:W-:Y:S01]  /*33810*/  LDGSTS.E [R0+0x20028], desc[UR22][R164.64], !P6 ;  /* 0x20028000a4007fae */ /* 0x000fe2000f1a1016 */
[----:B--2---:R-:W-:-:S05]  /*33820*/  VIADD R166, R166, 0xfffffdf1 ;  /* 0xfffffdf1a6a67836 */ /* 0x004fca0000000000 */
[----:B------:R-:W-:Y:S01]  /*33830*/  ISETP.GE.U32.AND P6, PT, R166, 0x7ffffd72, PT ;  /* 0x7ffffd72a600780c */ /* 0x000fe20003fc6070 */
[----:B------:R-:W-:Y:S02]  /*33840*/  IMAD.WIDE R166, R2, 0x4, R172 ;  /* 0x0000000402a67825 */ /* 0x000fe400078e02ac */
[----:B------:R-:W2:Y:S02]  /*33850*/  LDC R172, c[0x0][0x3a0] ;  /* 0x0000e800ffac7b82 */ /* 0x000ea40000000800 */
[----:B---3--:R-:W-:Y:S01]  /*33860*/  VIADD R168, R168, 0xfffffdf0 ;  /* 0xfffffdf0a8a87836 */ /* 0x008fe20000000000 */
[----:B------:R-:W-:Y:S04]  /*33870*/  LDGSTS.E [R0+0x2002c], desc[UR22][R166.64], !P2 ;  /* 0x2002c000a6007fae */ /* 0x000fe8000d1a1016 */
[----:B------:R-:W-:Y:S01]  /*33880*/  ISETP.GE.U32.AND P2, PT, R168, 0x7ffffd71, PT ;  /* 0x7ffffd71a800780c */ /* 0x000fe20003f46070 */
[----:B------:R-:W-:-:S02]  /*33890*/  IMAD.WIDE R168, R2, 0x4, R174 ;  /* 0x0000000402a87825 */ /* 0x000fc400078e02ae */
[----:B------:R-:W3:Y:S01]  /*338a0*/  LDC R174, c[0x0][0x3a0] ;  /* 0x0000e800ffae7b82 */ /* 0x000ee20000000800 */
[----:B----4-:R-:W-:Y:S02]  /*338b0*/  IADD3 R170, PT, PT, R170, -0x211, RZ ;  /* 0xfffffdefaaaa7810 */ /* 0x010fe40007ffe0ff */
[----:B------:R-:W-:Y:S02]  /*338c0*/  LDGSTS.E [R0+0x20030], desc[UR22][R168.64], !P5 ;  /* 0x20030000a8007fae */ /* 0x000fe4000e9a1016 */
[----:B------:R-:W-:Y:S01]  /*338d0*/  ISETP.GE.U32.AND P5, PT, R170, 0x7ffffd70, PT ;  /* 0x7ffffd70aa00780c */ /* 0x000fe20003fa6070 */
[----:B------:R-:W-:Y:S02]  /*338e0*/  IMAD.WIDE R170, R2, 0x4, R176 ;  /* 0x0000000402aa7825 */ /* 0x000fe400078e02b0 */
        /* <DEDUP_REMOVED lines=30> */
[----:B------:R-:W4:Y:S02]  /*33ad0*/  LDC R188, c[0x0][0x3a0] ;  /* 0x0000e800ffbc7b82 */ /* 0x000f240000000800 */
[----:B--2---:R-:W-:Y:S01]  /*33ae0*/  VIADD R184, R184, 0xfffffde8 ;  /* 0xfffffde8b8b87836 */ /* 0x004fe20000000000 */
[----:B------:R-:W-:Y:S04]  /*33af0*/  LDGSTS.E [R0+0x2004c], desc[UR22][R182.64], !P2 ;  /* 0x2004c000b6007fae */ /* 0x000fe8000d1a1016 */
[----:B------:R-:W-:Y:S01]  /*33b00*/  ISETP.GE.U32.AND P2, PT, R184, 0x7ffffd69, PT ;  /* 0x7ffffd69b800780c */ /* 0x000fe20003f46070 */
[----:B------:R-:W-:-:S02]  /*33b10*/  IMAD.WIDE R184, R2, 0x4, R190 ;  /* 0x0000000402b87825 */ /* 0x000fc400078e02be */
        /* <DEDUP_REMOVED lines=10> */
[----:B------:R-:W4:Y:S02]  /*33bc0*/  LDC R194, c[0x0][0x3a0] ;  /* 0x0000e800ffc27b82 */ /* 0x000f240000000800 */
[----:B--2---:R-:W-:Y:S01]  /*33bd0*/  VIADD R190, R190, 0xfffffde5 ;  /* 0xfffffde5bebe7836 */ /* 0x004fe20000000000 */
[----:B------:R-:W-:Y:S04]  /*33be0*/  LDGSTS.E [R0+0x20058], desc[UR22][R188.64], !P6 ;  /* 0x20058000bc007fae */ /* 0x000fe8000f1a1016 */
        /* <DEDUP_REMOVED lines=127> */
[----:B------:R-:W3:Y:S01]  /*343e0*/  LDL.LU.64 R6, [R1+0x228] ;  /* 0x0002280001067983 */ /* 0x000ee20000300a00 */
[----:B----4-:R-:W-:-:S03]  /*343f0*/  IADD3 R248, PT, PT, R248, -0x235, RZ ;  /* 0xfffffdcbf8f87810 */ /* 0x010fc60007ffe0ff */
[----:B------:R-:W-:Y:S01]  /*34400*/  LDGSTS.E [R0+0x200c0], desc[UR22][R246.64], !P5 ;  /* 0x200c0000f6007fae */ /* 0x000fe2000e9a1016 */
[----:B------:R-:W-:-:S03]  /*34410*/  ISETP.GE.U32.AND P5, PT, R248, 0x7ffffd4c, PT ;  /* 0x7ffffd4cf800780c */ /* 0x000fc60003fa6070 */
[----:B------:R-:W4:Y:S01]  /*34420*/  LDL.LU.64 R14, [R1+0x230] ;  /* 0x00023000010e7983 */ /* 0x000f220000300a00 */
[----:B------:R-:W-:Y:S02]  /*34430*/  IMAD.WIDE R248, R2, 0x4, R4 ;  /* 0x0000000402f87825 */ /* 0x000fe400078e0204 */
[----:B------:R-:W1:Y:S01]  /*34440*/  LDC R4, c[0x0][0x3a0] ;  /* 0x0000e800ff047b82 */ /* 0x000e620000000800 */
[----:B------:R-:W4:Y:S01]  /*34450*/  LDL.LU.64 R12, [R1+0x238] ;  /* 0x00023800010c7983 */ /* 0x000f220000300a00 */
[----:B--2---:R-:W-:-:S03]  /*34460*/  VIADD R250, R250, 0xfffffdca ;  /* 0xfffffdcafafa7836 */ /* 0x004fc60000000000 */
[----:B------:R-:W-:Y:S02]  /*34470*/  LDGSTS.E [R0+0x200c4], desc[UR22][R248.64], !P3 ;  /* 0x200c4000f8007fae */ /* 0x000fe4000d9a1016 */
[----:B------:R-:W-:Y:S01]  /*34480*/  ISETP.GE.U32.AND P3, PT, R250, 0x7ffffd4b, PT ;  /* 0x7ffffd4bfa00780c */ /* 0x000fe20003f66070 */
[C---:B------:R-:W-:Y:S01]  /*34490*/  IMAD.WIDE R250, R2.reuse, 0x4, R8 ;  /* 0x0000000402fa7825 */ /* 0x040fe200078e0208 */
[----:B------:R-:W2:Y:S03]  /*344a0*/  LDC R5, c[0x0][0x3a0] ;  /* 0x0000e800ff057b82 */ /* 0x000ea60000000800 */
[----:B------:R-:W-:Y:S01]  /*344b0*/  IMAD.WIDE R120, R2, 0x4, R10 ;  /* 0x0000000402787825 */ /* 0x000fe200078e020a */
[----:B------:R-:W-:Y:S04]  /*344c0*/  LDGSTS.E [R0+0x200c8], desc[UR22][R250.64], !P6 ;  /* 0x200c8000fa007fae */ /* 0x000fe8000f1a1016 */
[----:B------:R-:W2:Y:S01]  /*344d0*/  LDC R8, c[0x0][0x3a0] ;  /* 0x0000e800ff087b82 */ /* 0x000ea20000000800 */
[----:B------:R3:W-:Y:S01]  /*344e0*/  STL.64 [R1], R120 ;  /* 0x0000007801007387 */ /* 0x0007e20000100a00 */
[----:B-1----:R-:W-:-:S03]  /*344f0*/  VIADD R252, R252, 0xfffffdc9 ;  /* 0xfffffdc9fcfc7836 */ /* 0x002fc60000000000 */
[----:B------:R-:W4:Y:S02]  /*34500*/  LDL.LU.64 R10, [R1+0x240] ;  /* 0x00024000010a7983 */ /* 0x000f240000300a00 */
[----:B------:R-:W-:Y:S01]  /*34510*/  ISETP.GE.U32.AND P6, PT, R252, 0x7ffffd4a, PT ;  /* 0x7ffffd4afc00780c */ /* 0x000fe20003fc6070 */
[----:B------:R-:W-:Y:S01]  /*34520*/  VIADD R252, R4, 0xfffffdc8 ;  /* 0xfffffdc804fc7836 */ /* 0x000fe20000000000 */
[----:B------:R3:W-:Y:S01]  /*34530*/  LDGSTS.E [R0+0x200cc], desc[UR22][R120.64], !P2 ;  /* 0x200cc00078007fae */ /* 0x0007e2000d1a1016 */
[----:B------:R-:W-:Y:S01]  /*34540*/  IMAD.WIDE R16, R2, 0x4, R16 ;  /* 0x0000000402107825 */ /* 0x000fe200078e0210 */
[----:B------:R-:W1:Y:S02]  /*34550*/  LDC R4, c[0x0][0x3a0] ;  /* 0x0000e800ff047b82 */ /* 0x000e640000000800 */
[----:B------:R-:W-:Y:S02]  /*34560*/  ISETP.GE.U32.AND P2, PT, R252, 0x7ffffd49, PT ;  /* 0x7ffffd49fc00780c */ /* 0x000fe40003f46070 */
[----:B------:R1:W-:Y:S04]  /*34570*/  STL.64 [R1+0x8], R16 ;  /* 0x0000081001007387 */ /* 0x0003e80000100a00 */
[----:B------:R-:W-:Y:S01]  /*34580*/  LDGSTS.E [R0+0x200d0], desc[UR22][R16.64], !P5 ;  /* 0x200d000010007fae */ /* 0x000fe2000e9a1016 */
[----:B--2---:R-:W-:-:S03]  /*34590*/  IADD3 R252, PT, PT, R8, -0x239, RZ ;  /* 0xfffffdc708fc7810 */ /* 0x004fc60007ffe0ff */
[----:B------:R-:W2:Y:S01]  /*345a0*/  LDL.LU.64 R8, [R1+0x248] ;  /* 0x0002480001087983 */ /* 0x000ea20000300a00 */
[----:B---3--:R-:W-:Y:S02]  /*345b0*/  IMAD.WIDE R120, R2, 0x4, R6 ;  /* 0x0000000402787825 */ /* 0x008fe400078e0206 */
[----:B------:R-:W3:Y:S03]  /*345c0*/  LDC R6, c[0x0][0x3a0] ;  /* 0x0000e800ff067b82 */ /* 0x000ee60000000800 */
[----:B------:R4:W-:Y:S04]  /*345d0*/  STL.64 [R1+0x10], R120 ;  /* 0x0000107801007387 */ /* 0x0009e80000100a00 */
[----:B-1----:R-:W2:Y:S04]  /*345e0*/  LDL.LU.64 R16, [R1+0x250] ;  /* 0x0002500001107983 */ /* 0x002ea80000300a00 */
[----:B------:R4:W-:Y:S01]  /*345f0*/  LDGSTS.E [R0+0x200d4], desc[UR22][R120.64], !P3 ;  /* 0x200d400078007fae */ /* 0x0009e2000d9a1016 */
[----:B------:R-:W-:Y:S01]  /*34600*/  ISETP.GE.U32.AND P5, PT, R252, 0x7ffffd48, PT ;  /* 0x7ffffd48fc00780c */ /* 0x000fe20003fa6070 */
[----:B------:R-:W-:-:S02]  /*34610*/  VIADD R252, R5, 0xfffffdc6 ;  /* 0xfffffdc605fc7836 */ /* 0x000fc40000000000 */
[----:B------:R-:W1:Y:S01]  /*34620*/  LDC R5, c[0x0][0x3a0] ;  /* 0x0000e800ff057b82 */ /* 0x000e620000000800 */
[----:B----4-:R-:W-:-:S05]  /*34630*/  IMAD.WIDE R120, R2, 0x4, R14 ;  /* 0x0000000402787825 */ /* 0x010fca00078e020e */
[----:B------:R4:W-:Y:S04]  /*34640*/  STL.64 [R1+0x18], R120 ;  /* 0x0000187801007387 */ /* 0x0009e80000100a00 */
[----:B------:R-:W2:Y:S01]  /*34650*/  LDL.LU.64 R14, [R1+0x258] ;  /* 0x00025800010e7983 */ /* 0x000ea20000300a00 */
[----:B------:R-:W-:Y:S01]  /*34660*/  ISETP.GE.U32.AND P3, PT, R252, 0x7ffffd47, PT ;  /* 0x7ffffd47fc00780c */ /* 0x000fe20003f66070 */
[----:B------:R-:W-:Y:S02]  /*34670*/  VIADD R252, R4, 0xfffffdc5 ;  /* 0xfffffdc504fc7836 */ /* 0x000fe40000000000 */
[----:B------:R-:W-:Y:S01]  /*34680*/  IMAD.WIDE R12, R2, 0x4, R12 ;  /* 0x00000004020c7825 */ /* 0x000fe200078e020c */
[----:B------:R-:W2:Y:S01]  /*34690*/  LDC R4, c[0x0][0x3a0] ;  /* 0x0000e800ff047b82 */ /* 0x000ea20000000800 */
[----:B------:R4:W-:Y:S01]  /*346a0*/  LDGSTS.E [R0+0x200d8], desc[UR22][R120.64], !P6 ;  /* 0x200d800078007fae */ /* 0x0009e2000f1a1016 */
[----:B------:R-:W-:Y:S01]  /*346b0*/  ISETP.GE.U32.AND P6, PT, R252, 0x7ffffd46, PT ;  /* 0x7ffffd46fc00780c */ /* 0x000fe20003fc6070 */
[----:B---3--:R-:W-:-:S02]  /*346c0*/  VIADD R252, R6, 0xfffffdc4 ;  /* 0xfffffdc406fc7836 */ /* 0x008fc40000000000 */
[----:B------:R3:W-:Y:S04]  /*346d0*/  STL.64 [R1+0x20], R12 ;  /* 0x0000200c01007387 */ /* 0x0007e80000100a00 */
[----:B------:R-:W2:Y:S01]  /*346e0*/  LDL.LU.64 R6, [R1+0x260] ;  /* 0x0002600001067983 */ /* 0x000ea20000300a00 */
[----:B----4-:R-:W-:-:S03]  /*346f0*/  IMAD.WIDE R120, R2, 0x4, R10 ;  /* 0x0000000402787825 */ /* 0x010fc600078e020a */
[----:B------:R-:W-:Y:S01]  /*34700*/  LDGSTS.E [R0+0x200dc], desc[UR22][R12.64], !P2 ;  /* 0x200dc0000c007fae */ /* 0x000fe2000d1a1016 */
[----:B------:R-:W4:Y:S03]  /*34710*/  LDC R10, c[0x0][0x3a0] ;  /* 0x0000e800ff0a7b82 */ /* 0x000f260000000800 */
[----:B------:R2:W-:Y:S01]  /*34720*/  STL.64 [R1+0x28], R120 ;  /* 0x0000287801007387 */ /* 0x0005e20000100a00 */
[----:B------:R-:W-:-:S03]  /*34730*/  ISETP.GE.U32.AND P2, PT, R252, 0x7ffffd45, PT ;  /* 0x7ffffd45fc00780c */ /* 0x000fc60003f46070 */
[----:B------:R2:W-:Y:S04]  /*34740*/  LDGSTS.E [R0+0x200e0], desc[UR22][R120.64], !P5 ;  /* 0x200e000078007fae */ /* 0x0005e8000e9a1016 */
[----:B---3--:R-:W3:Y:S01]  /*34750*/  LDL.LU.64 R12, [R1+0x268] ;  /* 0x00026800010c7983 */ /* 0x008ee20000300a00 */
[----:B-1----:R-:W-:Y:S02]  /*34760*/  IADD3 R252, PT, PT, R5, -0x23d, RZ ;  /* 0xfffffdc305fc7810 */ /* 0x002fe40007ffe0ff */
[----:B------:R-:W1:Y:S01]  /*34770*/  LDC R5, c[0x0][0x3a0] ;  /* 0x0000e800ff057b82 */ /* 0x000e620000000800 */
[----:B--2---:R-:W-:Y:S01]  /*34780*/  IMAD.WIDE R120, R2, 0x4, R8 ;  /* 0x0000000402787825 */ /* 0x004fe200078e0208 */
[----:B------:R-:W-:-:S03]  /*34790*/  ISETP.GE.U32.AND P5, PT, R252, 0x7ffffd44, PT ;  /* 0x7ffffd44fc00780c */ /* 0x000fc60003fa6070 */
[----:B------:R-:W-:Y:S01]  /*347a0*/  VIADD R252, R4, 0xfffffdc2 ;  /* 0xfffffdc204fc7836 */ /* 0x000fe20000000000 */
[----:B------:R2:W-:Y:S02]  /*347b0*/  STL.64 [R1+0x30], R120 ;  /* 0x0000307801007387 */ /* 0x0005e40000100a00 */
[----:B------:R-:W1:Y:S02]  /*347c0*/  LDC R4, c[0x0][0x3a0] ;  /* 0x0000e800ff047b82 */ /* 0x000e640000000800 */
[----:B------:R-:W3:Y:S04]  /*347d0*/  LDL.LU.64 R8, [R1+0x270] ;  /* 0x0002700001087983 */ /* 0x000ee80000300a00 */
[----:B------:R2:W-:Y:S01]  /*347e0*/  LDGSTS.E [R0+0x200e4], desc[UR22][R120.64], !P3 ;  /* 0x200e400078007fae */ /* 0x0005e2000d9a1016 */
[----:B------:R-:W-:Y:S01]  /*347f0*/  ISETP.GE.U32.AND P3, PT, R252, 0x7ffffd43, PT ;  /* 0x7ffffd43fc00780c */ /* 0x000fe20003f66070 */
[----:B----4-:R-:W-:-:S02]  /*34800*/  VIADD R252, R10, 0xfffffdc1 ;  /* 0xfffffdc10afc7836 */ /* 0x010fc40000000000 */
[----:B------:R-:W-:-:S05]  /*34810*/  IMAD.WIDE R16, R2, 0x4, R16 ;  /* 0x0000000402107825 */ /* 0x000fca00078e0210 */
[----:B------:R4:W-:Y:S04]  /*34820*/  STL.64 [R1+0x38], R16 ;  /* 0x0000381001007387 */ /* 0x0009e80000100a00 */
[----:B------:R-:W3:Y:S04]  /*34830*/  LDL.LU.64 R10, [R1+0x278] ;  /* 0x00027800010a7983 */ /* 0x000ee80000300a00 */
[----:B------:R-:W-:Y:S01]  /*34840*/  LDGSTS.E [R0+0x200e8], desc[UR22][R16.64], !P6 ;  /* 0x200e800010007fae */ /* 0x000fe2000f1a1016 */
[----:B--2---:R-:W-:Y:S02]  /*34850*/  IMAD.WIDE R120, R2, 0x4, R14 ;  /* 0x0000000402787825 */ /* 0x004fe400078e020e */
[----:B------:R-:W2:Y:S03]  /*34860*/  LDC R14, c[0x0][0x3a0] ;  /* 0x0000e800ff0e7b82 */ /* 0x000ea60000000800 */
[----:B------:R1:W-:Y:S04]  /*34870*/  STL.64 [R1+0x40], R120 ;  /* 0x0000407801007387 */ /* 0x0003e80000100a00 */
[----:B----4-:R-:W4:Y:S01]  /*34880*/  LDL.LU.64 R16, [R1+0x280] ;  /* 0x0002800001107983 */ /* 0x010f220000300a00 */
[----:B------:R-:W-:Y:S01]  /*34890*/  ISETP.GE.U32.AND P6, PT, R252, 0x7ffffd42, PT ;  /* 0x7ffffd42fc00780c */ /* 0x000fe20003fc6070 */
[----:B-1----:R-:W-:-:S02]  /*348a0*/  VIADD R252, R5, 0xfffffdc0 ;  /* 0xfffffdc005fc7836 */ /* 0x002fc40000000000 */
[----:B------:R1:W-:Y:S01]  /*348b0*/  LDGSTS.E [R0+0x200ec], desc[UR22][R120.64], !P2 ;  /* 0x200ec00078007fae */ /* 0x0003e2000d1a1016 */
[----:B------:R-:W3:Y:S02]  /*348c0*/  LDC R5, c[0x0][0x3a0] ;  /* 0x0000e800ff057b82 */ /* 0x000ee40000000800 */
[----:B------:R-:W-:Y:S02]  /*348d0*/  ISETP.GE.U32.AND P2, PT, R252, 0x7ffffd41, PT ;  /* 0x7ffffd41fc00780c */ /* 0x000fe40003f46070 */
[----:B------:R-:W-:-:S04]  /*348e0*/  IADD3 R252, PT, PT, R4, -0x241, RZ ;  /* 0xfffffdbf04fc7810 */ /* 0x000fc80007ffe0ff */
[----:B------:R-:W3:Y:S01]  /*348f0*/  LDC R4, c[0x0][0x3a0] ;  /* 0x0000e800ff047b82 */ /* 0x000ee20000000800 */
[----:B-1----:R-:W-:-:S05]  /*34900*/  IMAD.WIDE R120, R2, 0x4, R6 ;  /* 0x0000000402787825 */ /* 0x002fca00078e0206 */
[----:B------:R1:W-:Y:S01]  /*34910*/  STL.64 [R1+0x48], R120 ;  /* 0x0000487801007387 */ /* 0x0003e20000100a00 */
[----:B---3--:R-:W-:-:S03]  /*34920*/  IMAD.WIDE R12, R2, 0x4, R12 ;  /* 0x00000004020c7825 */ /* 0x008fc600078e020c */
[----:B------:R-:W3:Y:S04]  /*34930*/  LDL.LU.64 R6, [R1+0x288] ;  /* 0x0002880001067983 */ /* 0x000ee80000300a00 */
[----:B------:R1:W-:Y:S01]  /*34940*/  LDGSTS.E [R0+0x200f0], desc[UR22][R120.64], !P5 ;  /* 0x200f000078007fae */ /* 0x0003e2000e9a1016 */
[----:B------:R-:W-:Y:S01]  /*34950*/  ISETP.GE.U32.AND P5, PT, R252, 0x7ffffd40, PT ;  /* 0x7ffffd40fc00780c */ /* 0x000fe20003fa6070 */
[----:B--2---:R-:W-:Y:S02]  /*34960*/  VIADD R252, R14, 0xfffffdbe ;  /* 0xfffffdbe0efc7836 */ /* 0x004fe40000000000 */
[----:B------:R2:W-:Y:S04]  /*34970*/  STL.64 [R1+0x50], R12 ;  /* 0x0000500c01007387 */ /* 0x0005e80000100a00 */
[----:B------:R-:W3:Y:S01]  /*34980*/  LDL.LU.64 R14, [R1+0x290] ;  /* 0x00029000010e7983 */ /* 0x000ee20000300a00 */
[----:B-1----:R-:W-:-:S03]  /*34990*/  IMAD.WIDE R120, R2, 0x4, R8 ;  /* 0x0000000402787825 */ /* 0x002fc600078e0208 */
[----:B------:R-:W-:Y:S01]  /*349a0*/  LDGSTS.E [R0+0x200f4], desc[UR22][R12.64], !P3 ;  /* 0x200f40000c007fae */ /* 0x000fe2000d9a1016 */
[----:B------:R-:W1:Y:S03]  /*349b0*/  LDC R8, c[0x0][0x3a0] ;  /* 0x0000e800ff087b82 */ /* 0x000e660000000800 */
[----:B------:R1:W-:Y:S04]  /*349c0*/  STL.64 [R1+0x58], R120 ;  /* 0x0000587801007387 */ /* 0x0003e80000100a00 */
[----:B------:R1:W-:Y:S04]  /*349d0*/  LDGSTS.E [R0+0x200f8], desc[UR22][R120.64], !P6 ;  /* 0x200f800078007fae */ /* 0x0003e8000f1a1016 */
[----:B--2---:R-:W2:Y:S01]  /*349e0*/  LDL.LU.64 R12, [R1+0x298] ;  /* 0x00029800010c7983 */ /* 0x004ea20000300a00 */
[----:B-1----:R-:W-:-:S05]  /*349f0*/  IMAD.WIDE R120, R2, 0x4, R10 ;  /* 0x0000000402787825 */ /* 0x002fca00078e020a */
[----:B------:R3:W-:Y:S04]  /*34a00*/  STL.64 [R1+0x60], R120 ;  /* 0x0000607801007387 */ /* 0x0007e80000100a00 */
[----:B------:R-:W2:Y:S01]  /*34a10*/  LDL.LU.64 R10, [R1+0x2a0] ;  /* 0x0002a000010a7983 */ /* 0x000ea20000300a00 */
[----:B------:R-:W-:Y:S01]  /*34a20*/  ISETP.GE.U32.AND P3, PT, R252, 0x7ffffd3f, PT ;  /* 0x7ffffd3ffc00780c */ /* 0x000fe20003f66070 */
[----:B------:R-:W-:Y:S02]  /*34a30*/  VIADD R252, R5, 0xfffffdbd ;  /* 0xfffffdbd05fc7836 */ /* 0x000fe40000000000 */
[----:B------:R-:W1:Y:S01]  /*34a40*/  LDC R5, c[0x0][0x3a0] ;  /* 0x0000e800ff057b82 */ /* 0x000e620000000800 */
[----:B------:R3:W-:Y:S02]  /*34a50*/  LDGSTS.E [R0+0x200fc], desc[UR22][R120.64], !P2 ;  /* 0x200fc00078007fae */ /* 0x0007e4000d1a1016 */
[----:B------:R-:W-:Y:S01]  /*34a60*/  ISETP.GE.U32.AND P6, PT, R252, 0x7ffffd3e, PT ;  /* 0x7ffffd3efc00780c */ /* 0x000fe20003fc6070 */
[----:B------:R-:W-:-:S04]  /*34a70*/  VIADD R252, R4, 0xfffffdbc ;  /* 0xfffffdbc04fc7836 */ /* 0x000fc80000000000 */
[----:B------:R-:W1:Y:S01]  /*34a80*/  LDC R4, c[0x0][0x3a0] ;  /* 0x0000e800ff047b82 */ /* 0x000e620000000800 */
[----:B----4-:R-:W-:Y:S01]  /*34a90*/  IMAD.WIDE R16, R2, 0x4, R16 ;  /* 0x0000000402107825 */ /* 0x010fe200078e0210 */
[----:B------:R-:W-:Y:S02]  /*34aa0*/  ISETP.GE.U32.AND P2, PT, R252, 0x7ffffd3d, PT ;  /* 0x7ffffd3dfc00780c */ /* 0x000fe40003f46070 */
[----:B------:R-:W-:Y:S02]  /*34ab0*/  IADD3 R252, PT, PT, R8, -0x245, RZ ;  /* 0xfffffdbb08fc7810 */ /* 0x000fe40007ffe0ff */
[----:B------:R4:W-:Y:S04]  /*34ac0*/  STL.64 [R1+0x68], R16 ;  /* 0x0000681001007387 */ /* 0x0009e80000100a00 */
[----:B------:R-:W2:Y:S04]  /*34ad0*/  LDL.LU.64 R8, [R1+0x2b8] ;  /* 0x0002b80001087983 */ /* 0x000ea80000300a00 */
[----:B------:R-:W-:Y:S01]  /*34ae0*/  LDGSTS.E [R0+0x20100], desc[UR22][R16.64], !P5 ;  /* 0x2010000010007fae */ /* 0x000fe2000e9a1016 */
[----:B---3--:R-:W-:-:S02]  /*34af0*/  IMAD.WIDE R120, R2, 0x4, R6 ;  /* 0x0000000402787825 */ /* 0x008fc400078e0206 */
[----:B------:R-:W3:Y:S03]  /*34b00*/  LDC R6, c[0x0][0x3a0] ;  /* 0x0000e800ff067b82 */ /* 0x000ee60000000800 */
[----:B------:R1:W-:Y:S04]  /*34b10*/  STL.64 [R1+0x70], R120 ;  /* 0x0000707801007387 */ /* 0x0003e80000100a00 */
[----:B------:R1:W-:Y:S04]  /*34b20*/  LDGSTS.E [R0+0x20104], desc[UR22][R120.64], !P3 ;  /* 0x2010400078007fae */ /* 0x0003e8000d9a1016 */
[----:B----4-:R-:W4:Y:S01]  /*34b30*/  LDL.LU.64 R16, [R1+0x2d0] ;  /* 0x0002d00001107983 */ /* 0x010f220000300a00 */
[----:B------:R-:W-:Y:S01]  /*34b40*/  ISETP.GE.U32.AND P5, PT, R252, 0x7ffffd3c, PT ;  /* 0x7ffffd3cfc00780c */ /* 0x000fe20003fa6070 */
[----:B-1----:R-:W-:-:S05]  /*34b50*/  IMAD.WIDE R120, R2, 0x4, R14 ;  /* 0x0000000402787825 */ /* 0x002fca00078e020e */
[----:B------:R1:W-:Y:S01]  /*34b60*/  STL.64 [R1+0x78], R120 ;  /* 0x0000787801007387 */ /* 0x0003e20000100a00 */
[----:B------:R-:W-:Y:S02]  /*34b70*/  VIADD R252, R5, 0xfffffdba ;  /* 0xfffffdba05fc7836 */ /* 0x000fe40000000000 */
[----:B--2---:R-:W-:Y:S01]  /*34b80*/  IMAD.WIDE R12, R2, 0x4, R12 ;  /* 0x00000004020c7825 */ /* 0x004fe200078e020c */
[----:B------:R-:W2:Y:S01]  /*34b90*/  LDL.LU.64 R14, [R1+0x2e8] ;  /* 0x0002e800010e7983 */ /* 0x000ea20000300a00 */
[----:B------:R-:W1:Y:S01]  /*34ba0*/  LDC R5, c[0x0][0x3a0] ;  /* 0x0000e800ff057b82 */ /* 0x000e620000000800 */
[----:B------:R-:W-:Y:S01]  /*34bb0*/  ISETP.GE.U32.AND P3, PT, R252, 0x7ffffd3b, PT ;  /* 0x7ffffd3bfc00780c */ /* 0x000fe20003f66070 */
[----:B------:R-:W-:Y:S01]  /*34bc0*/  VIADD R252, R4, 0xfffffdb9 ;  /* 0xfffffdb904fc7836 */ /* 0x000fe20000000000 */
[----:B------:R1:W-:Y:S04]  /*34bd0*/  LDGSTS.E [R0+0x20108], desc[UR22][R120.64], !P6 ;  /* 0x2010800078007fae */ /* 0x0003e8000f1a1016 */
[----:B------:R-:W-:Y:S01]  /*34be0*/  ISETP.GE.U32.AND P6, PT, R252, 0x7ffffd3a, PT ;  /* 0x7ffffd3afc00780c */ /* 0x000fe20003fc6070 */
[----:B---3--:R-:W-:Y:S01]  /*34bf0*/  VIADD R252, R6, 0xfffffdb8 ;  /* 0xfffffdb806fc7836 */ /* 0x008fe20000000000 */
[----:B------:R3:W-:Y:S01]  /*34c00*/  STL.64 [R1+0x80], R12 ;  /* 0x0000800c01007387 */ /* 0x0007e20000100a00 */
[----:B------:R-:W1:Y:S03]  /*34c10*/  LDC R4, c[0x0][0x3a0] ;  /* 0x0000e800ff047b82 */ /* 0x000e660000000800 */
[----:B------:R-:W2:Y:S04]  /*34c20*/  LDL.LU.64 R6, [R1+0x2f8] ;  /* 0x0002f80001067983 */ /* 0x000ea80000300a00 */
[----:B------:R-:W-:Y:S01]  /*34c30*/  LDGSTS.E [R0+0x2010c], desc[UR22][R12.64], !P2 ;  /* 0x2010c0000c007fae */ /* 0x000fe2000d1a1016 */
[----:B-1----:R-:W-:-:S02]  /*34c40*/  IMAD.WIDE R120, R2, 0x4, R10 ;  /* 0x0000000402787825 */ /* 0x002fc400078e020a */
[----:B------:R-:W1:Y:S03]  /*34c50*/  LDC R10, c[0x0][0x3a0] ;  /* 0x0000e800ff0a7b82 */ /* 0x000e660000000800 */
[----:B------:R3:W-:Y:S04]  /*34c60*/  STL.64 [R1+0x88], R120 ;  /* 0x0000887801007387 */ /* 0x0007e80000100a00 */
[----:B---3--:R-:W3:Y:S04]  /*34c70*/  LDL.LU.64 R12, [R1+0x308] ;  /* 0x00030800010c7983 */ /* 0x008ee80000300a00 */
[----:B------:R1:W-:Y:S01]  /*34c80*/  LDGSTS.E [R0+0x20110], desc[UR22][R120.64], !P5 ;  /* 0x2011000078007fae */ /* 0x0003e2000e9a1016 */
[----:B------:R-:W-:-:S02]  /*34c90*/  ISETP.GE.U32.AND P2, PT, R252, 0x7ffffd39, PT ;  /* 0x7ffffd39fc00780c */ /* 0x000fc40003f46070 */
[----:B------:R-:W-:Y:S02]  /*34ca0*/  IADD3 R252, PT, PT, R5, -0x249, RZ ;  /* 0xfffffdb705fc7810 */ /* 0x000fe40007ffe0ff */
[----:B------:R-:W2:Y:S01]  /*34cb0*/  LDC R5, c[0x0][0x3a0] ;  /* 0x0000e800ff057b82 */ /* 0x000ea20000000800 */
[----:B-1----:R-:W-:-:S05]  /*34cc0*/  IMAD.WIDE R120, R2, 0x4, R8 ;  /* 0x0000000402787825 */ /* 0x002fca00078e0208 */
[----:B------:R2:W-:Y:S04]  /*34cd0*/  STL.64 [R1+0x90], R120 ;  /* 0x0000907801007387 */ /* 0x0005e80000100a00 */
[----:B------:R-:W3:Y:S01]  /*34ce0*/  LDL.LU.64 R8, [R1+0x320] ;  /* 0x0003200001087983 */ /* 0x000ee20000300a00 */
[----:B------:R-:W-:Y:S01]  /*34cf0*/  ISETP.GE.U32.AND P5, PT, R252, 0x7ffffd38, PT ;  /* 0x7ffffd38fc00780c */ /* 0x000fe20003fa6070 */
[----:B------:R-:W-:Y:S02]  /*34d00*/  VIADD R252, R4, 0xfffffdb6 ;  /* 0xfffffdb604fc7836 */ /* 0x000fe40000000000 */
[----:B------:R-:W1:Y:S01]  /*34d10*/  LDC R4, c[0x0][0x3a0] ;  /* 0x0000e800ff047b82 */ /* 0x000e620000000800 */
[----:B------:R2:W-:Y:S02]  /*34d20*/  LDGSTS.E [R0+0x20114], desc[UR22][R120.64], !P3 ;  /* 0x2011400078007fae */ /* 0x0005e4000d9a1016 */
[----:B------:R-:W-:Y:S01]  /*34d30*/  ISETP.GE.U32.AND P3, PT, R252, 0x7ffffd37, PT ;  /* 0x7ffffd37fc00780c */ /* 0x000fe20003f66070 */
[----:B------:R-:W-:-:S02]  /*34d40*/  VIADD R252, R10, 0xfffffdb5 ;  /* 0xfffffdb50afc7836 */ /* 0x000fc40000000000 */
[----:B----4-:R-:W-:-:S05]  /*34d50*/  IMAD.WIDE R16, R2, 0x4, R16 ;  /* 0x0000000402107825 */ /* 0x010fca00078e0210 */
        /* <DEDUP_REMOVED lines=8> */
[----:B------:R-:W-:-:S02]  /*34de0*/  VIADD R252, R5, 0xfffffdb4 ;  /* 0xfffffdb405fc7836 */ /* 0x000fc40000000000 */
[----:B------:R1:W-:Y:S01]  /*34df0*/  LDGSTS.E [R0+0x2011c], desc[UR22][R120.64], !P2 ;  /* 0x2011c00078007fae */ /* 0x0003e2000d1a1016 */
[----:B------:R-:W3:Y:S02]  /*34e00*/  LDC R5, c[0x0][0x3a0] ;  /* 0x0000e800ff057b82 */ /* 0x000ee40000000800 */
[----:B------:R-:W-:Y:S02]  /*34e10*/  ISETP.GE.U32.AND P2, PT, R252, 0x7ffffd35, PT ;  /* 0x7ffffd35fc00780c */ /* 0x000fe40003f46070 */
[----:B-1----:R-:W-:-:S04]  /*34e20*/  IADD3 R252, PT, PT, R4, -0x24d, RZ ;  /* 0xfffffdb304fc7810 */ /* 0x002fc80007ffe0ff */
[----:B------:R-:W1:Y:S01]  /*34e30*/  LDC R4, c[0x0][0x3a0] ;  /* 0x0000e800ff047b82 */ /* 0x000e620000000800 */
[----:B------:R-:W-:-:S05]  /*34e40*/  IMAD.WIDE R120, R2, 0x4, R6 ;  /* 0x0000000402787825 */ /* 0x000fca00078e0206 */
        /* <DEDUP_REMOVED lines=8> */
[----:B------:R-:W-:Y:S01]  /*34ed0*/  LDGSTS.E [R0+0x20124], desc[UR22][R12.64], !P3 ;  /* 0x201240000c007fae */ /* 0x000fe2000d9a1016 */
[----:B-1----:R-:W-:Y:S02]  /*34ee0*/  IMAD.WIDE R120, R2, 0x4, R8 ;  /* 0x0000000402787825 */ /* 0x002fe400078e0208 */
[----:B------:R-:W1:Y:S03]  /*34ef0*/  LDC R8, c[0x0][0x3a0] ;  /* 0x0000e800ff087b82 */ /* 0x000e660000000800 */
[----:B------:R2:W-:Y:S04]  /*34f00*/  STL.64 [R1+0xb8], R120 ;  /* 0x0000b87801007387 */ /* 0x0005e80000100a00 */
[----:B--2---:R-:W2:Y:S01]  /*34f10*/  LDL.LU.64 R12, [R1+0x378] ;  /* 0x00037800010c7983 */ /* 0x004ea20000300a00 */
[----:B------:R-:W-:Y:S01]  /*34f20*/  ISETP.GE.U32.AND P3, PT, R252, 0x7ffffd33, PT ;  /* 0x7ffffd33fc00780c */ /* 0x000fe20003f66070 */
[----:B------:R-:W-:-:S02]  /*34f30*/  VIADD R252, R5, 0xfffffdb1 ;  /* 0xfffffdb105fc7836 */ /* 0x000fc40000000000 */
[----:B------:R1:W-:Y:S01]  /*34f40*/  LDGSTS.E [R0+0x20128], desc[UR22][R120.64], !P6 ;  /* 0x2012800078007fae */ /* 0x0003e2000f1a1016 */
[----:B------:R-:W3:Y:S02]  /*34f50*/  LDC R5, c[0x0][0x3a0] ;  /* 0x0000e800ff057b82 */ /* 0x000ee40000000800 */
[----:B------:R-:W-:Y:S01]  /*34f60*/  ISETP.GE.U32.AND P6, PT, R252, 0x7ffffd32, PT ;  /* 0x7ffffd32fc00780c */ /* 0x000fe20003fc6070 */
[----:B------:R-:W-:-:S05]  /*34f70*/  VIADD R252, R4, 0xfffffdb0 ;  /* 0xfffffdb004fc7836 */ /* 0x000fca0000000000 */
[----:B------:R-:W3:Y:S01]  /*34f80*/  LDC R4, c[0x0][0x3a0] ;  /* 0x0000e800ff047b82 */ /* 0x000ee20000000800 */
[----:B-1----:R-:W-:-:S05]  /*34f90*/  IMAD.WIDE R120, R2, 0x4, R10 ;  /* 0x0000000402787825 */ /* 0x002fca00078e020a */
[----:B------:R1:W-:Y:S04]  /*34fa0*/  STL.64 [R1+0xc0], R120 ;  /* 0x0000c07801007387 */ /* 0x0003e80000100a00 */
[----:B------:R-:W2:Y:S04]  /*34fb0*/  LDL.LU.64 R10, [R1+0x390] ;  /* 0x00039000010a7983 */ /* 0x000ea80000300a00 */
[----:B------:R1:W-:Y:S01]  /*34fc0*/  LDGSTS.E [R0+0x2012c], desc[UR22][R120.64], !P2 ;  /* 0x2012c00078007fae */ /* 0x0003e2000d1a1016 */
[----:B----4-:R-:W-:Y:S01]  /*34fd0*/  IMAD.WIDE R16, R2, 0x4, R16 ;  /* 0x0000000402107825 */ /* 0x010fe200078e0210 */
[----:B------:R-:W-:-:S02]  /*34fe0*/  ISETP.GE.U32.AND P2, PT, R252, 0x7ffffd31, PT ;  /* 0x7ffffd31fc00780c */ /* 0x000fc40003f46070 */
[----:B------:R-:W-:Y:S02]  /*34ff0*/  IADD3 R252, PT, PT, R8, -0x251, RZ ;  /* 0xfffffdaf08fc7810 */ /* 0x000fe40007ffe0ff */
[----:B------:R4:W-:Y:S04]  /*35000*/  STL.64 [R1+0xc8], R16 ;  /* 0x0000c81001007387 */ /* 0x0009e80000100a00 */
[----:B------:R-:W2:Y:S04]  /*35010*/  LDL.LU.64 R8, [R1+0x3a0] ;  /* 0x0003a00001087983 */ /* 0x000ea80000300a00 */
[----:B------:R-:W-:Y:S01]  /*35020*/  LDGSTS.E [R0+0x20130], desc[UR22][R16.64], !P5 ;  /* 0x2013000010007fae */ /* 0x000fe2000e9a1016 */
[----:B-1----:R-:W-:-:S02]  /*35030*/  IMAD.WIDE R120, R2, 0x4, R6 ;  /* 0x0000000402787825 */ /* 0x002fc400078e0206 */
[----:B------:R-:W1:Y:S03]  /*35040*/  LDC R6, c[0x0][0x3a0] ;  /* 0x0000e800ff067b82 */ /* 0x000e660000000800 */
[----:B------:R3:W-:Y:S04]  /*35050*/  STL.64 [R1+0xd0], R120 ;  /* 0x0000d07801007387 */ /* 0x0007e80000100a00 */
[----:B------:R3:W-:Y:S04]  /*35060*/  LDGSTS.E [R0+0x20134], desc[UR22][R120.64], !P3 ;  /* 0x2013400078007fae */ /* 0x0007e8000d9a1016 */
[----:B----4-:R-:W4:Y:S01]  /*35070*/  LDL.LU.64 R16, [R1+0x3b8] ;  /* 0x0003b80001107983 */ /* 0x010f220000300a00 */
[----:B---3--:R-:W-:-:S05]  /*35080*/  IMAD.WIDE R120, R2, 0x4, R14 ;  /* 0x0000000402787825 */ /* 0x008fca00078e020e */
[----:B------:R3:W-:Y:S04]  /*35090*/  STL.64 [R1+0xd8], R120 ;  /* 0x0000d87801007387 */ /* 0x0007e80000100a00 */
[----:B------:R-:W4:Y:S01]  /*350a0*/  LDL.LU.64 R14, [R1+0x3c8] ;  /* 0x0003c800010e7983 */ /* 0x000f220000300a00 */
[----:B------:R-:W-:Y:S01]  /*350b0*/  ISETP.GE.U32.AND P5, PT, R252, 0x7ffffd30, PT ;  /* 0x7ffffd30fc00780c */ /* 0x000fe20003fa6070 */
[----:B------:R-:W-:Y:S02]  /*350c0*/  VIADD R252, R5, 0xfffffdae ;  /* 0xfffffdae05fc7836 */ /* 0x000fe40000000000 */
[----:B------:R3:W-:Y:S01]  /*350d0*/  LDGSTS.E [R0+0x20138], desc[UR22][R120.64], !P6 ;  /* 0x2013800078007fae */ /* 0x0007e2000f1a1016 */
[----:B------:R-:W2:Y:S02]  /*350e0*/  LDC R5, c[0x0][0x3a0] ;  /* 0x0000e800ff057b82 */ /* 0x000ea40000000800 */
[----:B------:R-:W-:Y:S01]  /*350f0*/  ISETP.GE.U32.AND P3, PT, R252, 0x7ffffd2f, PT ;  /* 0x7ffffd2ffc00780c */ /* 0x000fe20003f66070 */
[----:B------:R-:W-:-:S02]  /*35100*/  VIADD R252, R4, 0xfffffdad ;  /* 0xfffffdad04fc7836 */ /* 0x000fc40000000000 */
[----:B--2---:R-:W-:-:S03]  /*35110*/  IMAD.WIDE R12, R2, 0x4, R12 ;  /* 0x00000004020c7825 */ /* 0x004fc600078e020c */
[----:B------:R-:W-:Y:S01]  /*35120*/  ISETP.GE.U32.AND P6, PT, R252, 0x7ffffd2e, PT ;  /* 0x7ffffd2efc00780c */ /* 0x000fe20003fc6070 */
[----:B------:R-:W2:Y:S01]  /*35130*/  LDC R4, c[0x0][0x3a0] ;  /* 0x0000e800ff047b82 */ /* 0x000ea20000000800 */
[----:B-1----:R-:W-:Y:S01]  /*35140*/  VIADD R252, R6, 0xfffffdac ;  /* 0xfffffdac06fc7836 */ /* 0x002fe20000000000 */
[----:B------:R1:W-:Y:S04]  /*35150*/  STL.64 [R1+0xe0], R12 ;  /* 0x0000e00c01007387 */ /* 0x0003e80000100a00 */
[----:B------:R-:W4:Y:S04]  /*35160*/  LDL.LU.64 R6, [R1+0x3d8] ;  /* 0x0003d80001067983 */ /* 0x000f280000300a00 */
[----:B------:R-:W-:Y:S01]  /*35170*/  LDGSTS.E [R0+0x2013c], desc[UR22][R12.64], !P2 ;  /* 0x2013c0000c007fae */ /* 0x000fe2000d1a1016 */
[----:B------:R-:W-:Y:S01]  /*35180*/  ISETP.GE.U32.AND P2, PT, R252, 0x7ffffd2d, PT ;  /* 0x7ffffd2dfc00780c */ /* 0x000fe20003f46070 */
[----:B---3--:R-:W-:-:S02]  /*35190*/  IMAD.WIDE R120, R2, 0x4, R10 ;  /* 0x0000000402787825 */ /* 0x008fc400078e020a */
[----:B------:R-:W3:Y:S03]  /*351a0*/  LDC R10, c[0x0][0x3a0] ;  /* 0x0000e800ff0a7b82 */ /* 0x000ee60000000800 */
[----:B------:R2:W-:Y:S04]  /*351b0*/  STL.64 [R1+0xe8], R120 ;  /* 0x0000e87801007387 */ /* 0x0005e80000100a00 */
[----:B------:R2:W-:Y:S04]  /*351c0*/  LDGSTS.E [R0+0x20140], desc[UR22][R120.64], !P5 ;  /* 0x2014000078007fae */ /* 0x0005e8000e9a1016 */
[----:B-1----:R-:W4:Y:S01]  /*351d0*/  LDL.LU.64 R12, [R1+0x3f0] ;  /* 0x0003f000010c7983 */ /* 0x002f220000300a00 */
[----:B--2---:R-:W-:Y:S01]  /*351e0*/  IMAD.WIDE R120, R2, 0x4, R8 ;  /* 0x0000000402787825 */ /* 0x004fe200078e0208 */
[----:B------:R-:W-:-:S02]  /*351f0*/  IADD3 R252, PT, PT, R5, -0x255, RZ ;  /* 0xfffffdab05fc7810 */ /* 0x000fc40007ffe0ff */
[----:B------:R-:W1:Y:S02]  /*35200*/  LDC R5, c[0x0][0x3a0] ;  /* 0x0000e800ff057b82 */ /* 0x000e640000000800 */
[----:B------:R2:W-:Y:S04]  /*35210*/  STL.64 [R1+0xf0], R120 ;  /* 0x0000f07801007387 */ /* 0x0005e80000100a00 */
[----:B------:R-:W4:Y:S01]  /*35220*/  LDL.LU.64 R8, [R1+0x400] ;  /* 0x0004000001087983 */ /* 0x000f220000300a00 */
[----:B------:R-:W-:Y:S01]  /*35230*/  ISETP.GE.U32.AND P5, PT, R252, 0x7ffffd2c, PT ;  /* 0x7ffffd2cfc00780c */ /* 0x000fe20003fa6070 */
[----:B------:R-:W-:Y:S02]  /*35240*/  VIADD R252, R4, 0xfffffdaa ;  /* 0xfffffdaa04fc7836 */ /* 0x000fe40000000000 */
[----:B------:R2:W-:Y:S01]  /*35250*/  LDGSTS.E [R0+0x20144], desc[UR22][R120.64], !P3 ;  /* 0x2014400078007fae */ /* 0x0005e2000d9a1016 */
[----:B------:R-:W1:Y:S02]  /*35260*/  LDC R4, c[0x0][0x3a0] ;  /* 0x0000e800ff047b82 */ /* 0x000e640000000800 */
[----:B------:R-:W-:Y:S01]  /*35270*/  ISETP.GE.U32.AND P3, PT, R252, 0x7ffffd2b, PT ;  /* 0x7ffffd2bfc00780c */ /* 0x000fe20003f66070 */
[----:B---3--:R-:W-:-:S02]  /*35280*/  VIADD R252, R10, 0xfffffda9 ;  /* 0xfffffda90afc7836 */ /* 0x008fc40000000000 */
[----:B----4-:R-:W-:-:S05]  /*35290*/  IMAD.WIDE R16, R2, 0x4, R16 ;  /* 0x0000000402107825 */ /* 0x010fca00078e0210 */
[----:B------:R3:W-:Y:S04]  /*352a0*/  STL.64 [R1+0xf8], R16 ;  /* 0x0000f81001007387 */ /* 0x0007e80000100a00 */
[----:B------:R-:W4:Y:S04]  /*352b0*/  LDL.LU.64 R10, [R1+0x410] ;  /* 0x00041000010a7983 */ /* 0x000f280000300a00 */
[----:B------:R-:W-:Y:S01]  /*352c0*/  LDGSTS.E [R0+0x20148], desc[UR22][R16.64], !P6 ;  /* 0x2014800010007fae */ /* 0x000fe2000f1a1016 */
[----:B--2---:R-:W-:Y:S02]  /*352d0*/  IMAD.WIDE R120, R2, 0x4, R14 ;  /* 0x0000000402787825 */ /* 0x004fe400078e020e */
[----:B------:R-:W2:Y:S03]  /*352e0*/  LDC R14, c[0x0][0x3a0] ;  /* 0x0000e800ff0e7b82 */ /* 0x000ea60000000800 */
[----:B------:R1:W-:Y:S04]  /*352f0*/  STL.64 [R1+0x100], R120 ;  /* 0x0001007801007387 */ /* 0x0003e80000100a00 */
[----:B---3--:R-:W3:Y:S04]  /*35300*/  LDL.LU.64 R16, [R1+0x428] ;  /* 0x0004280001107983 */ /* 0x008ee80000300a00 */
[----:B------:R1:W-:Y:S01]  /*35310*/  LDGSTS.E [R0+0x2014c], desc[UR22][R120.64], !P2 ;  /* 0x2014c00078007fae */ /* 0x0003e2000d1a1016 */
[----:B------:R-:W-:Y:S01]  /*35320*/  ISETP.GE.U32.AND P6, PT, R252, 0x7ffffd2a, PT ;  /* 0x7ffffd2afc00780c */ /* 0x000fe20003fc6070 */
[----:B-1----:R-:W-:-:S02]  /*35330*/  VIADD R252, R5, 0xfffffda8 ;  /* 0xfffffda805fc7836 */ /* 0x002fc40000000000 */
[----:B------:R-:W1:Y:S01]  /*35340*/  LDC R5, c[0x0][0x3a0] ;  /* 0x0000e800ff057b82 */ /* 0x000e620000000800 */
[----:B------:R-:W-:-:S05]  /*35350*/  IMAD.WIDE R120, R2, 0x4, R6 ;  /* 0x0000000402787825 */ /* 0x000fca00078e0206 */
[----:B------:R1:W-:Y:S04]  /*35360*/  STL.64 [R1+0x108], R120 ;  /* 0x0001087801007387 */ /* 0x0003e80000100a00 */
[----:B------:R-:W3:Y:S01]  /*35370*/  LDL.LU.64 R6, [R1+0x438] ;  /* 0x0004380001067983 */ /* 0x000ee20000300a00 */
[----:B------:R-:W-:Y:S02]  /*35380*/  ISETP.GE.U32.AND P2, PT, R252, 0x7ffffd29, PT ;  /* 0x7ffffd29fc00780c */ /* 0x000fe40003f46070 */
[----:B------:R-:W-:Y:S01]  /*35390*/  IADD3 R252, PT, PT, R4, -0x259, RZ ;  /* 0xfffffda704fc7810 */ /* 0x000fe20007ffe0ff */
[----:B------:R1:W-:Y:S01]  /*353a0*/  LDGSTS.E [R0+0x20150], desc[UR22][R120.64], !P5 ;  /* 0x2015000078007fae */ /* 0x0003e2000e9a1016 */
[----:B------:R-:W1:Y:S02]  /*353b0*/  LDC R4, c[0x0][0x3a0] ;  /* 0x0000e800ff047b82 */ /* 0x000e640000000800 */
[----:B------:R-:W-:Y:S01]  /*353c0*/  ISETP.GE.U32.AND P5, PT, R252, 0x7ffffd28, PT ;  /* 0x7ffffd28fc00780c */ /* 0x000fe20003fa6070 */
[----:B--2---:R-:W-:-:S02]  /*353d0*/  VIADD R252, R14, 0xfffffda6 ;  /* 0xfffffda60efc7836 */ /* 0x004fc40000000000 */
[----:B------:R-:W-:-:S05]  /*353e0*/  IMAD.WIDE R12, R2, 0x4, R12 ;  /* 0x00000004020c7825 */ /* 0x000fca00078e020c */
        /* <DEDUP_REMOVED lines=14> */
[----:B----4-:R-:W-:-:S05]  /*354d0*/  IMAD.WIDE R120, R2, 0x4, R10 ;  /* 0x0000000402787825 */ /* 0x010fca00078e020a */
[----:B------:R4:W-:Y:S04]  /*354e0*/  STL.64 [R1+0x120], R120 ;  /* 0x0001207801007387 */ /* 0x0009e80000100a00 */
[----:B------:R-:W2:Y:S04]  /*354f0*/  LDL.LU.64 R10, [R1+0x478] ;  /* 0x00047800010a7983 */ /* 0x000ea80000300a00 */
[----:B------:R4:W-:Y:S01]  /*35500*/  LDGSTS.E [R0+0x2015c], desc[UR22][R120.64], !P2 ;  /* 0x2015c00078007fae */ /* 0x0009e2000d1a1016 */
[----:B------:R-:W-:Y:S02]  /*35510*/  ISETP.GE.U32.AND P2, PT, R252, 0x7ffffd25, PT ;  /* 0x7ffffd25fc00780c */ /* 0x000fe40003f46070 */
[----:B-1----:R-:W-:Y:S01]  /*35520*/  IADD3 R252, PT, PT, R8, -0x25d, RZ ;  /* 0xfffffda308fc7810 */ /* 0x002fe20007ffe0ff */
[----:B---3--:R-:W-:-:S05]  /*35530*/  IMAD.WIDE R16, R2, 0x4, R16 ;  /* 0x0000000402107825 */ /* 0x008fca00078e0210 */
[----:B------:R1:W-:Y:S04]  /*35540*/  STL.64 [R1+0x128], R16 ;  /* 0x0001281001007387 */ /* 0x0003e80000100a00 */
[----:B------:R-:W3:Y:S04]  /*35550*/  LDL.LU.64 R8, [R1+0x490] ;  /* 0x0004900001087983 */ /* 0x000ee80000300a00 */
[----:B------:R-:W-:Y:S01]  /*35560*/  LDGSTS.E [R0+0x20160], desc[UR22][R16.64], !P5 ;  /* 0x2016000010007fae */ /* 0x000fe2000e9a1016 */
[----:B----4-:R-:W-:Y:S02]  /*35570*/  IMAD.WIDE R120, R2, 0x4, R6 ;  /* 0x0000000402787825 */ /* 0x010fe400078e0206 */
[----:B------:R-:W4:Y:S01]  /*35580*/  LDC R6, c[0x0][0x3a0] ;  /* 0x0000e800ff067b82 */ /* 0x000f220000000800 */
[----:B------:R-:W-:Y:S01]  /*35590*/  ISETP.GE.U32.AND P5, PT, R252, 0x7ffffd24, PT ;  /* 0x7ffffd24fc00780c */ /* 0x000fe20003fa6070 */
[----:B------:R-:W-:Y:S01]  /*355a0*/  VIADD R252, R5, 0xfffffda2 ;  /* 0xfffffda205fc7836 */ /* 0x000fe20000000000 */
[----:B------:R1:W-:Y:S04]  /*355b0*/  STL.64 [R1+0x130], R120 ;  /* 0x0001307801007387 */ /* 0x0003e80000100a00 */
[----:B------:R1:W-:Y:S01]  /*355c0*/  LDGSTS.E [R0+0x20164], desc[UR22][R120.64], !P3 ;  /* 0x2016400078007fae */ /* 0x0003e2000d9a1016 */
[----:B------:R-:W2:Y:S03]  /*355d0*/  LDC R5, c[0x0][0x3a0] ;  /* 0x0000e800ff057b82 */ /* 0x000ea60000000800 */
[----:B-1----:R-:W3:Y:S01]  /*355e0*/  LDL.LU.64 R16, [R1+0x4a8] ;  /* 0x0004a80001107983 */ /* 0x002ee20000300a00 */
[----:B------:R-:W-:Y:S01]  /*355f0*/  ISETP.GE.U32.AND P3, PT, R252, 0x7ffffd23, PT ;  /* 0x7ffffd23fc00780c */ /* 0x000fe20003f66070 */
[----:B------:R-:W-:-:S03]  /*35600*/  VIADD R252, R4, 0xfffffda1 ;  /* 0xfffffda104fc7836 */ /* 0x000fc60000000000 */
[----:B------:R-:W1:Y:S01]  /*35610*/  LDC R4, c[0x0][0x3a0] ;  /* 0x0000e800ff047b82 */ /* 0x000e620000000800 */
[----:B------:R-:W-:-:S05]  /*35620*/  IMAD.WIDE R120, R2, 0x4, R14 ;  /* 0x0000000402787825 */ /* 0x000fca00078e020e */
[----:B------:R1:W-:Y:S04]  /*35630*/  STL.64 [R1+0x138], R120 ;  /* 0x0001387801007387 */ /* 0x0003e80000100a00 */
[----:B------:R-:W3:Y:S04]  /*35640*/  LDL.LU.64 R14, [R1+0x4b8] ;  /* 0x0004b800010e7983 */ /* 0x000ee80000300a00 */
[----:B------:R1:W-:Y:S01]  /*35650*/  LDGSTS.E [R0+0x20168], desc[UR22][R120.64], !P6 ;  /* 0x2016800078007fae */ /* 0x0003e2000f1a1016 */
[----:B--2---:R-:W-:Y:S01]  /*35660*/  IMAD.WIDE R12, R2, 0x4, R12 ;  /* 0x00000004020c7825 */ /* 0x004fe200078e020c */
[----:B------:R-:W-:-:S03]  /*35670*/  ISETP.GE.U32.AND P6, PT, R252, 0x7ffffd22, PT ;  /* 0x7ffffd22fc00780c */ /* 0x000fc60003fc6070 */
[----:B----4-:R-:W-:Y:S01]  /*35680*/  VIADD R252, R6, 0xfffffda0 ;  /* 0xfffffda006fc7836 */ /* 0x010fe20000000000 */
[----:B------:R2:W-:Y:S04]  /*35690*/  STL.64 [R1+0x140], R12 ;  /* 0x0001400c01007387 */ /* 0x0005e80000100a00 */
[----:B------:R-:W4:Y:S04]  /*356a0*/  LDL.LU.64 R6, [R1+0x4d0] ;  /* 0x0004d00001067983 */ /* 0x000f280000300a00 */
[----:B------:R-:W-:Y:S01]  /*356b0*/  LDGSTS.E [R0+0x2016c], desc[UR22][R12.64], !P2 ;  /* 0x2016c0000c007fae */ /* 0x000fe2000d1a1016 */
[----:B-1----:R-:W-:-:S02]  /*356c0*/  IMAD.WIDE R120, R2, 0x4, R10 ;  /* 0x0000000402787825 */ /* 0x002fc400078e020a */
[----:B------:R-:W1:Y:S03]  /*356d0*/  LDC R10, c[0x0][0x3a0] ;  /* 0x0000e800ff0a7b82 */ /* 0x000e660000000800 */
[----:B------:R3:W-:Y:S04]  /*356e0*/  STL.64 [R1+0x148], R120 ;  /* 0x0001487801007387 */ /* 0x0007e80000100a00 */
[----:B------:R3:W-:Y:S04]  /*356f0*/  LDGSTS.E [R0+0x20170], desc[UR22][R120.64], !P5 ;  /* 0x2017000078007fae */ /* 0x0007e8000e9a1016 */
[----:B--2---:R-:W2:Y:S01]  /*35700*/  LDL.LU.64 R12, [R1+0x4e8] ;  /* 0x0004e800010c7983 */ /* 0x004ea20000300a00 */
[----:B---3--:R-:W-:-:S05]  /*35710*/  IMAD.WIDE R120, R2, 0x4, R8 ;  /* 0x0000000402787825 */ /* 0x008fca00078e0208 */
[----:B------:R3:W-:Y:S04]  /*35720*/  STL.64 [R1+0x150], R120 ;  /* 0x0001507801007387 */ /* 0x0007e80000100a00 */
[----:B------:R-:W2:Y:S01]  /*35730*/  LDL.LU.64 R8, [R1+0x500] ;  /* 0x0005000001087983 */ /* 0x000ea20000300a00 */
[----:B------:R-:W-:Y:S02]  /*35740*/  ISETP.GE.U32.AND P2, PT, R252, 0x7ffffd21, PT ;  /* 0x7ffffd21fc00780c */ /* 0x000fe40003f46070 */
[----:B------:R-:W-:Y:S01]  /*35750*/  IADD3 R252, PT, PT, R5, -0x261, RZ ;  /* 0xfffffd9f05fc7810 */ /* 0x000fe20007ffe0ff */
[----:B------:R3:W-:Y:S01]  /*35760*/  LDGSTS.E [R0+0x20174], desc[UR22][R120.64], !P3 ;  /* 0x2017400078007fae */ /* 0x0007e2000d9a1016 */
[----:B------:R-:W3:Y:S02]  /*35770*/  LDC R5, c[0x0][0x3a0] ;  /* 0x0000e800ff057b82 */ /* 0x000ee40000000800 */
[----:B------:R-:W-:Y:S01]  /*35780*/  ISETP.GE.U32.AND P5, PT, R252, 0x7ffffd20, PT ;  /* 0x7ffffd20fc00780c */ /* 0x000fe20003fa6070 */
[----:B------:R-:W-:-:S05]  /*35790*/  VIADD R252, R4, 0xfffffd9e ;  /* 0xfffffd9e04fc7836 */ /* 0x000fca0000000000 */
[----:B------:R-:W4:Y:S01]  /*357a0*/  LDC R4, c[0x0][0x3a0] ;  /* 0x0000e800ff047b82 */ /* 0x000f220000000800 */
[----:B------:R-:W-:Y:S01]  /*357b0*/  ISETP.GE.U32.AND P3, PT, R252, 0x7ffffd1f, PT ;  /* 0x7ffffd1ffc00780c */ /* 0x000fe20003f66070 */
[----:B-1----:R-:W-:Y:S02]  /*357c0*/  VIADD R252, R10, 0xfffffd9d ;  /* 0xfffffd9d0afc7836 */ /* 0x002fe40000000000 */
[----:B------:R-:W-:-:S05]  /*357d0*/  IMAD.WIDE R16, R2, 0x4, R16 ;  /* 0x0000000402107825 */ /* 0x000fca00078e0210 */
[----:B------:R1:W-:Y:S04]  /*357e0*/  STL.64 [R1+0x158], R16 ;  /* 0x0001581001007387 */ /* 0x0003e80000100a00 */
[----:B------:R-:W2:Y:S04]  /*357f0*/  LDL.LU.64 R10, [R1+0x518] ;  /* 0x00051800010a7983 */ /* 0x000ea80000300a00 */
[----:B------:R-:W-:Y:S01]  /*35800*/  LDGSTS.E [R0+0x20178], desc[UR22][R16.64], !P6 ;  /* 0x2017800010007fae */ /* 0x000fe2000f1a1016 */
[----:B------:R-:W-:Y:S01]  /*35810*/  ISETP.GE.U32.AND P6, PT, R252, 0x7ffffd1e, PT ;  /* 0x7ffffd1efc00780c */ /* 0x000fe20003fc6070 */
[----:B---3--:R-:W-:-:S02]  /*35820*/  VIADD R252, R5, 0xfffffd9c ;  /* 0xfffffd9c05fc7836 */ /* 0x008fc40000000000 */
[----:B------:R-:W3:Y:S01]  /*35830*/  LDC R5, c[0x0][0x3a0] ;  /* 0x0000e800ff057b82 */ /* 0x000ee20000000800 */
[----:B------:R-:W-:-:S07]  /*35840*/  IMAD.WIDE R120, R2, 0x4, R14 ;  /* 0x0000000402787825 */ /* 0x000fce00078e020e */
[----:B------:R-:W3:Y:S01]  /*35850*/  LDC R14, c[0x0][0x3a0] ;  /* 0x0000e800ff0e7b82 */ /* 0x000ee20000000800 */
[----:B------:R4:W-:Y:S04]  /*35860*/  STL.64 [R1+0x160], R120 ;  /* 0x0001607801007387 */ /* 0x0009e80000100a00 */
[----:B------:R4:W-:Y:S04]  /*35870*/  LDGSTS.E [R0+0x2017c], desc[UR22][R120.64], !P2 ;  /* 0x2017c00078007fae */ /* 0x0009e8000d1a1016 */
[----:B-1----:R-:W2:Y:S01]  /*35880*/  LDL.LU.64 R16, [R1+0x528] ;  /* 0x0005280001107983 */ /* 0x002ea20000300a00 */
[----:B----4-:R-:W-:-:S05]  /*35890*/  IMAD.WIDE R120, R2, 0x4, R6 ;  /* 0x0000000402787825 */ /* 0x010fca00078e0206 */
[----:B------:R1:W-:Y:S04]  /*358a0*/  STL.64 [R1+0x168], R120 ;  /* 0x0001687801007387 */ /* 0x0003e80000100a00 */
[----:B------:R-:W4:Y:S01]  /*358b0*/  LDL.LU.64 R6, [R1+0x540] ;  /* 0x0005400001067983 */ /* 0x000f220000300a00 */
[----:B------:R-:W-:Y:S02]  /*358c0*/  ISETP.GE.U32.AND P2, PT, R252, 0x7ffffd1d, PT ;  /* 0x7ffffd1dfc00780c */ /* 0x000fe40003f46070 */
[----:B------:R-:W-:Y:S01]  /*358d0*/  IADD3 R252, PT, PT, R4, -0x265, RZ ;  /* 0xfffffd9b04fc7810 */ /* 0x000fe20007ffe0ff */
[----:B------:R1:W-:Y:S01]  /*358e0*/  LDGSTS.E [R0+0x20180], desc[UR22][R120.64], !P5 ;  /* 0x2018000078007fae */ /* 0x0003e2000e9a1016 */
[----:B------:R-:W1:Y:S02]  /*358f0*/  LDC R4, c[0x0][0x3a0] ;  /* 0x0000e800ff047b82 */ /* 0x000e640000000800 */
[----:B------:R-:W-:Y:S01]  /*35900*/  ISETP.GE.U32.AND P5, PT, R252, 0x7ffffd1c, PT ;  /* 0x7ffffd1cfc00780c */ /* 0x000fe20003fa6070 */
[----:B---3--:R-:W-:-:S02]  /*35910*/  VIADD R252, R14, 0xfffffd9a ;  /* 0xfffffd9a0efc7836 */ /* 0x008fc40000000000 */
[----:B--2---:R-:W-:-:S05]  /*35920*/  IMAD.WIDE R12, R2, 0x4, R12 ;  /* 0x00000004020c7825 */ /* 0x004fca00078e020c */
        /* <DEDUP_REMOVED lines=18> */
[----:B------:R-:W-:Y:S02]  /*35a50*/  ISETP.GE.U32.AND P2, PT, R252, 0x7ffffd19, PT ;  /* 0x7ffffd19fc00780c */ /* 0x000fe40003f46070 */
[----:B------:R-:W-:Y:S01]  /*35a60*/  IADD3 R252, PT, PT, R8, -0x269, RZ ;  /* 0xfffffd9708fc7810 */ /* 0x000fe20007ffe0ff */
[----:B------:R-:W-:-:S05]  /*35a70*/  IMAD.WIDE R16, R2, 0x4, R16 ;  /* 0x0000000402107825 */ /* 0x000fca00078e0210 */
[----:B------:R1:W-:Y:S04]  /*35a80*/  STL.64 [R1+0x188], R16 ;  /* 0x0001881001007387 */ /* 0x0003e80000100a00 */
[----:B------:R-:W2:Y:S04]  /*35a90*/  LDL.LU.64 R8, [R1+0x5b0] ;  /* 0x0005b00001087983 */ /* 0x000ea80000300a00 */
[----:B------:R-:W-:Y:S01]  /*35aa0*/  LDGSTS.E [R0+0x20190], desc[UR22][R16.64], !P5 ;  /* 0x2019000010007fae */ /* 0x000fe2000e9a1016 */
[----:B----4-:R-:W-:Y:S02]  /*35ab0*/  IMAD.WIDE R120, R2, 0x4, R6 ;  /* 0x0000000402787825 */ /* 0x010fe400078e0206 */
[----:B------:R-:W4:Y:S01]  /*35ac0*/  LDC R6, c[0x0][0x3a0] ;  /* 0x0000e800ff067b82 */ /* 0x000f220000000800 */
[----:B------:R-:W-:-:S02]  /*35ad0*/  ISETP.GE.U32.AND P5, PT, R252, 0x7ffffd18, PT ;  /* 0x7ffffd18fc00780c */ /* 0x000fc40003fa6070 */
[----:B------:R3:W-:Y:S01]  /*35ae0*/  STL.64 [R1+0x190], R120 ;  /* 0x0001907801007387 */ /* 0x0007e20000100a00 */
[----:B------:R-:W-:-:S03]  /*35af0*/  VIADD R252, R5, 0xfffffd96 ;  /* 0xfffffd9605fc7836 */ /* 0x000fc60000000000 */
[----:B-1----:R-:W2:Y:S01]  /*35b00*/  LDL.LU.64 R16, [R1+0x5c8] ;  /* 0x0005c80001107983 */ /* 0x002ea20000300a00 */
[----:B------:R-:W1:Y:S03]  /*35b10*/  LDC R5, c[0x0][0x3a0] ;  /* 0x0000e800ff057b82 */ /* 0x000e660000000800 */
[----:B------:R3:W-:Y:S01]  /*35b20*/  LDGSTS.E [R0+0x20194], desc[UR22][R120.64], !P3 ;  /* 0x2019400078007fae */ /* 0x0007e2000d9a1016 */
[----:B------:R-:W-:Y:S01]  /*35b30*/  ISETP.GE.U32.AND P3, PT, R252, 0x7ffffd17, PT ;  /* 0x7ffffd17fc00780c */ /* 0x000fe20003f66070 */
[----:B------:R-:W-:-:S03]  /*35b40*/  VIADD R252, R4, 0xfffffd95 ;  /* 0xfffffd9504fc7836 */ /* 0x000fc60000000000 */
[----:B------:R-:W1:Y:S01]  /*35b50*/  LDC R4, c[0x0][0x3a0] ;  /* 0x0000e800ff047b82 */ /* 0x000e620000000800 */
[----:B---3--:R-:W-:-:S05]  /*35b60*/  IMAD.WIDE R120, R2, 0x4, R14 ;  /* 0x0000000402787825 */ /* 0x008fca00078e020e */
[----:B------:R-:W-:Y:S04]  /*35b70*/  STL.64 [R1+0x198], R120 ;  /* 0x0001987801007387 */ /* 0x000fe80000100a00 */
[----:B------:R-:W3:Y:S04]  /*35b80*/  LDL.LU.64 R14, [R1+0x5e8] ;  /* 0x0005e800010e7983 */ /* 0x000ee80000300a00 */
[----:B------:R-:W-:Y:S01]  /*35b90*/  LDGSTS.E [R0+0x20198], desc[UR22][R120.64], !P6 ;  /* 0x2019800078007fae */ /* 0x000fe2000f1a1016 */
[----:B------:R-:W-:Y:S01]  /*35ba0*/  ISETP.GE.U32.AND P6, PT, R252, 0x7ffffd16, PT ;  /* 0x7ffffd16fc00780c */ /* 0x000fe20003fc6070 */
[----:B----4-:R-:W-:-:S02]  /*35bb0*/  VIADD R252, R6, 0xfffffd94 ;  /* 0xfffffd9406fc7836 */ /* 0x010fc40000000000 */
[----:B--2---:R-:W-:-:S05]  /*35bc0*/  IMAD.WIDE R12, R2, 0x4, R12 ;  /* 0x00000004020c7825 */ /* 0x004fca00078e020c */
[----:B------:R2:W-:Y:S04]  /*35bd0*/  STL.64 [R1+0x1a0], R12 ;  /* 0x0001a00c01007387 */ /* 0x0005e80000100a00 */
[----:B------:R-:W4:Y:S04]  /*35be0*/  LDL.LU.64 R6, [R1+0x600] ;  /* 0x0006000001067983 */ /* 0x000f280000300a00 */
[----:B------:R2:W-:Y:S01]  /*35bf0*/  LDGSTS.E [R0+0x2019c], desc[UR22][R12.64], !P2 ;  /* 0x2019c0000c007fae */ /* 0x0005e2000d1a1016 */
[----:B------:R-:W-:Y:S02]  /*35c00*/  ISETP.GE.U32.AND P2, PT, R252, 0x7ffffd15, PT ;  /* 0x7ffffd15fc00780c */ /* 0x000fe40003f46070 */
[----:B-1----:R-:W-:-:S02]  /*35c10*/  IADD3 R252, PT, PT, R5, -0x26d, RZ ;  /* 0xfffffd9305fc7810 */ /* 0x002fc40007ffe0ff */
[----:B------:R-:W1:Y:S08]  /*35c20*/  LDC R5, c[0x0][0x3a0] ;  /* 0x0000e800ff057b82 */ /* 0x000e700000000800 */
[----:B--2---:R-:W2:Y:S01]  /*35c30*/  LDC R12, c[0x0][0x3a0] ;  /* 0x0000e800ff0c7b82 */ /* 0x004ea20000000800 */
[----:B------:R-:W-:-:S05]  /*35c40*/  IMAD.WIDE R120, R2, 0x4, R10 ;  /* 0x0000000402787825 */ /* 0x000fca00078e020a */
[----:B------:R1:W-:Y:S04]  /*35c50*/  STL.64 [R1+0x1a8], R120 ;  /* 0x0001a87801007387 */ /* 0x0003e80000100a00 */
[----:B------:R1:W-:Y:S04]  /*35c60*/  LDGSTS.E [R0+0x201a0], desc[UR22][R120.64], !P5 ;  /* 0x201a000078007fae */ /* 0x0003e8000e9a1016 */
[----:B------:R-:W4:Y:S01]  /*35c70*/  LDL.LU.64 R10, [R1+0x630] ;  /* 0x00063000010a7983 */ /* 0x000f220000300a00 */
[----:B------:R-:W-:Y:S01]  /*35c80*/  ISETP.GE.U32.AND P5, PT, R252, 0x7ffffd14, PT ;  /* 0x7ffffd14fc00780c */ /* 0x000fe20003fa6070 */
[----:B------:R-:W-:-:S02]  /*35c90*/  VIADD R252, R4, 0xfffffd92 ;  /* 0xfffffd9204fc7836 */ /* 0x000fc40000000000 */
[----:B------:R-:W2:Y:S01]  /*35ca0*/  LDC R4, c[0x0][0x3a0] ;  /* 0x0000e800ff047b82 */ /* 0x000ea20000000800 */
[----:B-1----:R-:W-:-:S05]  /*35cb0*/  IMAD.WIDE R120, R2, 0x4, R8 ;  /* 0x0000000402787825 */ /* 0x002fca00078e0208 */
[----:B------:R3:W-:Y:S04]  /*35cc0*/  STL.64 [R1+0x1b0], R120 ;  /* 0x0001b07801007387 */ /* 0x0007e80000100a00 */
[----:B------:R-:W4:Y:S04]  /*35cd0*/  LDL.LU.64 R8, [R1+0x650] ;  /* 0x0006500001087983 */ /* 0x000f280000300a00 */
[----:B------:R3:W-:Y:S01]  /*35ce0*/  LDGSTS.E [R0+0x201a4], desc[UR22][R120.64], !P3 ;  /* 0x201a400078007fae */ /* 0x0007e2000d9a1016 */
[----:B------:R-:W-:Y:S01]  /*35cf0*/  IMAD.WIDE R16, R2, 0x4, R16 ;  /* 0x0000000402107825 */ /* 0x000fe200078e0210 */
[----:B------:R-:W-:-:S03]  /*35d00*/  ISETP.GE.U32.AND P3, PT, R252, 0x7ffffd13, PT ;  /* 0x7ffffd13fc00780c */ /* 0x000fc60003f66070 */
[----:B--2---:R-:W-:Y:S01]  /*35d10*/  VIADD R252, R12, 0xfffffd91 ;  /* 0xfffffd910cfc7836 */ /* 0x004fe20000000000 */
[----:B------:R1:W-:Y:S04]  /*35d20*/  STL.64 [R1+0x1b8], R16 ;  /* 0x0001b81001007387 */ /* 0x0003e80000100a00 */
[----:B------:R-:W2:Y:S04]  /*35d30*/  LDL.LU.64 R12, [R1+0x658] ;  /* 0x00065800010c7983 */ /* 0x000ea80000300a00 */
[----:B------:R-:W-:Y:S01]  /*35d40*/  LDGSTS.E [R0+0x201a8], desc[UR22][R16.64], !P6 ;  /* 0x201a800010007fae */ /* 0x000fe2000f1a1016 */
[----:B------:R-:W-:Y:S01]  /*35d50*/  ISETP.GE.U32.AND P6, PT, R252, 0x7ffffd12, PT ;  /* 0x7ffffd12fc00780c */ /* 0x000fe20003fc6070 */
[----:B------:R-:W-:-:S02]  /*35d60*/  VIADD R252, R5, 0xfffffd90 ;  /* 0xfffffd9005fc7836 */ /* 0x000fc40000000000 */
[----:B---3--:R-:W-:Y:S02]  /*35d70*/  IMAD.WIDE R120, R2, 0x4, R14 ;  /* 0x0000000402787825 */ /* 0x008fe400078e020e */
[----:B------:R-:W3:Y:S03]  /*35d80*/  LDC R14, c[0x0][0x3a0] ;  /* 0x0000e800ff0e7b82 */ /* 0x000ee60000000800 */
[----:B------:R4:W-:Y:S04]  /*35d90*/  STL.64 [R1+0x1c0], R120 ;  /* 0x0001c07801007387 */ /* 0x0009e80000100a00 */
[----:B------:R4:W-:Y:S04]  /*35da0*/  LDGSTS.E [R0+0x201ac], desc[UR22][R120.64], !P2 ;  /* 0x201ac00078007fae */ /* 0x0009e8000d1a1016 */
[----:B-1----:R-:W2:Y:S01]  /*35db0*/  LDL.LU.64 R16, [R1+0x670] ;  /* 0x0006700001107983 */ /* 0x002ea20000300a00 */
[----:B------:R-:W-:-:S02]  /*35dc0*/  ISETP.GE.U32.AND P2, PT, R252, 0x7ffffd11, PT ;  /* 0x7ffffd11fc00780c */ /* 0x000fc40003f46070 */
[----:B------:R-:W-:Y:S01]  /*35dd0*/  IADD3 R252, PT, PT, R4, -0x271, RZ ;  /* 0xfffffd8f04fc7810 */ /* 0x000fe20007ffe0ff */
[----:B----4-:R-:W-:Y:S02]  /*35de0*/  IMAD.WIDE R120, R2, 0x4, R6 ;  /* 0x0000000402787825 */ /* 0x010fe400078e0206 */
[----:B------:R-:W1:Y:S03]  /*35df0*/  LDC R7, c[0x0][0x3a0] ;  /* 0x0000e800ff077b82 */ /* 0x000e660000000800 */
[----:B------:R-:W-:Y:S04]  /*35e00*/  STL.64 [R1+0x1c8], R120 ;  /* 0x0001c87801007387 */ /* 0x000fe80000100a00 */
[----:B------:R-:W4:Y:S01]  /*35e10*/  LDL.LU.64 R4, [R1+0x688] ;  /* 0x0006880001047983 */ /* 0x000f220000300a00 */
[----:B------:R-:W1:Y:S03]  /*35e20*/  LDC R6, c[0x0][0x3a0] ;  /* 0x0000e800ff067b82 */ /* 0x000e660000000800 */
[----:B------:R2:W-:Y:S01]  /*35e30*/  LDGSTS.E [R0+0x201b0], desc[UR22][R120.64], !P5 ;  /* 0x201b000078007fae */ /* 0x0005e2000e9a1016 */
[----:B------:R-:W-:Y:S01]  /*35e40*/  ISETP.GE.U32.AND P5, PT, R252, 0x7ffffd10, PT ;  /* 0x7ffffd10fc00780c */ /* 0x000fe20003fa6070 */
[----:B---3--:R-:W-:-:S02]  /*35e50*/  VIADD R252, R14, 0xfffffd8e ;  /* 0xfffffd8e0efc7836 */ /* 0x008fc40000000000 */
[----:B------:R-:W-:-:S05]  /*35e60*/  IMAD.WIDE R10, R2, 0x4, R10 ;  /* 0x00000004020a7825 */ /* 0x000fca00078e020a */
[----:B------:R3:W-:Y:S04]  /*35e70*/  STL.64 [R1+0x1d0], R10 ;  /* 0x0001d00a01007387 */ /* 0x0007e80000100a00 */
[----:B------:R-:W-:Y:S01]  /*35e80*/  LDGSTS.E [R0+0x201b4], desc[UR22][R10.64], !P3 ;  /* 0x201b40000a007fae */ /* 0x000fe2000d9a1016 */
[----:B------:R-:W-:-:S03]  /*35e90*/  ISETP.GE.U32.AND P3, PT, R252, 0x7ffffd0f, PT ;  /* 0x7ffffd0ffc00780c */ /* 0x000fc60003f66070 */
[----:B---3--:R-:W3:Y:S01]  /*35ea0*/  LDL.LU.64 R10, [R1+0x6a0] ;  /* 0x0006a000010a7983 */ /* 0x008ee20000300a00 */
[----:B------:R-:W-:Y:S02]  /*35eb0*/  IMAD.WIDE R14, R2, 0x4, R8 ;  /* 0x00000004020e7825 */ /* 0x000fe400078e0208 */
[----:B------:R-:W2:Y:S03]  /*35ec0*/  LDC R8, c[0x0][0x3a0] ;  /* 0x0000e800ff087b82 */ /* 0x000ea60000000800 */
[----:B------:R2:W-:Y:S01]  /*35ed0*/  STL.64 [R1+0x1d8], R14 ;  /* 0x0001d80e01007387 */ /* 0x0005e20000100a00 */
[----:B-1----:R-:W-:-:S03]  /*35ee0*/  VIADD R252, R7, 0xfffffd8d ;  /* 0xfffffd8d07fc7836 */ /* 0x002fc60000000000 */
[----:B------:R-:W-:Y:S01]  /*35ef0*/  LDGSTS.E [R0+0x201b8], desc[UR22][R14.64], !P6 ;  /* 0x201b80000e007fae */ /* 0x000fe2000f1a1016 */
[----:B------:R-:W1:Y:S01]  /*35f00*/  LDC R7, c[0x0][0x3a0] ;  /* 0x0000e800ff077b82 */ /* 0x000e620000000800 */
[----:B------:R-:W-:Y:S01]  /*35f10*/  ISETP.GE.U32.AND P6, PT, R252, 0x7ffffd0e, PT ;  /* 0x7ffffd0efc00780c */ /* 0x000fe20003fc6070 */
[----:B--2---:R-:W-:Y:S01]  /*35f20*/  IMAD.WIDE R120, R2, 0x4, R12 ;  /* 0x0000000402787825 */ /* 0x004fe200078e020c */
[----:B------:R-:W2:Y:S03]  /*35f30*/  LDL.LU.64 R14, [R1+0x8b8] ;  /* 0x0008b800010e7983 */ /* 0x000ea60000300a00 */
[----:B------:R-:W-:Y:S02]  /*35f40*/  VIADD R252, R6, 0xfffffd8c ;  /* 0xfffffd8c06fc7836 */ /* 0x000fe40000000000 */
[----:B------:R-:W1:Y:S01]  /*35f50*/  LDC R6, c[0x0][0x3a0] ;  /* 0x0000e800ff067b82 */ /* 0x000e620000000800 */
[----:B------:R1:W-:Y:S04]  /*35f60*/  STL.64 [R1+0x1e0], R120 ;  /* 0x0001e07801007387 */ /* 0x0003e80000100a00 */
[----:B------:R-:W2:Y:S04]  /*35f70*/  LDL.LU.64 R12, [R1+0x8a0] ;  /* 0x0008a000010c7983 */ /* 0x000ea80000300a00 */
[----:B------:R1:W-:Y:S01]  /*35f80*/  LDGSTS.E [R0+0x201bc], desc[UR22][R120.64], !P2 ;  /* 0x201bc00078007fae */ /* 0x0003e2000d1a1016 */
[----:B------:R-:W-:-:S02]  /*35f90*/  ISETP.GE.U32.AND P2, PT, R252, 0x7ffffd0d, PT ;  /* 0x7ffffd0dfc00780c */ /* 0x000fc40003f46070 */
[----:B------:R-:W-:Y:S01]  /*35fa0*/  IADD3 R252, PT, PT, R8, -0x275, RZ ;  /* 0xfffffd8b08fc7810 */ /* 0x000fe20007ffe0ff */
[----:B-1----:R-:W1:Y:S01]  /*35fb0*/  LDC R120, c[0x0][0x3a0] ;  /* 0x0000e800ff787b82 */ /* 0x002e620000000800 */
[----:B------:R-:W-:-:S05]  /*35fc0*/  IMAD.WIDE R16, R2, 0x4, R16 ;  /* 0x0000000402107825 */ /* 0x000fca00078e0210 */
[----:B------:R-:W-:Y:S04]  /*35fd0*/  STL.64 [R1+0x1e8], R16 ;  /* 0x0001e81001007387 */ /* 0x000fe80000100a00 */
[----:B------:R-:W2:Y:S04]  /*35fe0*/  LDL.LU.64 R8, [R1+0x888] ;  /* 0x0008880001087983 */ /* 0x000ea80000300a00 */
[----:B------:R3:W-:Y:S01]  /*35ff0*/  LDGSTS.E [R0+0x201c0], desc[UR22][R16.64], !P5 ;  /* 0x201c000010007fae */ /* 0x0007e2000e9a1016 */
[----:B----4-:R-:W-:-:S05]  /*36000*/  IMAD.WIDE R4, R2, 0x4, R4 ;  /* 0x0000000402047825 */ /* 0x010fca00078e0204 */
[----:B------:R4:W-:Y:S04]  /*36010*/  STL.64 [R1+0x1f0], R4 ;  /* 0x0001f00401007387 */ /* 0x0009e80000100a00 */
[----:B------:R-:W-:Y:S04]  /*36020*/  LDGSTS.E [R0+0x201c4], desc[UR22][R4.64], !P3 ;  /* 0x201c400004007fae */ /* 0x000fe8000d9a1016 */
[----:B----4-:R-:W4:Y:S01]  /*36030*/  LDL.LU.64 R4, [R1+0x860] ;  /* 0x0008600001047983 */ /* 0x010f220000300a00 */
[----:B------:R-:W-:Y:S01]  /*36040*/  ISETP.GE.U32.AND P5, PT, R252, 0x7ffffd0c, PT ;  /* 0x7ffffd0cfc00780c */ /* 0x000fe20003fa6070 */
[----:B------:R-:W-:-:S02]  /*36050*/  VIADD R252, R7, 0xfffffd8a ;  /* 0xfffffd8a07fc7836 */ /* 0x000fc40000000000 */
[----:B------:R-:W1:Y:S03]  /*36060*/  LDC R7, c[0x0][0x3a0] ;  /* 0x0000e800ff077b82 */ /* 0x000e660000000800 */
[----:B------:R-:W-:Y:S01]  /*36070*/  ISETP.GE.U32.AND P3, PT, R252, 0x7ffffd0b, PT ;  /* 0x7ffffd0bfc00780c */ /* 0x000fe20003f66070 */
[C---:B---3--:R-:W-:Y:S02]  /*36080*/  IMAD.WIDE R16, R2.reuse, 0x4, R10 ;  /* 0x0000000402107825 */ /* 0x048fe400078e020a */
[----:B------:R-:W3:Y:S04]  /*36090*/  LDL.LU.64 R10, [R1+0x848] ;  /* 0x00084800010a7983 */ /* 0x000ee80000300a00 */
[----:B------:R2:W-:Y:S04]  /*360a0*/  STL.64 [R1+0x1f8], R16 ;  /* 0x0001f81001007387 */ /* 0x0005e80000100a00 */
[----:B------:R2:W-:Y:S02]  /*360b0*/  LDGSTS.E [R0+0x201c8], desc[UR22][R16.64], !P6 ;  /* 0x201c800010007fae */ /* 0x0005e4000f1a1016 */
[----:B--2---:R-:W-:-:S02]  /*360c0*/  IMAD.WIDE R16, R2, 0x4, R14 ;  /* 0x0000000402107825 */ /* 0x004fc400078e020e */
[----:B------:R-:W2:Y:S04]  /*360d0*/  LDL.LU.64 R14, [R1+0x830] ;  /* 0x00083000010e7983 */ /* 0x000ea80000300a00 */
[----:B------:R1:W-:Y:S04]  /*360e0*/  STL.64 [R1+0x200], R16 ;  /* 0x0002001001007387 */ /* 0x0003e80000100a00 */
[----:B------:R1:W-:Y:S02]  /*360f0*/  LDGSTS.E [R0+0x201cc], desc[UR22][R16.64], !P2 ;  /* 0x201cc00010007fae */ /* 0x0003e4000d1a1016 */
[----:B-1----:R-:W-:-:S05]  /*36100*/  IMAD.WIDE R16, R2, 0x4, R12 ;  /* 0x0000000402107825 */ /* 0x002fca00078e020c */
[----:B------:R1:W-:Y:S04]  /*36110*/  STL.64 [R1+0x208], R16 ;  /* 0x0002081001007387 */ /* 0x0003e80000100a00 */
[----:B------:R-:W2:Y:S04]  /*36120*/  LDL.LU.64 R12, [R1+0x818] ;  /* 0x00081800010c7983 */ /* 0x000ea80000300a00 */
[----:B------:R1:W-:Y:S02]  /*36130*/  LDGSTS.E [R0+0x201d0], desc[UR22][R16.64], !P5 ;  /* 0x201d000010007fae */ /* 0x0003e4000e9a1016 */
[----:B-1----:R-:W-:-:S02]  /*36140*/  IMAD.WIDE R16, R2, 0x4, R8 ;  /* 0x0000000402107825 */ /* 0x002fc400078e0208 */
[----:B------:R-:W2:Y:S04]  /*36150*/  LDL.LU.64 R8, [R1+0x7f0] ;  /* 0x0007f00001087983 */ /* 0x000ea80000300a00 */
[----:B------:R4:W-:Y:S04]  /*36160*/  STL.64 [R1+0x210], R16 ;  /* 0x0002101001007387 */ /* 0x0009e80000100a00 */
[----:B------:R4:W-:Y:S02]  /*36170*/  LDGSTS.E [R0+0x201d4], desc[UR22][R16.64], !P3 ;  /* 0x201d400010007fae */ /* 0x0009e4000d9a1016 */
[----:B----4-:R-:W-:-:S02]  /*36180*/  IMAD.WIDE R16, R2, 0x4, R4 ;  /* 0x0000000402107825 */ /* 0x010fc400078e0204 */
[----:B------:R-:W4:Y:S02]  /*36190*/  LDL.LU.64 R4, [R1+0x7d8] ;  /* 0x0007d80001047983 */ /* 0x000f240000300a00 */
[----:B------:R-:W-:Y:S02]  /*361a0*/  VIADD R252, R6, 0xfffffd89 ;  /* 0xfffffd8906fc7836 */ /* 0x000fe40000000000 */
[----:B------:R-:W1:Y:S03]  /*361b0*/  LDC R6, c[0x0][0x3a0] ;  /* 0x0000e800ff067b82 */ /* 0x000e660000000800 */
[----:B------:R-:W-:Y:S01]  /*361c0*/  ISETP.GE.U32.AND P6, PT, R252, 0x7ffffd0a, PT ;  /* 0x7ffffd0afc00780c */ /* 0x000fe20003fc6070 */
[----:B------:R-:W-:-:S04]  /*361d0*/  VIADD R252, R120, 0xfffffd88 ;  /* 0xfffffd8878fc7836 */ /* 0x000fc80000000000 */
[----:B------:R-:W3:Y:S01]  /*361e0*/  LDC R120, c[0x0][0x3a0] ;  /* 0x0000e800ff787b82 */ /* 0x000ee20000000800 */
[----:B------:R-:W-:Y:S02]  /*361f0*/  ISETP.GE.U32.AND P2, PT, R252, 0x7ffffd09, PT ;  /* 0x7ffffd09fc00780c */ /* 0x000fe40003f46070 */
[----:B------:R-:W-:-:S05]  /*36200*/  IADD3 R252, PT, PT, R7, -0x279, RZ ;  /* 0xfffffd8707fc7810 */ /* 0x000fca0007ffe0ff */
[----:B------:R-:W3:Y:S01]  /*36210*/  LDC R7, c[0x0][0x3a0] ;  /* 0x0000e800ff077b82 */ /* 0x000ee20000000800 */
[----:B------:R-:W-:Y:S01]  /*36220*/  ISETP.GE.U32.AND P5, PT, R252, 0x7ffffd08, PT ;  /* 0x7ffffd08fc00780c */ /* 0x000fe20003fa6070 */
[----:B------:R1:W-:Y:S04]  /*36230*/  STL.64 [R1+0x218], R16 ;  /* 0x0002181001007387 */ /* 0x0003e80000100a00 */
[----:B------:R1:W-:Y:S02]  /*36240*/  LDGSTS.E [R0+0x201d8], desc[UR22][R16.64], !P6 ;  /* 0x201d800010007fae */ /* 0x0003e4000f1a1016 */
[----:B-1----:R-:W-:Y:S02]  /*36250*/  VIADD R252, R6, 0xfffffd86 ;  /* 0xfffffd8606fc7836 */ /* 0x002fe40000000000 */
[----:B------:R-:W1:Y:S03]  /*36260*/  LDC R6, c[0x0][0x3a0] ;  /* 0x0000e800ff067b82 */ /* 0x000e660000000800 */
[----:B------:R-:W-:Y:S01]  /*36270*/  ISETP.GE.U32.AND P3, PT, R252, 0x7ffffd07, PT ;  /* 0x7ffffd07fc00780c */ /* 0x000fe20003f66070 */
[----:B---3--:R-:W-:-:S02]  /*36280*/  VIADD R252, R120, 0xfffffd85 ;  /* 0xfffffd8578fc7836 */ /* 0x008fc40000000000 */
[----:B------:R-:W-:Y:S02]  /*36290*/  IMAD.WIDE R16, R2, 0x4, R10 ;  /* 0x0000000402107825 */ /* 0x000fe400078e020a */
[----:B------:R-:W3:Y:S01]  /*362a0*/  LDC R10, c[0x0][0x3a0] ;  /* 0x0000e800ff0a7b82 */ /* 0x000ee20000000800 */
[----:B------:R-:W-:Y:S02]  /*362b0*/  ISETP.GE.U32.AND P6, PT, R252, 0x7ffffd06, PT ;  /* 0x7ffffd06fc00780c */ /* 0x000fe40003fc6070 */
[----:B------:R2:W-:Y:S01]  /*362c0*/  LDGSTS.E [R0+0x201dc], desc[UR22][R16.64], !P2 ;  /* 0x201dc00010007fae */ /* 0x0005e2000d1a1016 */
[----:B------:R-:W-:-:S04]  /*362d0*/  VIADD R252, R7, 0xfffffd84 ;  /* 0xfffffd8407fc7836 */ /* 0x000fc80000000000 */
[----:B------:R-:W2:Y:S01]  /*362e0*/  LDC R7, c[0x0][0x3a0] ;  /* 0x0000e800ff077b82 */ /* 0x000ea20000000800 */
[----:B------:R-:W-:Y:S02]  /*362f0*/  ISETP.GE.U32.AND P2, PT, R252, 0x7ffffd05, PT ;  /* 0x7ffffd05fc00780c */ /* 0x000fe40003f46070 */
[----:B-1----:R-:W-:-:S05]  /*36300*/  IADD3 R252, PT, PT, R6, -0x27d, RZ ;  /* 0xfffffd8306fc7810 */ /* 0x002fca0007ffe0ff */
[----:B------:R-:W1:Y:S01]  /*36310*/  LDC R6, c[0x0][0x3a0] ;  /* 0x0000e800ff067b82 */ /* 0x000e620000000800 */
[----:B------:R2:W-:Y:S02]  /*36320*/  STL.64 [R1+0x220], R16 ;  /* 0x0002201001007387 */ /* 0x0005e40000100a00 */
[----:B--2---:R-:W-:Y:S02]  /*36330*/  IMAD.WIDE R16, R2, 0x4, R14 ;  /* 0x0000000402107825 */ /* 0x004fe400078e020e */
[----:B------:R-:W2:Y:S04]  /*36340*/  LDL.LU.64 R14, [R1+0x7c0] ;  /* 0x0007c000010e7983 */ /* 0x000ea80000300a00 */
[----:B------:R-:W-:Y:S01]  /*36350*/  LDGSTS.E [R0+0x201e0], desc[UR22][R16.64], !P5 ;  /* 0x201e000010007fae */ /* 0x000fe2000e9a1016 */
[----:B------:R-:W-:Y:S01]  /*36360*/  ISETP.GE.U32.AND P5, PT, R252, 0x7ffffd04, PT ;  /* 0x7ffffd04fc00780c */ /* 0x000fe20003fa6070 */
[----:B---3--:R-:W-:-:S02]  /*36370*/  VIADD R252, R10, 0xfffffd82 ;  /* 0xfffffd820afc7836 */ /* 0x008fc40000000000 */
[----:B------:R-:W-:Y:S01]  /*36380*/  STL.64 [R1+0x228], R16 ;  /* 0x0002281001007387 */ /* 0x000fe20000100a00 */
[----:B------:R-:W-:-:S03]  /*36390*/  IMAD.WIDE R12, R2, 0x4, R12 ;  /* 0x00000004020c7825 */ /* 0x000fc600078e020c */
[----:B------:R-:W3:Y:S04]  /*363a0*/  LDL.LU.64 R10, [R1+0x7a8] ;  /* 0x0007a800010a7983 */ /* 0x000ee80000300a00 */
[----:B------:R1:W-:Y:S04]  /*363b0*/  STL.64 [R1+0x230], R12 ;  /* 0x0002300c01007387 */ /* 0x0003e80000100a00 */
[----:B------:R1:W-:Y:S01]  /*363c0*/  LDGSTS.E [R0+0x201e4], desc[UR22][R12.64], !P3 ;  /* 0x201e40000c007fae */ /* 0x0003e2000d9a1016 */
[----:B------:R-:W-:Y:S01]  /*363d0*/  ISETP.GE.U32.AND P3, PT, R252, 0x7ffffd03, PT ;  /* 0x7ffffd03fc00780c */ /* 0x000fe20003f66070 */
[----:B------:R-:W-:-:S02]  /*363e0*/  VIADD R252, R7, 0xfffffd81 ;  /* 0xfffffd8107fc7836 */ /* 0x000fc40000000000 */
[----:B-1----:R-:W-:Y:S02]  /*363f0*/  IMAD.WIDE R12, R2, 0x4, R8 ;  /* 0x00000004020c7825 */ /* 0x002fe400078e0208 */
[----:B------:R-:W3:Y:S04]  /*36400*/  LDL.LU.64 R8, [R1+0x780] ;  /* 0x0007800001087983 */ /* 0x000ee80000300a00 */
[----:B------:R1:W-:Y:S04]  /*36410*/  STL.64 [R1+0x238], R12 ;  /* 0x0002380c01007387 */ /* 0x0003e80000100a00 */
[----:B------:R1:W-:Y:S02]  /*36420*/  LDGSTS.E [R0+0x201e8], desc[UR22][R12.64], !P6 ;  /* 0x201e80000c007fae */ /* 0x0003e4000f1a1016 */
[----:B-1----:R-:W-:Y:S01]  /*36430*/  VIADD R13, R6, 0xfffffd80 ;  /* 0xfffffd80060d7836 */ /* 0x002fe20000000000 */
[----:B------:R-:W1:Y:S01]  /*36440*/  LDC R12, c[0x0][0x3a0] ;  /* 0x0000e800ff0c7b82 */ /* 0x000e620000000800 */
[----:B------:R-:W3:Y:S01]  /*36450*/  LDL.LU.64 R6, [R1+0x768] ;  /* 0x0007680001067983 */ /* 0x000ee20000300a00 */
[----:B----4-:R-:W-:-:S05]  /*36460*/  IMAD.WIDE R4, R2, 0x4, R4 ;  /* 0x0000000402047825 */ /* 0x010fca00078e0204 */
[----:B------:R4:W-:Y:S04]  /*36470*/  STL.64 [R1+0x240], R4 ;  /* 0x0002400401007387 */ /* 0x0009e80000100a00 */
[----:B------:R4:W-:Y:S02]  /*36480*/  LDGSTS.E [R0+0x201ec], desc[UR22][R4.64], !P2 ;  /* 0x201ec00004007fae */ /* 0x0009e4000d1a1016 */
[----:B----4-:R-:W4:Y:S01]  /*36490*/  LDC R5, c[0x0][0x3a0] ;  /* 0x0000e800ff057b82 */ /* 0x010f220000000800 */
[----:B------:R-:W-:Y:S01]  /*364a0*/  ISETP.GE.AND P2, PT, R133, R13, PT ;  /* 0x0000000d8500720c */ /* 0x000fe20003f46270 */
[----:B------:R-:W-:Y:S03]  /*364b0*/  STL.64 [R1+0x1208], R132 ;  /* 0x0012088401007387 */ /* 0x000fe60000100a00 */
[----:B------:R-:W-:Y:S01]  /*364c0*/  SEL R0, RZ, 0x4, P2 ;  /* 0x00000004ff007807 */ /* 0x000fe20001000000 */
[----:B------:R-:W3:Y:S01]  /*364d0*/  LDL.LU.64 R120, [R1+0x750] ;  /* 0x0007500001787983 */ /* 0x000ee20000300a00 */
[----:B----4-:R-:W-:-:S04]  /*364e0*/  IADD3 R5, PT, PT, R5, 0x7f, RZ ;  /* 0x0000007f05057810 */ /* 0x010fc80007ffe0ff */
[----:B------:R-:W-:Y:S02]  /*364f0*/  ISETP.GT.AND P2, PT, R5, 0x2ff, PT ;  /* 0x000002ff0500780c */ /* 0x000fe40003f44270 */
[----:B------:R-:W4:Y:S01]  /*36500*/  LDL.LU.64 R4, [R1+0x710] ;  /* 0x0007100001047983 */ /* 0x000f220000300a00 */
[----:B------:R-:W-:Y:S01]  /*36510*/  ISETP.GE.U32.AND P6, PT, R252, 0x7ffffd02, PT ;  /* 0x7ffffd02fc00780c */ /* 0x000fe20003fc6070 */
[----:B------:R-:W-:Y:S01]  /*36520*/  VIADD R252, R134, 0x100000 ;  /* 0x0010000086fc7836 */ /* 0x000fe20000000000 */
[----:B------:R-:W-:-:S04]  /*36530*/  SEL R0, R0, RZ, P2 ;  /* 0x000000ff00007207 */ /* 0x000fc80001000000 */
[----:B------:R-:W-:Y:S01]  /*36540*/  ISETP.NE.U32.AND P2, PT, R0, RZ, PT ;  /* 0x000000ff0000720c */ /* 0x000fe20003f45070 */
[----:B------:R-:W-:Y:S02]  /*36550*/  VIADD R0, R134, 0x100000 ;  /* 0x0010000086007836 */ /* 0x000fe40000000000 */
[----:B--2---:R-:W-:-:S05]  /*36560*/  IMAD.WIDE R14, R2, 0x4, R14 ;  /* 0x00000004020e7825 */ /* 0x004fca00078e020e */
[----:B------:R2:W-:Y:S04]  /*36570*/  STL.64 [R1+0x248], R14 ;  /* 0x0002480e01007387 */ /* 0x0005e80000100a00 */
[----:B------:R1:W-:Y:S01]  /*36580*/  LDGSTS.E [R252+0x201f0], desc[UR22][R14.64], !P5 ;  /* 0x201f00000efc7fae */ /* 0x0003e2000e9a1016 */
[----:B---3--:R-:W-:-:S03]  /*36590*/  IMAD.WIDE R10, R2, 0x4, R10 ;  /* 0x00000004020a7825 */ /* 0x008fc600078e020a */
[----:B------:R-:W3:Y:S01]  /*365a0*/  LDL.LU.64 R16, [R1+0x6f8] ;  /* 0x0006f80001107983 */ /* 0x000ee20000300a00 */
[----:B------:R-:W-:-:S03]  /*365b0*/  ISETP.GE.U32.AND P5, PT, R13, 0x7ffffd01, PT ;  /* 0x7ffffd010d00780c */ /* 0x000fc60003fa6070 */
[----:B------:R-:W-:Y:S01]  /*365c0*/  LDGSTS.E [R0+0x201f4], desc[UR22][R10.64], !P3 ;  /* 0x201f40000a007fae */ /* 0x000fe2000d9a1016 */
[----:B-1----:R-:W-:-:S03]  /*365d0*/  VIADD R252, R12, 0xfffffd7f ;  /* 0xfffffd7f0cfc7836 */ /* 0x002fc60000000000 */
[----:B--2---:R-:W2:Y:S04]  /*365e0*/  LDL.LU.64 R14, [R1+0x6e0] ;  /* 0x0006e000010e7983 */ /* 0x004ea80000300a00 */
[----:B------:R1:W-:Y:S01]  /*365f0*/  STL.64 [R1+0x250], R10 ;  /* 0x0002500a01007387 */ /* 0x0003e20000100a00 */
[----:B------:R-:W-:-:S03]  /*36600*/  ISETP.GE.U32.AND P3, PT, R252, 0x7ffffd00, PT ;  /* 0x7ffffd00fc00780c */ /* 0x000fc60003f66070 */
[----:B------:R-:W2:Y:S01]  /*36610*/  LDL.LU.64 R12, [R1+0x6c8] ;  /* 0x0006c800010c7983 */ /* 0x000ea20000300a00 */
[----:B------:R-:W-:Y:S01]  /*36620*/  IADD3 R252, PT, PT, R122, -0x282, RZ ;  /* 0xfffffd7e7afc7810 */ /* 0x000fe20007ffe0ff */
[----:B------:R-:W-:Y:S02]  /*36630*/  IMAD.WIDE R8, R2, 0x4, R8 ;  /* 0x0000000402087825 */ /* 0x000fe400078e0208 */
[----:B-1----:R-:W2:Y:S04]  /*36640*/  LDL.LU.64 R10, [R1+0x698] ;  /* 0x00069800010a7983 */ /* 0x002ea80000300a00 */
[----:B------:R1:W-:Y:S04]  /*36650*/  STL.64 [R1+0x258], R8 ;  /* 0x0002580801007387 */ /* 0x0003e80000100a00 */
[----:B------:R-:W-:Y:S01]  /*36660*/  LDGSTS.E [R0+0x201f8], desc[UR22][R8.64], !P6 ;  /* 0x201f800008007fae */ /* 0x000fe2000f1a1016 */
[----:B------:R-:W-:Y:S01]  /*36670*/  ISETP.GE.U32.AND P6, PT, R252, 0x7ffffcff, PT ;  /* 0x7ffffcfffc00780c */ /* 0x000fe20003fc6070 */
[----:B------:R-:W-:-:S02]  /*36680*/  VIADD R252, R124, 0xfffffd7d ;  /* 0xfffffd7d7cfc7836 */ /* 0x000fc40000000000 */
[----:B------:R-:W-:Y:S01]  /*36690*/  IMAD.WIDE R122, R2, 0x4, R6 ;  /* 0x00000004027a7825 */ /* 0x000fe200078e0206 */
[----:B-1----:R-:W2:Y:S04]  /*366a0*/  LDL.LU.64 R8, [R1+0x638] ;  /* 0x0006380001087983 */ /* 0x002ea80000300a00 */
[----:B------:R-:W2:Y:S04]  /*366b0*/  LDL.LU.64 R6, [R1+0x5e0] ;  /* 0x0005e00001067983 */ /* 0x000ea80000300a00 */
[----:B------:R1:W-:Y:S04]  /*366c0*/  STL.64 [R1+0x260], R122 ;  /* 0x0002607a01007387 */ /* 0x0003e80000100a00 */
[----:B------:R1:W-:Y:S01]  /*366d0*/  LDGSTS.E [R0+0x201fc], desc[UR22][R122.64], !P5 ;  /* 0x201fc0007a007fae */ /* 0x0003e2000e9a1016 */
[----:B------:R-:W-:Y:S01]  /*366e0*/  IMAD.WIDE R132, R135, 0x4, R120 ;  /* 0x0000000487847825 */ /* 0x000fe200078e0278 */
[----:B------:R-:W-:-:S02]  /*366f0*/  ISETP.GE.U32.AND P5, PT, R252, 0x7ffffcfe, PT ;  /* 0x7ffffcfefc00780c */ /* 0x000fc40003fa6070 */
[----:B------:R-:W0:Y:S01]  /*36700*/  LDGDEPBAR ;  /* 0x00000000000079af */ /* 0x000e220000000000 */
[----:B----4-:R-:W-:-:S03]  /*36710*/  IMAD.WIDE R120, R135, 0x4, R4 ;  /* 0x0000000487787825 */ /* 0x010fc600078e0204 */
[----:B------:R-:W4:Y:S04]  /*36720*/  LDL.LU.64 R4, [R1+0x588] ;  /* 0x0005880001047983 */ /* 0x000f280000300a00 */
[----:B------:R-:W4:Y:S01]  /*36730*/  LDL.LU.64 R124, [R1+0x558] ;  /* 0x00055800017c7983 */ /* 0x000f220000300a00 */
[C---:B------:R-:W-:Y:S02]  /*36740*/  VIADD R252, R136.reuse, 0x100000 ;  /* 0x0010000088fc7836 */ /* 0x040fe40000000000 */
[----:B-1----:R-:W-:Y:S01]  /*36750*/  VIADD R0, R136, 0x100000 ;  /* 0x0010000088007836 */ /* 0x002fe20000000000 */
[----:B------:R1:W-:Y:S04]  /*36760*/  STL.64 [R1+0x270], R120 ;  /* 0x0002707801007387 */ /* 0x0003e80000100a00 */
[----:B------:R-:W-:Y:S04]  /*36770*/  LDGSTS.E [R252+-0x80000], desc[UR22][R132.64], P4 ;  /* 0x8000000084fc7fae */ /* 0x000fe8000a1a1016 */
[----:B------:R-:W-:Y:S04]  /*36780*/  STL.64 [R1+0x1210], R132 ;  /* 0x0012108401007387 */ /* 0x000fe80000100a00 */
[----:B------:R1:W-:Y:S04]  /*36790*/  LDGSTS.E [R0+-0x7fc00], desc[UR22][R120.64], P4 ;  /* 0x8040000078007fae */ /* 0x0003e8000a1a1016 */
[----:B------:R-:W4:Y:S01]  /*367a0*/  LDL.LU.64 R122, [R1+0x4c8] ;  /* 0x0004c800017a7983 */ /* 0x000f220000300a00 */
[----:B---3--:R-:W-:-:S03]  /*367b0*/  IMAD.WIDE R16, R135, 0x4, R16 ;  /* 0x0000000487107825 */ /* 0x008fc600078e0210 */
[----:B-1----:R-:W3:Y:S04]  /*367c0*/  LDL.LU.64 R120, [R1+0x460] ;  /* 0x0004600001787983 */ /* 0x002ee80000300a00 */
[----:B------:R1:W-:Y:S01]  /*367d0*/  STL.64 [R1+0x278], R16 ;  /* 0x0002781001007387 */ /* 0x0003e20000100a00 */
[----:B--2---:R-:W-:-:S03]  /*367e0*/  IMAD.WIDE R14, R135, 0x4, R14 ;  /* 0x00000004870e7825 */ /* 0x004fc600078e020e */
[----:B------:R2:W-:Y:S04]  /*367f0*/  LDGSTS.E [R252+-0x7f800], desc[UR22][R16.64], P4 ;  /* 0x8080000010fc7fae */ /* 0x0005e8000a1a1016 */
[----:B------:R1:W-:Y:S01]  /*36800*/  STL.64 [R1+0x280], R14 ;  /* 0x0002800e01007387 */ /* 0x0003e20000100a00 */
[----:B------:R-:W-:-:S03]  /*36810*/  IMAD.WIDE R12, R135, 0x4, R12 ;  /* 0x00000004870c7825 */ /* 0x000fc600078e020c */
[----:B------:R2:W-:Y:S04]  /*36820*/  LDGSTS.E [R0+-0x7f400], desc[UR22][R14.64], P4 ;  /* 0x80c000000e007fae */ /* 0x0005e8000a1a1016 */
[----:B-1----:R-:W2:Y:S01]  /*36830*/  LDL.LU.64 R16, [R1+0x3f8] ;  /* 0x0003f80001107983 */ /* 0x002ea20000300a00 */
[----:B------:R-:W-:-:S03]  /*36840*/  IMAD.WIDE R10, R135, 0x4, R10 ;  /* 0x00000004870a7825 */ /* 0x000fc600078e020a */
[----:B------:R1:W-:Y:S04]  /*36850*/  STL.64 [R1+0x288], R12 ;  /* 0x0002880c01007387 */ /* 0x0003e80000100a00 */
[----:B------:R1:W-:Y:S04]  /*36860*/  STL.64 [R1+0x290], R10 ;  /* 0x0002900a01007387 */ /* 0x0003e80000100a00 */
[----:B------:R-:W2:Y:S04]  /*36870*/  LDL.LU.64 R14, [R1+0x388] ;  /* 0x00038800010e7983 */ /* 0x000ea80000300a00 */
[----:B------:R1:W-:Y:S04]  /*36880*/  LDGSTS.E [R252+-0x7f000], desc[UR22][R12.64], P4 ;  /* 0x810000000cfc7fae */ /* 0x0003e8000a1a1016 */
[----:B------:R2:W-:Y:S01]  /*36890*/  LDGSTS.E [R0+-0x7ec00], desc[UR22][R10.64], P4 ;  /* 0x814000000a007fae */ /* 0x0005e2000a1a1016 */
[----:B------:R-:W-:-:S04]  /*368a0*/  IMAD.WIDE R8, R135, 0x4, R8 ;  /* 0x0000000487087825 */ /* 0x000fc800078e0208 */
[C---:B------:R-:W-:Y:S01]  /*368b0*/  IMAD.WIDE R6, R135.reuse, 0x4, R6 ;  /* 0x0000000487067825 */ /* 0x040fe200078e0206 */
[----:B-1----:R-:W2:Y:S04]  /*368c0*/  LDL.LU.64 R12, [R1+0x358] ;  /* 0x00035800010c7983 */ /* 0x002ea80000300a00 */
[----:B------:R-:W2:Y:S04]  /*368d0*/  LDL.LU.64 R10, [R1+0x380] ;  /* 0x00038000010a7983 */ /* 0x000ea80000300a00 */
[----:B------:R1:W-:Y:S04]  /*368e0*/  STL.64 [R1+0x298], R8 ;  /* 0x0002980801007387 */ /* 0x0003e80000100a00 */
[----:B------:R1:W-:Y:S04]  /*368f0*/  STL.64 [R1+0x2a0], R6 ;  /* 0x0002a00601007387 */ /* 0x0003e80000100a00 */
[----:B------:R1:W-:Y:S04]  /*36900*/  LDGSTS.E [R252+-0x7e800], desc[UR22][R8.64], P4 ;  /* 0x8180000008fc7fae */ /* 0x0003e8000a1a1016 */
[----:B------:R2:W-:Y:S04]  /*36910*/  LDGSTS.E [R0+-0x7e400], desc[UR22][R6.64], P4 ;  /* 0x81c0000006007fae */ /* 0x0005e8000a1a1016 */
[----:B-1----:R-:W2:Y:S04]  /*36920*/  LDL.LU.64 R8, [R1+0x368] ;  /* 0x0003680001087983 */ /* 0x002ea80000300a00 */
[----:B------:R-:W2:Y:S01]  /*36930*/  LDL.LU.64 R6, [R1+0x370] ;  /* 0x0003700001067983 */ /* 0x000ea20000300a00 */
[----:B----4-:R-:W-:-:S04]  /*36940*/  IMAD.WIDE R4, R135, 0x4, R4 ;  /* 0x0000000487047825 */ /* 0x010fc800078e0204 */
[C---:B------:R-:W-:Y:S01]  /*36950*/  IMAD.WIDE R124, R135.reuse, 0x4, R124 ;  /* 0x00000004877c7825 */ /* 0x040fe200078e027c */
[----:B------:R1:W-:Y:S04]  /*36960*/  STL.64 [R1+0x2a8], R4 ;  /* 0x0002a80401007387 */ /* 0x0003e80000100a00 */
[----:B------:R4:W-:Y:S04]  /*36970*/  LDGSTS.E [R252+-0x7e000], desc[UR22][R4.64], P4 ;  /* 0x8200000004fc7fae */ /* 0x0009e8000a1a1016 */
[----:B------:R3:W-:Y:S04]  /*36980*/  STL.64 [R1+0x2b8], R124 ;  /* 0x0002b87c01007387 */ /* 0x0007e80000100a00 */
[----:B------:R2:W-:Y:S04]  /*36990*/  LDGSTS.E [R0+-0x7dc00], desc[UR22][R124.64], P4 ;  /* 0x824000007c007fae */ /* 0x0005e8000a1a1016 */
[----:B-1----:R-:W4:Y:S01]  /*369a0*/  LDL.LU.64 R4, [R1+0x348] ;  /* 0x0003480001047983 */ /* 0x002f220000300a00 */
[----:B------:R-:W-:-:S03]  /*369b0*/  IMAD.WIDE R122, R135, 0x4, R122 ;  /* 0x00000004877a7825 */ /* 0x000fc600078e027a */
[----:B------:R-:W4:Y:S04]  /*369c0*/  LDL.LU.64 R132, [R1+0x338] ;  /* 0x0003380001847983 */ /* 0x000f280000300a00 */
[----:B------:R-:W4:Y:S01]  /*369d0*/  LDL.LU.64 R126, [R1+0x328] ;  /* 0x00032800017e7983 */ /* 0x000f220000300a00 */
[----:B---3--:R-:W-:-:S03]  /*369e0*/  IMAD.WIDE R120, R135, 0x4, R120 ;  /* 0x0000000487787825 */ /* 0x008fc600078e0278 */
[----:B------:R-:W3:Y:S04]  /*369f0*/  LDL.LU.64 R124, [R1+0x318] ;  /* 0x00031800017c7983 */ /* 0x000ee80000300a00 */
[----:B------:R1:W-:Y:S04]  /*36a00*/  STL.64 [R1+0x2c0], R122 ;  /* 0x0002c07a01007387 */ /* 0x0003e80000100a00 */
[----:B------:R1:W-:Y:S04]  /*36a10*/  STL.64 [R1+0x2d0], R120 ;  /* 0x0002d07801007387 */ /* 0x0003e80000100a00 */
[----:B------:R1:W-:Y:S04]  /*36a20*/  LDGSTS.E [R252+-0x7d800], desc[UR22][R122.64], P4 ;  /* 0x828000007afc7fae */ /* 0x0003e8000a1a1016 */
[----:B------:R2:W-:Y:S02]  /*36a30*/  LDGSTS.E [R0+-0x7d400], desc[UR22][R120.64], P4 ;  /* 0x82c0000078007fae */ /* 0x0005e4000a1a1016 */
[----:B--2---:R-:W-:-:S02]  /*36a40*/  IMAD.WIDE R16, R135, 0x4, R16 ;  /* 0x0000000487107825 */ /* 0x004fc400078e0210 */
[----:B-1----:R-:W2:Y:S04]  /*36a50*/  LDL.LU.64 R122, [R1+0x300] ;  /* 0x00030000017a7983 */ /* 0x002ea80000300a00 */
[----:B------:R-:W2:Y:S01]  /*36a60*/  LDL.LU.64 R120, [R1+0x2f0] ;  /* 0x0002f00001787983 */ /* 0x000ea20000300a00 */
[----:B------:R-:W-:-:S03]  /*36a70*/  IMAD.WIDE R14, R135, 0x4, R14 ;  /* 0x00000004870e7825 */ /* 0x000fc600078e020e */
[----:B------:R1:W-:Y:S04]  /*36a80*/  STL.64 [R1+0x2d8], R16 ;  /* 0x0002d81001007387 */ /* 0x0003e80000100a00 */
[----:B------:R-:W-:Y:S04]  /*36a90*/  LDGSTS.E [R252+-0x7d000], desc[UR22][R16.64], P4 ;  /* 0x8300000010fc7fae */ /* 0x000fe8000a1a1016 */
[----:B------:R-:W-:Y:S01]  /*36aa0*/  LDGSTS.E [R0+-0x7cc00], desc[UR22][R14.64], P4 ;  /* 0x834000000e007fae */ /* 0x000fe2000a1a1016 */
[----:B------:R-:W-:-:S03]  /*36ab0*/  IMAD.WIDE R12, R135, 0x4, R12 ;  /* 0x00000004870c7825 */ /* 0x000fc600078e020c */
[----:B-1----:R-:W2:Y:S01]  /*36ac0*/  LDL.LU.64 R16, [R1+0x12a0] ;  /* 0x0012a00001107983 */ /* 0x002ea20000300a00 */
[----:B------:R-:W-:-:S03]  /*36ad0*/  IMAD.WIDE R10, R135, 0x4, R10 ;  /* 0x00000004870a7825 */ /* 0x000fc600078e020a */
[----:B------:R1:W-:Y:S04]  /*36ae0*/  STL.64 [R1+0x2e8], R14 ;  /* 0x0002e80e01007387 */ /* 0x0003e80000100a00 */
[----:B------:R-:W-:Y:S04]  /*36af0*/  LDGSTS.E [R252+-0x7c800], desc[UR22][R12.64], P4 ;  /* 0x838000000cfc7fae */ /* 0x000fe8000a1a1016 */
[----:B------:R-:W-:Y:S04]  /*36b00*/  LDGSTS.E [R0+-0x7c400], desc[UR22][R10.64], P4 ;  /* 0x83c000000a007fae */ /* 0x000fe8000a1a1016 */
[----:B-1----:R-:W2:Y:S04]  /*36b10*/  LDL.LU.64 R14, [R1+0x1298] ;  /* 0x00129800010e7983 */ /* 0x002ea80000300a00 */
[----:B------:R1:W-:Y:S01]  /*36b20*/  STL.64 [R1+0x358], R12 ;  /* 0x0003580c01007387 */ /* 0x0003e20000100a00 */
[----:B------:R-:W-:-:S04]  /*36b30*/  IMAD.WIDE R8, R135, 0x4, R8 ;  /* 0x0000000487087825 */ /* 0x000fc800078e0208 */
[C---:B------:R-:W-:Y:S01]  /*36b40*/  IMAD.WIDE R6, R135.reuse, 0x4, R6 ;  /* 0x0000000487067825 */ /* 0x040fe200078e0206 */
[----:B-1----:R-:W2:Y:S04]  /*36b50*/  LDL.LU.64 R12, [R1+0x1290] ;  /* 0x00129000010c7983 */ /* 0x002ea80000300a00 */
[----:B------:R1:W-:Y:S04]  /*36b60*/  STL.64 [R1+0x360], R10 ;  /* 0x0003600a01007387 */ /* 0x0003e80000100a00 */
[----:B------:R2:W-:Y:S04]  /*36b70*/  LDGSTS.E [R252+-0x7c000], desc[UR22][R8.64], P4 ;  /* 0x8400000008fc7fae */ /* 0x0005e8000a1a1016 */
[----:B------:R2:W-:Y:S04]  /*36b80*/  LDGSTS.E [R0+-0x7bc00], desc[UR22][R6.64], P4 ;  /* 0x8440000006007fae */ /* 0x0005e8000a1a1016 */
[----:B-1----:R-:W2:Y:S04]  /*36b90*/  LDL.LU.64 R10, [R1+0x1288] ;  /* 0x00128800010a7983 */ /* 0x002ea80000300a00 */
[----:B------:R1:W-:Y:S04]  /*36ba0*/  STL.64 [R1+0x368], R8 ;  /* 0x0003680801007387 */ /* 0x0003e80000100a00 */
[----:B-1----:R-:W2:Y:S04]  /*36bb0*/  LDL.LU.64 R8, [R1+0x1280] ;  /* 0x0012800001087983 */ /* 0x002ea80000300a00 */
[----:B------:R1:W-:Y:S04]  /*36bc0*/  STL.64 [R1+0x370], R6 ;  /* 0x0003700601007387 */ /* 0x0003e80000100a00 */
[----:B-1----:R-:W2:Y:S01]  /*36bd0*/  LDL.LU.64 R6, [R1+0x1278] ;  /* 0x0012780001067983 */ /* 0x002ea20000300a00 */
[----:B----4-:R-:W-:-:S05]  /*36be0*/  IMAD.WIDE R4, R135, 0x4, R4 ;  /* 0x0000000487047825 */ /* 0x010fca00078e0204 */
[----:B------:R1:W-:Y:S04]  /*36bf0*/  STL.64 [R1+0x378], R4 ;  /* 0x0003780401007387 */ /* 0x0003e80000100a00 */
[----:B------:R4:W-:Y:S04]  /*36c00*/  LDGSTS.E [R252+-0x7b800], desc[UR22][R4.64], P4 ;  /* 0x8480000004fc7fae */ /* 0x0009e8000a1a1016 */
[----:B-1----:R-:W4:Y:S01]  /*36c10*/  LDL.LU.64 R4, [R1+0x1270] ;  /* 0x0012700001047983 */ /* 0x002f220000300a00 */
[----:B------:R-:W-:-:S04]  /*36c20*/  IMAD.WIDE R132, R135, 0x4, R132 ;  /* 0x0000000487847825 */ /* 0x000fc800078e0284 */
[C---:B------:R-:W-:Y:S01]  /*36c30*/  IMAD.WIDE R126, R135.reuse, 0x4, R126 ;  /* 0x00000004877e7825 */ /* 0x040fe200078e027e */
[----:B------:R1:W-:Y:S03]  /*36c40*/  STL.64 [R1+0x380], R132 ;  /* 0x0003808401007387 */ /* 0x0003e60000100a00 */
[C---:B---3--:R-:W-:Y:S01]  /*36c50*/  IMAD.WIDE R124, R135.reuse, 0x4, R124 ;  /* 0x00000004877c7825 */ /* 0x048fe200078e027c */
[----:B------:R3:W-:Y:S03]  /*36c60*/  STL.64 [R1+0x388], R126 ;  /* 0x0003887e01007387 */ /* 0x0007e60000100a00 */
[C---:B--2---:R-:W-:Y:S01]  /*36c70*/  IMAD.WIDE R122, R135.reuse, 0x4, R122 ;  /* 0x00000004877a7825 */ /* 0x044fe200078e027a */
[----:B------:R2:W-:Y:S03]  /*36c80*/  STL.64 [R1+0x390], R124 ;  /* 0x0003907c01007387 */ /* 0x0005e60000100a00 */
[C---:B------:R-:W-:Y:S01]  /*36c90*/  IMAD.WIDE R120, R135.reuse, 0x4, R120 ;  /* 0x0000000487787825 */ /* 0x040fe200078e0278 */
[----:B------:R1:W-:Y:S04]  /*36ca0*/  STL.64 [R1+0x3a0], R122 ;  /* 0x0003a07a01007387 */ /* 0x0003e80000100a00 */
[----:B------:R-:W-:Y:S04]  /*36cb0*/  LDGSTS.E [R0+-0x7b400], desc[UR22][R132.64], P4 ;  /* 0x84c0000084007fae */ /* 0x000fe8000a1a1016 */
[----:B------:R2:W-:Y:S04]  /*36cc0*/  STL.64 [R1+0x398], R120 ;  /* 0x0003987801007387 */ /* 0x0005e80000100a00 */
[----:B------:R-:W-:Y:S04]  /*36cd0*/  LDGSTS.E [R252+-0x7b000], desc[UR22][R126.64], P4 ;  /* 0x850000007efc7fae */ /* 0x000fe8000a1a1016 */
[----:B-1----:R-:W4:Y:S04]  /*36ce0*/  LDL.LU.64 R132, [R1+0x858] ;  /* 0x0008580001847983 */ /* 0x002f280000300a00 */
[----:B------:R-:W-:Y:S04]  /*36cf0*/  LDGSTS.E [R0+-0x7ac00], desc[UR22][R124.64], P4 ;  /* 0x854000007c007fae */ /* 0x000fe8000a1a1016 */
[----:B---3--:R-:W3:Y:S04]  /*36d00*/  LDL.LU.64 R126, [R1+0x7f8] ;  /* 0x0007f800017e7983 */ /* 0x008ee80000300a00 */
[----:B------:R-:W-:Y:S04]  /*36d10*/  LDGSTS.E [R252+-0x7a800], desc[UR22][R122.64], P4 ;  /* 0x858000007afc7fae */ /* 0x000fe8000a1a1016 */
[----:B--2---:R-:W2:Y:S04]  /*36d20*/  LDL.LU.64 R124, [R1+0x798] ;  /* 0x00079800017c7983 */ /* 0x004ea80000300a00 */
[----:B------:R-:W-:Y:S04]  /*36d30*/  LDGSTS.E [R0+-0x7a400], desc[UR22][R120.64], P4 ;  /* 0x85c0000078007fae */ /* 0x000fe8000a1a1016 */
[----:B------:R-:W2:Y:S04]  /*36d40*/  LDL.LU.64 R122, [R1+0x760] ;  /* 0x00076000017a7983 */ /* 0x000ea80000300a00 */
[----:B------:R-:W2:Y:S01]  /*36d50*/  LDL.LU.64 R120, [R1+0x6a8] ;  /* 0x0006a80001787983 */ /* 0x000ea20000300a00 */
[----:B------:R-:W-:-:S04]  /*36d60*/  IMAD.WIDE R8, R135, 0x4, R8 ;  /* 0x0000000487087825 */ /* 0x000fc800078e0208 */
[----:B------:R-:W-:-:S04]  /*36d70*/  IMAD.WIDE R6, R135, 0x4, R6 ;  /* 0x0000000487067825 */ /* 0x000fc800078e0206 */
[----:B----4-:R-:W-:-:S05]  /*36d80*/  IMAD.WIDE R4, R135, 0x4, R4 ;  /* 0x0000000487047825 */ /* 0x010fca00078e0204 */
[----:B------:R-:W-:Y:S04]  /*36d90*/  LDGSTS.E [R252+-0x7a000], desc[UR22][R4.64], P4 ;  /* 0x8600000004fc7fae */ /* 0x000fe8000a1a1016 */
[----:B------:R1:W-:Y:S04]  /*36da0*/  STL.64 [R1+0x1218], R4 ;  /* 0x0012180401007387 */ /* 0x0003e80000100a00 */
[----:B------:R-:W-:Y:S04]  /*36db0*/  LDGSTS.E [R0+-0x79c00], desc[UR22][R6.64], P4 ;  /* 0x8640000006007fae */ /* 0x000fe8000a1a1016 */
[----:B------:R-:W-:Y:S04]  /*36dc0*/  LDGSTS.E [R252+-0x79800], desc[UR22][R8.64], P4 ;  /* 0x8680000008fc7fae */ /* 0x000fe8000a1a1016 */
[----:B-1----:R-:W4:Y:S04]  /*36dd0*/  LDL.LU.64 R4, [R1+0x5d8] ;  /* 0x0005d80001047983 */ /* 0x002f280000300a00 */
[----:B------:R1:W-:Y:S04]  /*36de0*/  STL.64 [R1+0x1220], R6 ;  /* 0x0012200601007387 */ /* 0x0003e80000100a00 */
[----:B-1----:R-:W4:Y:S04]  /*36df0*/  LDL.LU.64 R6, [R1+0x690] ;  /* 0x0006900001067983 */ /* 0x002f280000300a00 */
[----:B------:R1:W-:Y:S04]  /*36e00*/  STL.64 [R1+0x1228], R8 ;  /* 0x0012280801007387 */ /* 0x0003e80000100a00 */
[----:B-1----:R-:W4:Y:S01]  /*36e10*/  LDL.LU.64 R8, [R1+0x6e8] ;  /* 0x0006e80001087983 */ /* 0x002f220000300a00 */
[----:B------:R-:W-:-:S04]  /*36e20*/  IMAD.WIDE R10, R135, 0x4, R10 ;  /* 0x00000004870a7825 */ /* 0x000fc800078e020a */
[C---:B------:R-:W-:Y:S01]  /*36e30*/  IMAD.WIDE R12, R135.reuse, 0x4, R12 ;  /* 0x00000004870c7825 */ /* 0x040fe200078e020c */
[----:B------:R1:W-:Y:S03]  /*36e40*/  LDGSTS.E [R0+-0x79400], desc[UR22][R10.64], P4 ;  /* 0x86c000000a007fae */ /* 0x0003e6000a1a1016 */
[C---:B------:R-:W-:Y:S01]  /*36e50*/  IMAD.WIDE R14, R135.reuse, 0x4, R14 ;  /* 0x00000004870e7825 */ /* 0x040fe200078e020e */
[----:B------:R1:W-:Y:S03]  /*36e60*/  STL.64 [R1+0x1230], R10 ;  /* 0x0012300a01007387 */ /* 0x0003e60000100a00 */
[C---:B------:R-:W-:Y:S01]  /*36e70*/  IMAD.WIDE R16, R135.reuse, 0x4, R16 ;  /* 0x0000000487107825 */ /* 0x040fe200078e0210 */
[----:B------:R-:W-:Y:S04]  /*36e80*/  LDGSTS.E [R252+-0x79000], desc[UR22][R12.64], P4 ;  /* 0x870000000cfc7fae */ /* 0x000fe8000a1a1016 */
[----:B------:R2:W-:Y:S01]  /*36e90*/  STL.64 [R1+0x1238], R12 ;  /* 0x0012380c01007387 */ /* 0x0005e20000100a00 */
[----:B-1----:R-:W-:Y:S01]  /*36ea0*/  IMAD.WIDE R10, R135, 0x4, R18 ;  /* 0x00000004870a7825 */ /* 0x002fe200078e0212 */
[----:B------:R-:W-:-:S02]  /*36eb0*/  IADD3 R18, PT, PT, R136, 0x100000, RZ ;  /* 0x0010000088127810 */ /* 0x000fc40007ffe0ff */
[----:B------:R-:W-:Y:S04]  /*36ec0*/  LDGSTS.E [R0+-0x78c00], desc[UR22][R14.64], P4 ;  /* 0x874000000e007fae */ /* 0x000fe8000a1a1016 */
[----:B------:R-:W-:Y:S04]  /*36ed0*/  STL.64 [R1+0x1240], R14 ;  /* 0x0012400e01007387 */ /* 0x000fe80000100a00 */
[----:B------:R1:W-:Y:S04]  /*36ee0*/  LDGSTS.E [R18+-0x78800], desc[UR22][R16.64], P4 ;  /* 0x8780000010127fae */ /* 0x0003e8000a1a1016 */
[----:B------:R3:W-:Y:S04]  /*36ef0*/  STL.64 [R1+0x3a8], R10 ;  /* 0x0003a80a01007387 */ /* 0x0007e80000100a00 */
[----:B------:R-:W-:Y:S04]  /*36f00*/  STL.64 [R1+0x1248], R16 ;  /* 0x0012481001007387 */ /* 0x000fe80000100a00 */
[----:B------:R3:W-:Y:S01]  /*36f10*/  LDGSTS.E [R0+-0x78400], desc[UR22][R10.64], P4 ;  /* 0x87c000000a007fae */ /* 0x0007e2000a1a1016 */
[----:B-1----:R-:W-:-:S03]  /*36f20*/  IMAD.WIDE R18, R135, 0x4, R132 ;  /* 0x0000000487127825 */ /* 0x002fc600078e0284 */
[----:B------:R-:W4:Y:S01]  /*36f30*/  LDL.LU.64 R132, [R1+0x5c0] ;  /* 0x0005c00001847983 */ /* 0x000f220000300a00 */
[----:B------:R-:W-:Y:S02]  /*36f40*/  VIADD R252, R143, 0x100000 ;  /* 0x001000008ffc7836 */ /* 0x000fe40000000000 */
[----:B--2---:R-:W-:-:S03]  /*36f50*/  IMAD.WIDE R12, R135, 0x4, R124 ;  /* 0x00000004870c7825 */ /* 0x004fc600078e027c */
[----:B------:R-:W-:Y:S01]  /*36f60*/  LDGSTS.E [R252+-0x7ff80], desc[UR22][R18.64], P4 ;  /* 0x8008000012fc7fae */ /* 0x000fe2000a1a1016 */
[----:B---3--:R-:W-:-:S03]  /*36f70*/  IMAD.WIDE R10, R135, 0x4, R126 ;  /* 0x00000004870a7825 */ /* 0x008fc600078e027e */
[----:B------:R-:W2:Y:S01]  /*36f80*/  LDL.LU.64 R126, [R1+0x5a8] ;  /* 0x0005a800017e7983 */ /* 0x000ea20000300a00 */
[----:B------:R-:W-:-:S03]  /*36f90*/  VIADD R0, R143, 0x100000 ;  /* 0x001000008f007836 */ /* 0x000fc60000000000 */
[----:B------:R1:W-:Y:S04]  /*36fa0*/  STL.64 [R1+0x3b0], R10 ;  /* 0x0003b00a01007387 */ /* 0x0003e80000100a00 */
[----:B------:R1:W-:Y:S04]  /*36fb0*/  LDGSTS.E [R0+-0x7fb80], desc[UR22][R10.64], P4 ;  /* 0x804800000a007fae */ /* 0x0003e8000a1a1016 */
[----:B------:R-:W-:Y:S01]  /*36fc0*/  LDGSTS.E [R252+-0x7f780], desc[UR22][R12.64], P4 ;  /* 0x808800000cfc7fae */ /* 0x000fe2000a1a1016 */
[----:B-1----:R-:W-:-:S03]  /*36fd0*/  IMAD.WIDE R10, R135, 0x4, R122 ;  /* 0x00000004870a7825 */ /* 0x002fc600078e027a */
[----:B------:R-:W3:Y:S04]  /*36fe0*/  LDL.LU.64 R122, [R1+0x4c0] ;  /* 0x0004c000017a7983 */ /* 0x000ee80000300a00 */
[----:B------:R-:W3:Y:S04]  /*36ff0*/  LDL.LU.64 R124, [R1+0x4a0] ;  /* 0x0004a000017c7983 */ /* 0x000ee80000300a00 */
[----:B------:R-:W-:Y:S04]  /*37000*/  STL.64 [R1+0x3b8], R12 ;  /* 0x0003b80c01007387 */ /* 0x000fe80000100a00 */
[----:B------:R4:W-:Y:S04]  /*37010*/  STL.64 [R1+0x3c0], R10 ;  /* 0x0003c00a01007387 */ /* 0x0009e80000100a00 */
[----:B------:R4:W-:Y:S02]  /*37020*/  LDGSTS.E [R0+-0x7f380], desc[UR22][R10.64], P4 ;  /* 0x80c800000a007fae */ /* 0x0009e4000a1a1016 */
[----:B----4-:R-:W-:-:S04]  /*37030*/  IMAD.WIDE R10, R135, 0x4, R8 ;  /* 0x00000004870a7825 */ /* 0x010fc800078e0208 */
[C---:B------:R-:W-:Y:S01]  /*37040*/  IMAD.WIDE R8, R135.reuse, 0x4, R120 ;  /* 0x0000000487087825 */ /* 0x040fe200078e0278 */
[----:B------:R-:W-:Y:S04]  /*37050*/  LDGSTS.E [R252+-0x7ef80], desc[UR22][R10.64], P4 ;  /* 0x810800000afc7fae */ /* 0x000fe8000a1a1016 */
[----:B------:R-:W4:Y:S01]  /*37060*/  LDL.LU.64 R120, [R1+0x408] ;  /* 0x0004080001787983 */ /* 0x000f220000300a00 */
[----:B------:R-:W-:-:S03]  /*37070*/  IMAD.WIDE R6, R135, 0x4, R6 ;  /* 0x0000000487067825 */ /* 0x000fc600078e0206 */
[----:B------:R1:W-:Y:S01]  /*37080*/  STL.64 [R1+0x3c8], R10 ;  /* 0x0003c80a01007387 */ /* 0x0003e20000100a00 */
[----:B------:R-:W-:-:S03]  /*37090*/  IMAD.WIDE R4, R135, 0x4, R4 ;  /* 0x0000000487047825 */ /* 0x000fc600078e0204 */
[----:B------:R1:W-:Y:S04]  /*370a0*/  STL.64 [R1+0x3d0], R8 ;  /* 0x0003d00801007387 */ /* 0x0003e80000100a00 */
[----:B------:R-:W4:Y:S04]  /*370b0*/  LDL.LU.64 R14, [R1+0x458] ;  /* 0x00045800010e7983 */ /* 0x000f280000300a00 */
[----:B------:R-:W4:Y:S04]  /*370c0*/  LDL.LU.64 R12, [R1+0x498] ;  /* 0x00049800010c7983 */ /* 0x000f280000300a00 */
[----:B------:R-:W-:Y:S04]  /*370d0*/  LDGSTS.E [R0+-0x7eb80], desc[UR22][R8.64], P4 ;  /* 0x8148000008007fae */ /* 0x000fe8000a1a1016 */
[----:B-1----:R-:W4:Y:S04]  /*370e0*/  LDL.LU.64 R10, [R1+0x488] ;  /* 0x00048800010a7983 */ /* 0x002f280000300a00 */
[----:B------:R1:W-:Y:S04]  /*370f0*/  STL.64 [R1+0x3d8], R6 ;  /* 0x0003d80601007387 */ /* 0x0003e80000100a00 */
[----:B------:R-:W-:Y:S04]  /*37100*/  LDGSTS.E [R252+-0x7e780], desc[UR22][R6.64], P4 ;  /* 0x8188000006fc7fae */ /* 0x000fe8000a1a1016 */
[----:B------:R1:W-:Y:S04]  /*37110*/  STL.64 [R1+0x3e0], R4 ;  /* 0x0003e00401007387 */ /* 0x0003e80000100a00 */
[----:B------:R2:W-:Y:S04]  /*37120*/  LDGSTS.E [R0+-0x7e380], desc[UR22][R4.64], P4 ;  /* 0x81c8000004007fae */ /* 0x0005e8000a1a1016 */
[----:B------:R-:W4:Y:S04]  /*37130*/  LDL.LU.64 R8, [R1+0x470] ;  /* 0x0004700001087983 */ /* 0x000f280000300a00 */
[----:B-1----:R-:W4:Y:S01]  /*37140*/  LDL.LU.64 R6, [R1+0x480] ;  /* 0x0004800001067983 */ /* 0x002f220000300a00 */
[----:B--2---:R-:W-:-:S04]  /*37150*/  IMAD.WIDE R16, R135, 0x4, R126 ;  /* 0x0000000487107825 */ /* 0x004fc800078e027e */
[----:B------:R-:W-:-:S05]  /*37160*/  IMAD.WIDE R4, R135, 0x4, R132 ;  /* 0x0000000487047825 */ /* 0x000fca00078e0284 */
[----:B------:R1:W-:Y:S04]  /*37170*/  STL.64 [R1+0x3e8], R4 ;  /* 0x0003e80401007387 */ /* 0x0003e80000100a00 */
[----:B------:R-:W-:Y:S04]  /*37180*/  LDGSTS.E [R252+-0x7df80], desc[UR22][R4.64], P4 ;  /* 0x8208000004fc7fae */ /* 0x000fe8000a1a1016 */
[----:B------:R2:W-:Y:S04]  /*37190*/  STL.64 [R1+0x3f0], R16 ;  /* 0x0003f01001007387 */ /* 0x0005e80000100a00 */
[----:B------:R2:W-:Y:S04]  /*371a0*/  LDGSTS.E [R0+-0x7db80], desc[UR22][R16.64], P4 ;  /* 0x8248000010007fae */ /* 0x0005e8000a1a1016 */
[----:B-1----:R-:W4:Y:S04]  /*371b0*/  LDL.LU.64 R4, [R1+0x450] ;  /* 0x0004500001047983 */ /* 0x002f280000300a00 */
[----:B------:R-:W4:Y:S01]  /*371c0*/  LDL.LU.64 R132, [R1+0x440] ;  /* 0x0004400001847983 */ /* 0x000f220000300a00 */
[----:B---3--:R-:W-:-:S03]  /*371d0*/  IMAD.WIDE R122, R135, 0x4, R122 ;  /* 0x00000004877a7825 */ /* 0x008fc600078e027a */
[----:B------:R-:W3:Y:S01]  /*371e0*/  LDL.LU.64 R126, [R1+0x430] ;  /* 0x00043000017e7983 */ /* 0x000ee20000300a00 */
[----:B--2---:R-:W-:-:S03]  /*371f0*/  IMAD.WIDE R16, R135, 0x4, R124 ;  /* 0x0000000487107825 */ /* 0x004fc600078e027c */
[----:B------:R-:W2:Y:S04]  /*37200*/  LDL.LU.64 R124, [R1+0x420] ;  /* 0x00042000017c7983 */ /* 0x000ea80000300a00 */
[----:B------:R1:W-:Y:S04]  /*37210*/  STL.64 [R1+0x3f8], R122 ;  /* 0x0003f87a01007387 */ /* 0x0003e80000100a00 */
[----:B------:R-:W-:Y:S04]  /*37220*/  LDGSTS.E [R252+-0x7d780], desc[UR22][R122.64], P4 ;  /* 0x828800007afc7fae */ /* 0x000fe8000a1a1016 */
[----:B------:R4:W-:Y:S04]  /*37230*/  STL.64 [R1+0x400], R16 ;  /* 0x0004001001007387 */ /* 0x0009e80000100a00 */
[----:B------:R4:W-:Y:S04]  /*37240*/  LDGSTS.E [R0+-0x7d380], desc[UR22][R16.64], P4 ;  /* 0x82c8000010007fae */ /* 0x0009e8000a1a1016 */
[----:B-1----:R-:W2:Y:S01]  /*37250*/  LDL.LU.64 R122, [R1+0x418] ;  /* 0x00041800017a7983 */ /* 0x002ea20000300a00 */
[----:B----4-:R-:W-:-:S03]  /*37260*/  IMAD.WIDE R16, R135, 0x4, R120 ;  /* 0x0000000487107825 */ /* 0x010fc600078e0278 */
[----:B------:R-:W4:Y:S04]  /*37270*/  LDL.LU.64 R120, [R1+0x310] ;  /* 0x0003100001787983 */ /* 0x000f280000300a00 */
[----:B------:R-:W-:Y:S04]  /*37280*/  STL.64 [R1+0x408], R16 ;  /* 0x0004081001007387 */ /* 0x000fe80000100a00 */
[----:B------:R-:W-:Y:S01]  /*37290*/  LDGSTS.E [R252+-0x7cf80], desc[UR22][R16.64], P4 ;  /* 0x8308000010fc7fae */ /* 0x000fe2000a1a1016 */
[----:B------:R-:W-:-:S04]  /*372a0*/  IMAD.WIDE R14, R135, 0x4, R14 ;  /* 0x00000004870e7825 */ /* 0x000fc800078e020e */
[C---:B------:R-:W-:Y:S01]  /*372b0*/  IMAD.WIDE R12, R135.reuse, 0x4, R12 ;  /* 0x00000004870c7825 */ /* 0x040fe200078e020c */
[----:B------:R-:W-:Y:S04]  /*372c0*/  STL.64 [R1+0x458], R14 ;  /* 0x0004580e01007387 */ /* 0x000fe80000100a00 */
[----:B------:R-:W-:Y:S01]  /*372d0*/  LDGSTS.E [R0+-0x7cb80], desc[UR22][R14.64], P4 ;  /* 0x834800000e007fae */ /* 0x000fe2000a1a1016 */
[----:B------:R-:W-:-:S03]  /*372e0*/  IMAD.WIDE R10, R135, 0x4, R10 ;  /* 0x00000004870a7825 */ /* 0x000fc600078e020a */
[----:B------:R-:W-:Y:S04]  /*372f0*/  STL.64 [R1+0x460], R12 ;  /* 0x0004600c01007387 */ /* 0x000fe80000100a00 */
[----:B------:R-:W-:Y:S04]  /*37300*/  LDGSTS.E [R252+-0x7c780], desc[UR22][R12.64], P4 ;  /* 0x838800000cfc7fae */ /* 0x000fe8000a1a1016 */
[----:B------:R-:W-:Y:S04]  /*37310*/  STL.64 [R1+0x468], R10 ;  /* 0x0004680a01007387 */ /* 0x000fe80000100a00 */
[----:B------:R-:W-:Y:S01]  /*37320*/  LDGSTS.E [R0+-0x7c380], desc[UR22][R10.64], P4 ;  /* 0x83c800000a007fae */ /* 0x000fe2000a1a1016 */
[----:B------:R-:W-:-:S04]  /*37330*/  IMAD.WIDE R8, R135, 0x4, R8 ;  /* 0x0000000487087825 */ /* 0x000fc800078e0208 */
[C---:B------:R-:W-:Y:S01]  /*37340*/  IMAD.WIDE R6, R135.reuse, 0x4, R6 ;  /* 0x0000000487067825 */ /* 0x040fe200078e0206 */
[----:B------:R-:W-:Y:S04]  /*37350*/  STL.64 [R1+0x470], R8 ;  /* 0x0004700801007387 */ /* 0x000fe80000100a00 */
[----:B------:R-:W-:Y:S04]  /*37360*/  LDGSTS.E [R252+-0x7bf80], desc[UR22][R8.64], P4 ;  /* 0x8408000008fc7fae */ /* 0x000fe8000a1a1016 */
[----:B------:R1:W-:Y:S04]  /*37370*/  STL.64 [R1+0x478], R6 ;  /* 0x0004780601007387 */ /* 0x0003e80000100a00 */
[----:B------:R1:W-:Y:S02]  /*37380*/  LDGSTS.E [R0+-0x7bb80], desc[UR22][R6.64], P4 ;  /* 0x8448000006007fae */ /* 0x0003e4000a1a1016 */
[----:B-1----:R-:W-:-:S04]  /*37390*/  IMAD.WIDE R6, R135, 0x4, R4 ;  /* 0x0000000487067825 */ /* 0x002fc800078e0204 */
[C---:B------:R-:W-:Y:S01]  /*373a0*/  IMAD.WIDE R4, R135.reuse, 0x4, R132 ;  /* 0x0000000487047825 */ /* 0x040fe200078e0284 */
[----:B------:R3:W-:Y:S04]  /*373b0*/  STL.64 [R1+0x480], R6 ;  /* 0x0004800601007387 */ /* 0x0007e80000100a00 */
[----:B------:R3:W-:Y:S04]  /*373c0*/  LDGSTS.E [R252+-0x7b780], desc[UR22][R6.64], P4 ;  /* 0x8488000006fc7fae */ /* 0x0007e8000a1a1016 */
[----:B------:R2:W-:Y:S04]  /*373d0*/  STL.64 [R1+0x488], R4 ;  /* 0x0004880401007387 */ /* 0x0005e80000100a00 */
[----:B------:R2:W-:Y:S01]  /*373e0*/  LDGSTS.E [R0+-0x7b380], desc[UR22][R4.64], P4 ;  /* 0x84c8000004007fae */ /* 0x0005e2000a1a1016 */
[----:B---3--:R-:W-:-:S04]  /*373f0*/  IMAD.WIDE R6, R135, 0x4, R126 ;  /* 0x0000000487067825 */ /* 0x008fc800078e027e */
[C---:B--2---:R-:W-:Y:S01]  /*37400*/  IMAD.WIDE R4, R135.reuse, 0x4, R124 ;  /* 0x0000000487047825 */ /* 0x044fe200078e027c */
[----:B------:R1:W-:Y:S04]  /*37410*/  STL.64 [R1+0x490], R6 ;  /* 0x0004900601007387 */ /* 0x0003e80000100a00 */
[----:B------:R1:W-:Y:S04]  /*37420*/  LDGSTS.E [R252+-0x7af80], desc[UR22][R6.64], P4 ;  /* 0x8508000006fc7fae */ /* 0x0003e8000a1a1016 */
[----:B------:R4:W-:Y:S04]  /*37430*/  STL.64 [R1+0x4a8], R4 ;  /* 0x0004a80401007387 */ /* 0x0009e80000100a00 */
[----:B------:R4:W-:Y:S01]  /*37440*/  LDGSTS.E [R0+-0x7ab80], desc[UR22][R4.64], P4 ;  /* 0x8548000004007fae */ /* 0x0009e2000a1a1016 */
[----:B-1----:R-:W-:-:S05]  /*37450*/  IMAD.WIDE R6, R135, 0x4, R122 ;  /* 0x0000000487067825 */ /* 0x002fca00078e027a */
[----:B------:R1:W-:Y:S01]  /*37460*/  STL.64 [R1+0x4a0], R6 ;  /* 0x0004a00601007387 */ /* 0x0003e20000100a00 */
[----:B------:R-:W-:-:S03]  /*37470*/  IMAD.WIDE R20, R135, 0x4, R20 ;  /* 0x0000000487147825 */ /* 0x000fc600078e0214 */
[----:B------:R-:W-:Y:S01]  /*37480*/  LDGSTS.E [R252+-0x7a780], desc[UR22][R6.64], P4 ;  /* 0x8588000006fc7fae */ /* 0x000fe2000a1a1016 */
[----:B----4-:R-:W-:-:S05]  /*37490*/  IMAD.WIDE R4, R135, 0x4, R120 ;  /* 0x0000000487047825 */ /* 0x010fca00078e0278 */
[----:B------:R2:W-:Y:S04]  /*374a0*/  STL.64 [R1+0x498], R4 ;  /* 0x0004980401007387 */ /* 0x0005e80000100a00 */
[----:B------:R-:W3:Y:S04]  /*374b0*/  LDL.LU.64 R132, [R1+0x878] ;  /* 0x0008780001847983 */ /* 0x000ee80000300a00 */
[----:B------:R-:W4:Y:S04]  /*374c0*/  LDL.LU.64 R126, [R1+0x7e8] ;  /* 0x0007e800017e7983 */ /* 0x000f280000300a00 */
[----:B------:R-:W4:Y:S04]  /*374d0*/  LDL.LU.64 R124, [R1+0x7b8] ;  /* 0x0007b800017c7983 */ /* 0x000f280000300a00 */
[----:B------:R-:W4:Y:S04]  /*374e0*/  LDL.LU.64 R122, [R1+0x790] ;  /* 0x00079000017a7983 */ /* 0x000f280000300a00 */
[----:B------:R-:W4:Y:S04]  /*374f0*/  LDL.LU.64 R8, [R1+0x700] ;  /* 0x0007000001087983 */ /* 0x000f280000300a00 */
[----:B------:R-:W4:Y:S01]  /*37500*/  LDL.LU.64 R120, [R1+0x6d8] ;  /* 0x0006d80001787983 */ /* 0x000f220000300a00 */
[----:B------:R-:W-:-:S03]  /*37510*/  IMAD.WIDE R22, R135, 0x4, R22 ;  /* 0x0000000487167825 */ /* 0x000fc600078e0216 */
[----:B------:R-:W-:Y:S01]  /*37520*/  LDGSTS.E [R0+-0x7a380], desc[UR22][R4.64], P4 ;  /* 0x85c8000004007fae */ /* 0x000fe2000a1a1016 */
[----:B------:R-:W-:-:S03]  /*37530*/  IMAD.WIDE R24, R135, 0x4, R24 ;  /* 0x0000000487187825 */ /* 0x000fc600078e0218 */
[----:B------:R-:W-:Y:S01]  /*37540*/  LDGSTS.E [R252+-0x79f80], desc[UR22][R20.64], P4 ;  /* 0x8608000014fc7fae */ /* 0x000fe2000a1a1016 */
[----:B------:R-:W-:-:S03]  /*37550*/  IMAD.WIDE R26, R135, 0x4, R26 ;  /* 0x00000004871a7825 */ /* 0x000fc600078e021a */
[----:B-1----:R-:W4:Y:S01]  /*37560*/  LDL.LU.64 R6, [R1+0x6c0] ;  /* 0x0006c00001067983 */ /* 0x002f220000300a00 */
[----:B------:R-:W-:-:S03]  /*37570*/  IMAD.WIDE R28, R135, 0x4, R28 ;  /* 0x00000004871c7825 */ /* 0x000fc600078e021c */
[----:B------:R-:W-:Y:S01]  /*37580*/  LDGSTS.E [R0+-0x79b80], desc[UR22][R22.64], P4 ;  /* 0x8648000016007fae */ /* 0x000fe2000a1a1016 */
[----:B------:R-:W-:-:S03]  /*37590*/  IMAD.WIDE R30, R135, 0x4, R30 ;  /* 0x00000004871e7825 */ /* 0x000fc600078e021e */
[----:B--2---:R-:W2:Y:S01]  /*375a0*/  LDL.LU.64 R4, [R1+0x6b0] ;  /* 0x0006b00001047983 */ /* 0x004ea20000300a00 */
[----:B------:R-:W-:-:S03]  /*375b0*/  IMAD.WIDE R10, R135, 0x4, R34 ;  /* 0x00000004870a7825 */ /* 0x000fc600078e0222 */
[----:B------:R-:W-:Y:S01]  /*375c0*/  LDGSTS.E [R252+-0x79780], desc[UR22][R24.64], P4 ;  /* 0x8688000018fc7fae */ /* 0x000fe2000a1a1016 */
[----:B------:R-:W-:-:S03]  /*375d0*/  IMAD.WIDE R32, R135, 0x4, R32 ;  /* 0x0000000487207825 */ /* 0x000fc600078e0220 */
[----:B------:R-:W-:Y:S01]  /*375e0*/  LDGSTS.E [R0+-0x79380], desc[UR22][R26.64], P4 ;  /* 0x86c800001a007fae */ /* 0x000fe2000a1a1016 */
[----:B------:R-:W-:-:S03]  /*375f0*/  VIADD R34, R143, 0x100000 ;  /* 0x001000008f227836 */ /* 0x000fc60000000000 */
[----:B------:R1:W-:Y:S04]  /*37600*/  LDGSTS.E [R252+-0x78f80], desc[UR22][R28.64], P4 ;  /* 0x870800001cfc7fae */ /* 0x0003e8000a1a1016 */
[----:B------:R-:W-:Y:S04]  /*37610*/  LDGSTS.E [R0+-0x78b80], desc[UR22][R30.64], P4 ;  /* 0x874800001e007fae */ /* 0x000fe8000a1a1016 */
[----:B------:R-:W-:Y:S04]  /*37620*/  LDGSTS.E [R34+-0x78780], desc[UR22][R32.64], P4 ;  /* 0x8788000020227fae */ /* 0x000fe8000a1a1016 */
[----:B------:R4:W-:Y:S04]  /*37630*/  STL.64 [R1+0x4b0], R10 ;  /* 0x0004b00a01007387 */ /* 0x0009e80000100a00 */
[----:B------:R1:W-:Y:S02]  /*37640*/  LDGSTS.E [R0+-0x78380], desc[UR22][R10.64], P4 ;  /* 0x87c800000a007fae */ /* 0x0003e4000a1a1016 */
[C---:B-1----:R-:W-:Y:S01]  /*37650*/  IADD3 R252, PT, PT, R142.reuse, 0x100000, RZ ;  /* 0x001000008efc7810 */ /* 0x042fe20007ffe0ff */
[----:B------:R-:W-:-:S02]  /*37660*/  VIADD R0, R142, 0x100000 ;  /* 0x001000008e007836 */ /* 0x000fc40000000000 */
[C---:B---3--:R-:W-:Y:S02]  /*37670*/  IMAD.WIDE R34, R135.reuse, 0x4, R132 ;  /* 0x0000000487227825 */ /* 0x048fe400078e0284 */
[----:B------:R-:W3:Y:S02]  /*37680*/  LDL.LU.64 R132, [R1+0x5f8] ;  /* 0x0005f80001847983 */ /* 0x000ee40000300a00 */
[C---:B----4-:R-:W-:Y:S02]  /*37690*/  IMAD.WIDE R10, R135.reuse, 0x4, R126 ;  /* 0x00000004870a7825 */ /* 0x050fe400078e027e */
[----:B------:R-:W4:Y:S02]  /*376a0*/  LDL.LU.64 R126, [R1+0x5f0] ;  /* 0x0005f000017e7983 */ /* 0x000f240000300a00 */
[C---:B------:R-:W-:Y:S02]  /*376b0*/  IMAD.WIDE R12, R135.reuse, 0x4, R124 ;  /* 0x00000004870c7825 */ /* 0x040fe400078e027c */
[----:B------:R-:W-:Y:S04]  /*376c0*/  LDGSTS.E [R252+-0x7ff00], desc[UR22][R34.64], P4 ;  /* 0x8010000022fc7fae */ /* 0x000fe8000a1a1016 */
[----:B------:R1:W-:Y:S04]  /*376d0*/  STL.64 [R1+0x4b8], R10 ;  /* 0x0004b80a01007387 */ /* 0x0003e80000100a00 */
[----:B------:R1:W-:Y:S04]  /*376e0*/  LDGSTS.E [R0+-0x7fb00], desc[UR22][R10.64], P4 ;  /* 0x805000000a007fae */ /* 0x0003e8000a1a1016 */
[----:B------:R-:W-:Y:S01]  /*376f0*/  LDGSTS.E [R252+-0x7f700], desc[UR22][R12.64], P4 ;  /* 0x809000000cfc7fae */ /* 0x000fe2000a1a1016 */
[----:B-1----:R-:W-:-:S03]  /*37700*/  IMAD.WIDE R10, R135, 0x4, R122 ;  /* 0x00000004870a7825 */ /* 0x002fc600078e027a */
[----:B------:R-:W4:Y:S04]  /*37710*/  LDL.LU.64 R122, [R1+0x5d0] ;  /* 0x0005d000017a7983 */ /* 0x000f280000300a00 */
[----:B------:R-:W4:Y:S04]  /*37720*/  LDL.LU.64 R124, [R1+0x508] ;  /* 0x00050800017c7983 */ /* 0x000f280000300a00 */
[----:B------:R-:W-:Y:S04]  /*37730*/  STL.64 [R1+0x4c0], R12 ;  /* 0x0004c00c01007387 */ /* 0x000fe80000100a00 */
[----:B------:R1:W-:Y:S04]  /*37740*/  STL.64 [R1+0x4c8], R10 ;  /* 0x0004c80a01007387 */ /* 0x0003e80000100a00 */
[----:B------:R1:W-:Y:S02]  /*37750*/  LDGSTS.E [R0+-0x7f300], desc[UR22][R10.64], P4 ;  /* 0x80d000000a007fae */ /* 0x0003e4000a1a1016 */
[----:B-1----:R-:W-:-:S04]  /*37760*/  IMAD.WIDE R10, R135, 0x4, R8 ;  /* 0x00000004870a7825 */ /* 0x002fc800078e0208 */
[C---:B------:R-:W-:Y:S01]  /*37770*/  IMAD.WIDE R8, R135.reuse, 0x4, R120 ;  /* 0x0000000487087825 */ /* 0x040fe200078e0278 */
[----:B------:R-:W-:Y:S04]  /*37780*/  LDGSTS.E [R252+-0x7ef00], desc[UR22][R10.64], P4 ;  /* 0x811000000afc7fae */ /* 0x000fe8000a1a1016 */
[----:B------:R-:W4:Y:S01]  /*37790*/  LDL.LU.64 R120, [R1+0x510] ;  /* 0x0005100001787983 */ /* 0x000f220000300a00 */
[----:B------:R-:W-:-:S03]  /*377a0*/  IMAD.WIDE R6, R135, 0x4, R6 ;  /* 0x0000000487067825 */ /* 0x000fc600078e0206 */
[----:B------:R1:W-:Y:S01]  /*377b0*/  STL.64 [R1+0x4d0], R10 ;  /* 0x0004d00a01007387 */ /* 0x0003e20000100a00 */
[----:B--2---:R-:W-:-:S03]  /*377c0*/  IMAD.WIDE R4, R135, 0x4, R4 ;  /* 0x0000000487047825 */ /* 0x004fc600078e0204 */
        /* <DEDUP_REMOVED lines=9> */
[----:B--2---:R-:W2:Y:S04]  /*37860*/  LDL.LU.64 R8, [R1+0x568] ;  /* 0x0005680001087983 */ /* 0x004ea80000300a00 */
[----:B-1----:R-:W2:Y:S01]  /*37870*/  LDL.LU.64 R6, [R1+0x570] ;  /* 0x0005700001067983 */ /* 0x002ea20000300a00 */
[----:B---3--:R-:W-:-:S04]  /*37880*/  IMAD.WIDE R4, R135, 0x4, R132 ;  /* 0x0000000487047825 */ /* 0x008fc800078e0284 */
[C---:B----4-:R-:W-:Y:S01]  /*37890*/  IMAD.WIDE R16, R135.reuse, 0x4, R126 ;  /* 0x0000000487107825 */ /* 0x050fe200078e027e */
[----:B------:R1:W-:Y:S04]  /*378a0*/  STL.64 [R1+0x4f0], R4 ;  /* 0x0004f00401007387 */ /* 0x0003e80000100a00 */
[----:B------:R-:W-:Y:S04]  /*378b0*/  LDGSTS.E [R252+-0x7df00], desc[UR22][R4.64], P4 ;  /* 0x8210000004fc7fae */ /* 0x000fe8000a1a1016 */
[----:B------:R3:W-:Y:S04]  /*378c0*/  STL.64 [R1+0x4f8], R16 ;  /* 0x0004f81001007387 */ /* 0x0007e80000100a00 */
[----:B------:R3:W-:Y:S04]  /*378d0*/  LDGSTS.E [R0+-0x7db00], desc[UR22][R16.64], P4 ;  /* 0x8250000010007fae */ /* 0x0007e8000a1a1016 */
[----:B-1----:R-:W4:Y:S04]  /*378e0*/  LDL.LU.64 R4, [R1+0x580] ;  /* 0x0005800001047983 */ /* 0x002f280000300a00 */
[----:B------:R-:W4:Y:S04]  /*378f0*/  LDL.LU.64 R132, [R1+0x548] ;  /* 0x0005480001847983 */ /* 0x000f280000300a00 */
[----:B------:R-:W4:Y:S01]  /*37900*/  LDL.LU.64 R126, [R1+0x538] ;  /* 0x00053800017e7983 */ /* 0x000f220000300a00 */
[----:B------:R-:W-:-:S04]  /*37910*/  IMAD.WIDE R122, R135, 0x4, R122 ;  /* 0x00000004877a7825 */ /* 0x000fc800078e027a */
[C---:B---3--:R-:W-:Y:S01]  /*37920*/  IMAD.WIDE R16, R135.reuse, 0x4, R124 ;  /* 0x0000000487107825 */ /* 0x048fe200078e027c */
[----:B------:R-:W-:Y:S04]  /*37930*/  LDGSTS.E [R252+-0x7d700], desc[UR22][R122.64], P4 ;  /* 0x829000007afc7fae */ /* 0x000fe8000a1a1016 */
[----:B------:R-:W3:Y:S04]  /*37940*/  LDL.LU.64 R124, [R1+0x530] ;  /* 0x00053000017c7983 */ /* 0x000ee80000300a00 */
[----:B------:R1:W-:Y:S04]  /*37950*/  STL.64 [R1+0x500], R122 ;  /* 0x0005007a01007387 */ /* 0x0003e80000100a00 */
[----:B------:R1:W-:Y:S04]  /*37960*/  STL.64 [R1+0x508], R16 ;  /* 0x0005081001007387 */ /* 0x0003e80000100a00 */
[----:B------:R1:W-:Y:S04]  /*37970*/  LDGSTS.E [R0+-0x7d300], desc[UR22][R16.64], P4 ;  /* 0x82d0000010007fae */ /* 0x0003e8000a1a1016 */
[----:B-1----:R-:W3:Y:S01]  /*37980*/  LDL.LU.64 R122, [R1+0x520] ;  /* 0x00052000017a7983 */ /* 0x002ee20000300a00 */
[----:B------:R-:W-:-:S03]  /*37990*/  IMAD.WIDE R16, R135, 0x4, R120 ;  /* 0x0000000487107825 */ /* 0x000fc600078e0278 */
[----:B------:R-:W3:Y:S04]  /*379a0*/  LDL.LU.64 R120, [R1+0x2e0] ;  /* 0x0002e00001787983 */ /* 0x000ee80000300a00 */
        /* <DEDUP_REMOVED lines=11> */
[----:B--2---:R-:W-:-:S04]  /*37a60*/  IMAD.WIDE R8, R135, 0x4, R8 ;  /* 0x0000000487087825 */ /* 0x004fc800078e0208 */
[C---:B------:R-:W-:Y:S01]  /*37a70*/  IMAD.WIDE R6, R135.reuse, 0x4, R6 ;  /* 0x0000000487067825 */ /* 0x040fe200078e0206 */
[----:B------:R-:W-:Y:S04]  /*37a80*/  STL.64 [R1+0x568], R8 ;  /* 0x0005680801007387 */ /* 0x000fe80000100a00 */
[----:B------:R-:W-:Y:S04]  /*37a90*/  LDGSTS.E [R252+-0x7bf00], desc[UR22][R8.64], P4 ;  /* 0x8410000008fc7fae */ /* 0x000fe8000a1a1016 */
[----:B------:R4:W-:Y:S04]  /*37aa0*/  STL.64 [R1+0x570], R6 ;  /* 0x0005700601007387 */ /* 0x0009e80000100a00 */
[----:B------:R4:W-:Y:S02]  /*37ab0*/  LDGSTS.E [R0+-0x7bb00], desc[UR22][R6.64], P4 ;  /* 0x8450000006007fae */ /* 0x0009e4000a1a1016 */
[----:B----4-:R-:W-:-:S04]  /*37ac0*/  IMAD.WIDE R6, R135, 0x4, R4 ;  /* 0x0000000487067825 */ /* 0x010fc800078e0204 */
[C---:B------:R-:W-:Y:S01]  /*37ad0*/  IMAD.WIDE R4, R135.reuse, 0x4, R132 ;  /* 0x0000000487047825 */ /* 0x040fe200078e0284 */
[----:B------:R1:W-:Y:S04]  /*37ae0*/  STL.64 [R1+0x578], R6 ;  /* 0x0005780601007387 */ /* 0x0003e80000100a00 */
[----:B------:R1:W-:Y:S04]  /*37af0*/  LDGSTS.E [R252+-0x7b700], desc[UR22][R6.64], P4 ;  /* 0x8490000006fc7fae */ /* 0x0003e8000a1a1016 */
[----:B------:R3:W-:Y:S04]  /*37b00*/  STL.64 [R1+0x580], R4 ;  /* 0x0005800401007387 */ /* 0x0007e80000100a00 */
[----:B------:R3:W-:Y:S01]  /*37b10*/  LDGSTS.E [R0+-0x7b300], desc[UR22][R4.64], P4 ;  /* 0x84d0000004007fae */ /* 0x0007e2000a1a1016 */
[----:B-1----:R-:W-:-:S04]  /*37b20*/  IMAD.WIDE R6, R135, 0x4, R126 ;  /* 0x0000000487067825 */ /* 0x002fc800078e027e */
[C---:B---3--:R-:W-:Y:S01]  /*37b30*/  IMAD.WIDE R4, R135.reuse, 0x4, R124 ;  /* 0x0000000487047825 */ /* 0x048fe200078e027c */
[----:B------:R1:W-:Y:S04]  /*37b40*/  STL.64 [R1+0x588], R6 ;  /* 0x0005880601007387 */ /* 0x0003e80000100a00 */
[----:B------:R1:W-:Y:S04]  /*37b50*/  LDGSTS.E [R252+-0x7af00], desc[UR22][R6.64], P4 ;  /* 0x8510000006fc7fae */ /* 0x0003e8000a1a1016 */
[----:B------:R2:W-:Y:S04]  /*37b60*/  STL.64 [R1+0x5a0], R4 ;  /* 0x0005a00401007387 */ /* 0x0005e80000100a00 */
[----:B------:R2:W-:Y:S01]  /*37b70*/  LDGSTS.E [R0+-0x7ab00], desc[UR22][R4.64], P4 ;  /* 0x8550000004007fae */ /* 0x0005e2000a1a1016 */
[----:B-1----:R-:W-:-:S04]  /*37b80*/  IMAD.WIDE R6, R135, 0x4, R122 ;  /* 0x0000000487067825 */ /* 0x002fc800078e027a */
[C---:B--2---:R-:W-:Y:S01]  /*37b90*/  IMAD.WIDE R4, R135.reuse, 0x4, R120 ;  /* 0x0000000487047825 */ /* 0x044fe200078e0278 */
[----:B------:R1:W-:Y:S04]  /*37ba0*/  STL.64 [R1+0x598], R6 ;  /* 0x0005980601007387 */ /* 0x0003e80000100a00 */
        /* <DEDUP_REMOVED lines=29> */
[C---:B-1----:R-:W-:Y:S01]  /*37d80*/  VIADD R252, R141.reuse, 0x100000 ;  /* 0x001000008dfc7836 */ /* 0x042fe20000000000 */
[----:B------:R-:W-:Y:S01]  /*37d90*/  IADD3 R0, PT, PT, R141, 0x100000, RZ ;  /* 0x001000008d007810 */ /* 0x000fe20007ffe0ff */
[----:B---3--:R-:W-:-:S02]  /*37da0*/  IMAD.WIDE R50, R135, 0x4, R132 ;  /* 0x0000000487327825 */ /* 0x008fc400078e0284 */
        /* <DEDUP_REMOVED lines=112> */
[----:B-1----:R-:W-:-:S02]  /*384b0*/  VIADD R252, R140, 0x100000 ;  /* 0x001000008cfc7836 */ /* 0x002fc40000000000 */
[----:B------:R-:W-:Y:S02]  /*384c0*/  VIADD R0, R140, 0x100000 ;  /* 0x001000008c007836 */ /* 0x000fe40000000000 */
[C---:B---3--:R-:W-:Y:S02]  /*384d0*/  IMAD.WIDE R66, R135.reuse, 0x4, R132 ;  /* 0x0000000487427825 */ /* 0x048fe400078e0284 */
[----:B------:R-:W3:Y:S02]  /*384e0*/  LDL.LU.64 R132, [R1+0x898] ;  /* 0x0008980001847983 */ /* 0x000ee40000300a00 */
[C---:B----4-:R-:W-:Y:S02]  /*384f0*/  IMAD.WIDE R10, R135.reuse, 0x4, R126 ;  /* 0x00000004870a7825 */ /* 0x050fe400078e027e */
[----:B------:R-:W4:Y:S02]  /*38500*/  LDL.LU.64 R126, [R1+0x870] ;  /* 0x00087000017e7983 */ /* 0x000f240000300a00 */
[----:B------:R-:W-:-:S02]  /*38510*/  IMAD.WIDE R12, R135, 0x4, R124 ;  /* 0x00000004870c7825 */ /* 0x000fc400078e027c */
        /* <DEDUP_REMOVED lines=84> */
[----:B------:R-:W-:Y:S04]  /*38a60*/  LDGSTS.E [R252+-0x7a600], desc[UR22][R6.64], P4 ;  /* 0x85a0000006fc7fae */ /* 0x000fe8000a1a1016 */
[----:B------:R-:W4:Y:S01]  /*38a70*/  LDL.LU.64 R8, [R1+0xa08] ;  /* 0x000a080001087983 */ /* 0x000f220000300a00 */
[----:B------:R-:W-:-:S03]  /*38a80*/  IMAD.WIDE R68, R135, 0x4, R68 ;  /* 0x0000000487447825 */ /* 0x000fc600078e0244 */
[----:B------:R-:W-:Y:S04]  /*38a90*/  LDGSTS.E [R0+-0x7a200], desc[UR22][R4.64], P4 ;  /* 0x85e0000004007fae */ /* 0x000fe8000a1a1016 */
[----:B-1----:R-:W4:Y:S01]  /*38aa0*/  LDL.LU.64 R6, [R1+0x9d0] ;  /* 0x0009d00001067983 */ /* 0x002f220000300a00 */
[----:B------:R-:W-:-:S03]  /*38ab0*/  IMAD.WIDE R70, R135, 0x4, R70 ;  /* 0x0000000487467825 */ /* 0x000fc600078e0246 */
[----:B------:R-:W-:Y:S01]  /*38ac0*/  LDGSTS.E [R252+-0x79e00], desc[UR22][R68.64], P4 ;  /* 0x8620000044fc7fae */ /* 0x000fe2000a1a1016 */
[----:B------:R-:W-:-:S03]  /*38ad0*/  IMAD.WIDE R72, R135, 0x4, R72 ;  /* 0x0000000487487825 */ /* 0x000fc600078e0248 */
[----:B--2---:R-:W2:Y:S01]  /*38ae0*/  LDL.LU.64 R4, [R1+0x9b8] ;  /* 0x0009b80001047983 */ /* 0x004ea20000300a00 */
[----:B------:R-:W-:-:S03]  /*38af0*/  IMAD.WIDE R74, R135, 0x4, R74 ;  /* 0x00000004874a7825 */ /* 0x000fc600078e024a */
[----:B------:R-:W2:Y:S01]  /*38b00*/  LDL.LU.64 R132, [R1+0x9a0] ;  /* 0x0009a00001847983 */ /* 0x000ea20000300a00 */
[----:B------:R-:W-:-:S03]  /*38b10*/  IMAD.WIDE R76, R135, 0x4, R76 ;  /* 0x00000004874c7825 */ /* 0x000fc600078e024c */
[----:B------:R-:W-:Y:S01]  /*38b20*/  LDGSTS.E [R0+-0x79a00], desc[UR22][R70.64], P4 ;  /* 0x8660000046007fae */ /* 0x000fe2000a1a1016 */
[----:B------:R-:W-:-:S03]  /*38b30*/  IMAD.WIDE R78, R135, 0x4, R78 ;  /* 0x00000004874e7825 */ /* 0x000fc600078e024e */
[----:B------:R-:W-:Y:S01]  /*38b40*/  LDGSTS.E [R252+-0x79600], desc[UR22][R72.64], P4 ;  /* 0x86a0000048fc7fae */ /* 0x000fe2000a1a1016 */
[C---:B------:R-:W-:Y:S01]  /*38b50*/  IMAD.WIDE R10, R135.reuse, 0x4, R82 ;  /* 0x00000004870a7825 */ /* 0x040fe200078e0252 */
[----:B------:R-:W-:Y:S02]  /*38b60*/  IADD3 R82, PT, PT, R140, 0x100000, RZ ;  /* 0x001000008c527810 */ /* 0x000fe40007ffe0ff */
[----:B------:R-:W-:Y:S01]  /*38b70*/  LDGSTS.E [R0+-0x79200], desc[UR22][R74.64], P4 ;  /* 0x86e000004a007fae */ /* 0x000fe2000a1a1016 */
[----:B------:R-:W-:-:S03]  /*38b80*/  IMAD.WIDE R80, R135, 0x4, R80 ;  /* 0x0000000487507825 */ /* 0x000fc600078e0250 */
[----:B------:R1:W-:Y:S04]  /*38b90*/  LDGSTS.E [R252+-0x78e00], desc[UR22][R76.64], P4 ;  /* 0x872000004cfc7fae */ /* 0x0003e8000a1a1016 */
[----:B------:R-:W-:Y:S04]  /*38ba0*/  LDGSTS.E [R0+-0x78a00], desc[UR22][R78.64], P4 ;  /* 0x876000004e007fae */ /* 0x000fe8000a1a1016 */
[----:B------:R-:W-:Y:S04]  /*38bb0*/  LDGSTS.E [R82+-0x78600], desc[UR22][R80.64], P4 ;  /* 0x87a0000050527fae */ /* 0x000fe8000a1a1016 */
[----:B------:R4:W-:Y:S01]  /*38bc0*/  STL.64 [R1+0x790], R10 ;  /* 0x0007900a01007387 */ /* 0x0009e20000100a00 */
[----:B-1----:R-:W-:-:S03]  /*38bd0*/  VIADD R252, R139, 0x100000 ;  /* 0x001000008bfc7836 */ /* 0x002fc60000000000 */
[----:B------:R1:W-:Y:S02]  /*38be0*/  LDGSTS.E [R0+-0x78200], desc[UR22][R10.64], P4 ;  /* 0x87e000000a007fae */ /* 0x0003e4000a1a1016 */
[----:B-1----:R-:W-:Y:S02]  /*38bf0*/  VIADD R0, R139, 0x100000 ;  /* 0x001000008b007836 */ /* 0x002fe40000000000 */
[----:B---3--:R-:W-:-:S04]  /*38c00*/  IMAD.WIDE R82, R135, 0x4, R126 ;  /* 0x0000000487527825 */ /* 0x008fc800078e027e */
[C---:B----4-:R-:W-:Y:S01]  /*38c10*/  IMAD.WIDE R10, R135.reuse, 0x4, R124 ;  /* 0x00000004870a7825 */ /* 0x050fe200078e027c */
[----:B------:R-:W-:Y:S04]  /*38c20*/  LDGSTS.E [R252+-0x7fd80], desc[UR22][R82.64], P4 ;  /* 0x8028000052fc7fae */ /* 0x000fe8000a1a1016 */
[----:B------:R-:W3:Y:S04]  /*38c30*/  LDL.LU.64 R124, [R1+0x980] ;  /* 0x00098000017c7983 */ /* 0x000ee80000300a00 */
[----:B------:R-:W4:Y:S01]  /*38c40*/  LDL.LU.64 R126, [R1+0x960] ;  /* 0x00096000017e7983 */ /* 0x000f220000300a00 */
[----:B------:R-:W-:-:S03]  /*38c50*/  IMAD.WIDE R12, R135, 0x4, R122 ;  /* 0x00000004870c7825 */ /* 0x000fc600078e027a */
[----:B------:R1:W-:Y:S04]  /*38c60*/  STL.64 [R1+0x798], R10 ;  /* 0x0007980a01007387 */ /* 0x0003e80000100a00 */
[----:B------:R1:W-:Y:S01]  /*38c70*/  LDGSTS.E [R0+-0x7f980], desc[UR22][R10.64], P4 ;  /* 0x806800000a007fae */ /* 0x0003e2000a1a1016 */
[----:B------:R-:W-:-:S03]  /*38c80*/  IMAD.WIDE R8, R135, 0x4, R8 ;  /* 0x0000000487087825 */ /* 0x000fc600078e0208 */
[----:B------:R-:W-:Y:S01]  /*38c90*/  LDGSTS.E [R252+-0x7f580], desc[UR22][R12.64], P4 ;  /* 0x80a800000cfc7fae */ /* 0x000fe2000a1a1016 */
[----:B-1----:R-:W-:-:S03]  /*38ca0*/  IMAD.WIDE R10, R135, 0x4, R120 ;  /* 0x00000004870a7825 */ /* 0x002fc600078e0278 */
[----:B------:R-:W4:Y:S04]  /*38cb0*/  LDL.LU.64 R120, [R1+0x8e0] ;  /* 0x0008e00001787983 */ /* 0x000f280000300a00 */
[----:B------:R-:W4:Y:S01]  /*38cc0*/  LDL.LU.64 R122, [R1+0x8c8] ;  /* 0x0008c800017a7983 */ /* 0x000f220000300a00 */
[----:B------:R-:W-:-:S03]  /*38cd0*/  IMAD.WIDE R6, R135, 0x4, R6 ;  /* 0x0000000487067825 */ /* 0x000fc600078e0206 */
[----:B------:R1:W-:Y:S04]  /*38ce0*/  STL.64 [R1+0x7a0], R12 ;  /* 0x0007a00c01007387 */ /* 0x0003e80000100a00 */
[----:B------:R1:W-:Y:S04]  /*38cf0*/  STL.64 [R1+0x7a8], R10 ;  /* 0x0007a80a01007387 */ /* 0x0003e80000100a00 */
        /* <DEDUP_REMOVED lines=10> */
[C---:B------:R-:W-:Y:S01]  /*38da0*/  IMAD.WIDE R4, R135.reuse, 0x4, R132 ;  /* 0x0000000487047825 */ /* 0x040fe200078e0284 */
[----:B------:R1:W-:Y:S04]  /*38db0*/  STL.64 [R1+0x7c0], R6 ;  /* 0x0007c00601007387 */ /* 0x0003e80000100a00 */
[----:B------:R2:W-:Y:S04]  /*38dc0*/  STL.64 [R1+0x7c8], R4 ;  /* 0x0007c80401007387 */ /* 0x0005e80000100a00 */
[----:B------:R-:W-:Y:S04]  /*38dd0*/  LDGSTS.E [R252+-0x7e580], desc[UR22][R6.64], P4 ;  /* 0x81a8000006fc7fae */ /* 0x000fe8000a1a1016 */
[----:B------:R-:W-:Y:S04]  /*38de0*/  LDGSTS.E [R0+-0x7e180], desc[UR22][R4.64], P4 ;  /* 0x81e8000004007fae */ /* 0x000fe8000a1a1016 */
[----:B-1----:R-:W4:Y:S04]  /*38df0*/  LDL.LU.64 R6, [R1+0x810] ;  /* 0x0008100001067983 */ /* 0x002f280000300a00 */
[----:B--2---:R-:W2:Y:S04]  /*38e00*/  LDL.LU.64 R4, [R1+0x868] ;  /* 0x0008680001047983 */ /* 0x004ea80000300a00 */
[----:B------:R-:W2:Y:S01]  /*38e10*/  LDL.LU.64 R132, [R1+0x820] ;  /* 0x0008200001847983 */ /* 0x000ea20000300a00 */
[----:B---3--:R-:W-:-:S04]  /*38e20*/  IMAD.WIDE R124, R135, 0x4, R124 ;  /* 0x00000004877c7825 */ /* 0x008fc800078e027c */
[C---:B----4-:R-:W-:Y:S01]  /*38e30*/  IMAD.WIDE R16, R135.reuse, 0x4, R126 ;  /* 0x0000000487107825 */ /* 0x050fe200078e027e */
[----:B------:R-:W-:Y:S04]  /*38e40*/  LDGSTS.E [R252+-0x7dd80], desc[UR22][R124.64], P4 ;  /* 0x822800007cfc7fae */ /* 0x000fe8000a1a1016 */
[----:B------:R-:W3:Y:S04]  /*38e50*/  LDL.LU.64 R126, [R1+0x828] ;  /* 0x00082800017e7983 */ /* 0x000ee80000300a00 */
[----:B------:R1:W-:Y:S04]  /*38e60*/  STL.64 [R1+0x7d0], R124 ;  /* 0x0007d07c01007387 */ /* 0x0003e80000100a00 */
[----:B------:R4:W-:Y:S04]  /*38e70*/  STL.64 [R1+0x7d8], R16 ;  /* 0x0007d81001007387 */ /* 0x0009e80000100a00 */
[----:B------:R4:W-:Y:S04]  /*38e80*/  LDGSTS.E [R0+-0x7d980], desc[UR22][R16.64], P4 ;  /* 0x8268000010007fae */ /* 0x0009e8000a1a1016 */
[----:B-1----:R-:W3:Y:S01]  /*38e90*/  LDL.LU.64 R124, [R1+0x840] ;  /* 0x00084000017c7983 */ /* 0x002ee20000300a00 */
[----:B------:R-:W-:-:S05]  /*38ea0*/  IMAD.WIDE R120, R135, 0x4, R120 ;  /* 0x0000000487787825 */ /* 0x000fca00078e0278 */
[----:B------:R-:W-:Y:S01]  /*38eb0*/  LDGSTS.E [R252+-0x7d580], desc[UR22][R120.64], P4 ;  /* 0x82a8000078fc7fae */ /* 0x000fe2000a1a1016 */
[----:B----4-:R-:W-:-:S03]  /*38ec0*/  IMAD.WIDE R16, R135, 0x4, R122 ;  /* 0x0000000487107825 */ /* 0x010fc600078e027a */
[----:B------:R-:W4:Y:S04]  /*38ed0*/  LDL.LU.64 R122, [R1+0x838] ;  /* 0x00083800017a7983 */ /* 0x000f280000300a00 */
[----:B------:R1:W-:Y:S04]  /*38ee0*/  STL.64 [R1+0x7e0], R120 ;  /* 0x0007e07801007387 */ /* 0x0003e80000100a00 */
[----:B------:R-:W-:Y:S01]  /*38ef0*/  STL.64 [R1+0x7e8], R16 ;  /* 0x0007e81001007387 */ /* 0x000fe20000100a00 */
[----:B------:R-:W-:-:S03]  /*38f00*/  IMAD.WIDE R14, R135, 0x4, R14 ;  /* 0x00000004870e7825 */ /* 0x000fc600078e020e */
[----:B------:R-:W-:Y:S04]  /*38f10*/  LDGSTS.E [R0+-0x7d180], desc[UR22][R16.64], P4 ;  /* 0x82e8000010007fae */ /* 0x000fe8000a1a1016 */
[----:B-1----:R-:W4:Y:S01]  /*38f20*/  LDL.LU.64 R120, [R1+0x730] ;  /* 0x0007300001787983 */ /* 0x002f220000300a00 */
        /* <DEDUP_REMOVED lines=9> */
[----:B------:R-:W-:Y:S04]  /*38fc0*/  STL.64 [R1+0x808], R8 ;  /* 0x0008080801007387 */ /* 0x000fe80000100a00 */
[----:B------:R-:W-:Y:S01]  /*38fd0*/  LDGSTS.E [R0+-0x7c180], desc[UR22][R8.64], P4 ;  /* 0x83e8000008007fae */ /* 0x000fe2000a1a1016 */
[----:B------:R-:W-:-:S04]  /*38fe0*/  IMAD.WIDE R6, R135, 0x4, R6 ;  /* 0x0000000487067825 */ /* 0x000fc800078e0206 */
[C---:B--2---:R-:W-:Y:S01]  /*38ff0*/  IMAD.WIDE R4, R135.reuse, 0x4, R4 ;  /* 0x0000000487047825 */ /* 0x044fe200078e0204 */
[----:B------:R1:W-:Y:S04]  /*39000*/  STL.64 [R1+0x810], R6 ;  /* 0x0008100601007387 */ /* 0x0003e80000100a00 */
[----:B------:R1:W-:Y:S04]  /*39010*/  LDGSTS.E [R252+-0x7bd80], desc[UR22][R6.64], P4 ;  /* 0x8428000006fc7fae */ /* 0x0003e8000a1a1016 */
[----:B------:R3:W-:Y:S04]  /*39020*/  STL.64 [R1+0x818], R4 ;  /* 0x0008180401007387 */ /* 0x0007e80000100a00 */
[----:B------:R3:W-:Y:S01]  /*39030*/  LDGSTS.E [R0+-0x7b980], desc[UR22][R4.64], P4 ;  /* 0x8468000004007fae */ /* 0x0007e2000a1a1016 */
[----:B-1----:R-:W-:-:S05]  /*39040*/  IMAD.WIDE R6, R135, 0x4, R132 ;  /* 0x0000000487067825 */ /* 0x002fca00078e0284 */
[----:B------:R1:W-:Y:S04]  /*39050*/  STL.64 [R1+0x820], R6 ;  /* 0x0008200601007387 */ /* 0x0003e80000100a00 */
[----:B------:R1:W-:Y:S01]  /*39060*/  LDGSTS.E [R252+-0x7b580], desc[UR22][R6.64], P4 ;  /* 0x84a8000006fc7fae */ /* 0x0003e2000a1a1016 */
[----:B---3--:R-:W-:-:S05]  /*39070*/  IMAD.WIDE R4, R135, 0x4, R126 ;  /* 0x0000000487047825 */ /* 0x008fca00078e027e */
[----:B------:R4:W-:Y:S04]  /*39080*/  STL.64 [R1+0x828], R4 ;  /* 0x0008280401007387 */ /* 0x0009e80000100a00 */
[----:B------:R4:W-:Y:S01]  /*39090*/  LDGSTS.E [R0+-0x7b180], desc[UR22][R4.64], P4 ;  /* 0x84e8000004007fae */ /* 0x0009e2000a1a1016 */
[----:B-1----:R-:W-:-:S05]  /*390a0*/  IMAD.WIDE R6, R135, 0x4, R124 ;  /* 0x0000000487067825 */ /* 0x002fca00078e027c */
[----:B------:R-:W-:Y:S04]  /*390b0*/  STL.64 [R1+0x858], R6 ;  /* 0x0008580601007387 */ /* 0x000fe80000100a00 */
[----:B------:R-:W-:Y:S01]  /*390c0*/  LDGSTS.E [R252+-0x7ad80], desc[UR22][R6.64], P4 ;  /* 0x8528000006fc7fae */ /* 0x000fe2000a1a1016 */
[----:B----4-:R-:W-:-:S05]  /*390d0*/  IMAD.WIDE R4, R135, 0x4, R122 ;  /* 0x0000000487047825 */ /* 0x010fca00078e027a */
[----:B------:R1:W-:Y:S04]  /*390e0*/  STL.64 [R1+0x868], R4 ;  /* 0x0008680401007387 */ /* 0x0003e80000100a00 */
[----:B------:R1:W-:Y:S02]  /*390f0*/  LDGSTS.E [R0+-0x7a980], desc[UR22][R4.64], P4 ;  /* 0x8568000004007fae */ /* 0x0003e4000a1a1016 */
[----:B-1----:R-:W-:-:S05]  /*39100*/  IMAD.WIDE R4, R135, 0x4, R120 ;  /* 0x0000000487047825 */ /* 0x002fca00078e0278 */
[----:B------:R1:W-:Y:S04]  /*39110*/  STL.64 [R1+0x860], R4 ;  /* 0x0008600401007387 */ /* 0x0003e80000100a00 */
[----:B------:R-:W2:Y:S04]  /*39120*/  LDL.LU.64 R126, [R1+0xab0] ;  /* 0x000ab000017e7983 */ /* 0x000ea80000300a00 */
[----:B------:R-:W3:Y:S04]  /*39130*/  LDL.LU.64 R124, [R1+0xaa0] ;  /* 0x000aa000017c7983 */ /* 0x000ee80000300a00 */
[----:B------:R-:W4:Y:S04]  /*39140*/  LDL.LU.64 R122, [R1+0xa90] ;  /* 0x000a9000017a7983 */ /* 0x000f280000300a00 */
[----:B------:R-:W4:Y:S04]  /*39150*/  LDL.LU.64 R120, [R1+0xa80] ;  /* 0x000a800001787983 */ /* 0x000f280000300a00 */
[----:B------:R-:W4:Y:S01]  /*39160*/  LDL.LU.64 R8, [R1+0xa70] ;  /* 0x000a700001087983 */ /* 0x000f220000300a00 */
[----:B------:R-:W-:-:S03]  /*39170*/  IMAD.WIDE R84, R135, 0x4, R84 ;  /* 0x0000000487547825 */ /* 0x000fc600078e0254 */
        /* <DEDUP_REMOVED lines=21> */
[----:B------:R3:W-:Y:S01]  /*392d0*/  STL.64 [R1+0x870], R10 ;  /* 0x0008700a01007387 */ /* 0x0007e20000100a00 */
[----:B-1----:R-:W-:-:S03]  /*392e0*/  IADD3 R252, PT, PT, R138, 0x100000, RZ ;  /* 0x001000008afc7810 */ /* 0x002fc60007ffe0ff */
[----:B------:R1:W-:Y:S02]  /*392f0*/  LDGSTS.E [R0+-0x78180], desc[UR22][R10.64], P4 ;  /* 0x87e800000a007fae */ /* 0x0003e4000a1a1016 */
[----:B-1----:R-:W-:Y:S02]  /*39300*/  VIADD R0, R138, 0x100000 ;  /* 0x001000008a007836 */ /* 0x002fe40000000000 */
[----:B--2---:R-:W-:-:S04]  /*39310*/  IMAD.WIDE R100, R135, 0x4, R126 ;  /* 0x0000000487647825 */ /* 0x004fc800078e027e */
[C---:B---3--:R-:W-:Y:S01]  /*39320*/  IMAD.WIDE R10, R135.reuse, 0x4, R124 ;  /* 0x00000004870a7825 */ /* 0x048fe200078e027c */
[----:B------:R-:W-:Y:S04]  /*39330*/  LDGSTS.E [R252+-0x7fd00], desc[UR22][R100.64], P4 ;  /* 0x8030000064fc7fae */ /* 0x000fe8000a1a1016 */
[----:B------:R-:W2:Y:S04]  /*39340*/  LDL.LU.64 R124, [R1+0xa10] ;  /* 0x000a1000017c7983 */ /* 0x000ea80000300a00 */
[----:B------:R-:W3:Y:S01]  /*39350*/  LDL.LU.64 R126, [R1+0x9d8] ;  /* 0x0009d800017e7983 */ /* 0x000ee20000300a00 */
[----:B----4-:R-:W-:-:S03]  /*39360*/  IMAD.WIDE R12, R135, 0x4, R122 ;  /* 0x00000004870c7825 */ /* 0x010fc600078e027a */
        /* <DEDUP_REMOVED lines=19> */
[----:B------:R-:W-:-:S04]  /*394a0*/  IMAD.WIDE R6, R135, 0x4, R4 ;  /* 0x0000000487067825 */ /* 0x000fc800078e0204 */
[C---:B------:R-:W-:Y:S01]  /*394b0*/  IMAD.WIDE R4, R135.reuse, 0x4, R132 ;  /* 0x0000000487047825 */ /* 0x040fe200078e0284 */
[----:B------:R1:W-:Y:S04]  /*394c0*/  STL.64 [R1+0x8a0], R6 ;  /* 0x0008a00601007387 */ /* 0x0003e80000100a00 */
[----:B------:R1:W-:Y:S04]  /*394d0*/  STL.64 [R1+0x8a8], R4 ;  /* 0x0008a80401007387 */ /* 0x0003e80000100a00 */
[----:B------:R-:W-:Y:S04]  /*394e0*/  LDGSTS.E [R252+-0x7e500], desc[UR22][R6.64], P4 ;  /* 0x81b0000006fc7fae */ /* 0x000fe8000a1a1016 */
[----:B------:R-:W-:Y:S04]  /*394f0*/  LDGSTS.E [R0+-0x7e100], desc[UR22][R4.64], P4 ;  /* 0x81f0000004007fae */ /* 0x000fe8000a1a1016 */
[----:B-1----:R-:W4:Y:S04]  /*39500*/  LDL.LU.64 R6, [R1+0x8f0] ;  /* 0x0008f00001067983 */ /* 0x002f280000300a00 */
[----:B------:R-:W4:Y:S04]  /*39510*/  LDL.LU.64 R4, [R1+0x8f8] ;  /* 0x0008f80001047983 */ /* 0x000f280000300a00 */
[----:B------:R-:W4:Y:S01]  /*39520*/  LDL.LU.64 R132, [R1+0x900] ;  /* 0x0009000001847983 */ /* 0x000f220000300a00 */
[----:B--2---:R-:W-:-:S04]  /*39530*/  IMAD.WIDE R124, R135, 0x4, R124 ;  /* 0x00000004877c7825 */ /* 0x004fc800078e027c */
[C---:B---3--:R-:W-:Y:S01]  /*39540*/  IMAD.WIDE R16, R135.reuse, 0x4, R126 ;  /* 0x0000000487107825 */ /* 0x048fe200078e027e */
[----:B------:R-:W-:Y:S04]  /*39550*/  LDGSTS.E [R252+-0x7dd00], desc[UR22][R124.64], P4 ;  /* 0x823000007cfc7fae */ /* 0x000fe8000a1a1016 */
[----:B------:R-:W2:Y:S04]  /*39560*/  LDL.LU.64 R126, [R1+0x908] ;  /* 0x00090800017e7983 */ /* 0x000ea80000300a00 */
[----:B------:R1:W-:Y:S04]  /*39570*/  STL.64 [R1+0x8b0], R124 ;  /* 0x0008b07c01007387 */ /* 0x0003e80000100a00 */
[----:B------:R3:W-:Y:S04]  /*39580*/  STL.64 [R1+0x8b8], R16 ;  /* 0x0008b81001007387 */ /* 0x0007e80000100a00 */
[----:B------:R3:W-:Y:S04]  /*39590*/  LDGSTS.E [R0+-0x7d900], desc[UR22][R16.64], P4 ;  /* 0x8270000010007fae */ /* 0x0007e8000a1a1016 */
[----:B-1----:R-:W2:Y:S01]  /*395a0*/  LDL.LU.64 R124, [R1+0x910] ;  /* 0x00091000017c7983 */ /* 0x002ea20000300a00 */
[----:B----4-:R-:W-:-:S05]  /*395b0*/  IMAD.WIDE R120, R135, 0x4, R120 ;  /* 0x0000000487787825 */ /* 0x010fca00078e0278 */
[----:B------:R-:W-:Y:S01]  /*395c0*/  LDGSTS.E [R252+-0x7d500], desc[UR22][R120.64], P4 ;  /* 0x82b0000078fc7fae */ /* 0x000fe2000a1a1016 */
[----:B---3--:R-:W-:-:S03]  /*395d0*/  IMAD.WIDE R16, R135, 0x4, R122 ;  /* 0x0000000487107825 */ /* 0x008fc600078e027a */
[----:B------:R-:W3:Y:S04]  /*395e0*/  LDL.LU.64 R122, [R1+0x918] ;  /* 0x00091800017a7983 */ /* 0x000ee80000300a00 */
        /* <DEDUP_REMOVED lines=17> */
[C---:B------:R-:W-:Y:S01]  /*39700*/  IMAD.WIDE R4, R135.reuse, 0x4, R4 ;  /* 0x0000000487047825 */ /* 0x040fe200078e0204 */
[----:B------:R1:W-:Y:S04]  /*39710*/  STL.64 [R1+0x8f0], R6 ;  /* 0x0008f00601007387 */ /* 0x0003e80000100a00 */
[----:B------:R1:W-:Y:S04]  /*39720*/  LDGSTS.E [R252+-0x7bd00], desc[UR22][R6.64], P4 ;  /* 0x8430000006fc7fae */ /* 0x0003e8000a1a1016 */
[----:B------:R2:W-:Y:S04]  /*39730*/  STL.64 [R1+0x8f8], R4 ;  /* 0x0008f80401007387 */ /* 0x0005e80000100a00 */
[----:B------:R2:W-:Y:S01]  /*39740*/  LDGSTS.E [R0+-0x7b900], desc[UR22][R4.64], P4 ;  /* 0x8470000004007fae */ /* 0x0005e2000a1a1016 */
[----:B-1----:R-:W-:-:S05]  /*39750*/  IMAD.WIDE R6, R135, 0x4, R132 ;  /* 0x0000000487067825 */ /* 0x002fca00078e0284 */
[----:B------:R1:W-:Y:S04]  /*39760*/  STL.64 [R1+0x900], R6 ;  /* 0x0009000601007387 */ /* 0x0003e80000100a00 */
[----:B------:R1:W-:Y:S01]  /*39770*/  LDGSTS.E [R252+-0x7b500], desc[UR22][R6.64], P4 ;  /* 0x84b0000006fc7fae */ /* 0x0003e2000a1a1016 */
[----:B--2---:R-:W-:-:S05]  /*39780*/  IMAD.WIDE R4, R135, 0x4, R126 ;  /* 0x0000000487047825 */ /* 0x004fca00078e027e */
[----:B------:R3:W-:Y:S04]  /*39790*/  STL.64 [R1+0x908], R4 ;  /* 0x0009080401007387 */ /* 0x0007e80000100a00 */
[----:B------:R3:W-:Y:S01]  /*397a0*/  LDGSTS.E [R0+-0x7b100], desc[UR22][R4.64], P4 ;  /* 0x84f0000004007fae */ /* 0x0007e2000a1a1016 */
[----:B-1----:R-:W-:-:S05]  /*397b0*/  IMAD.WIDE R6, R135, 0x4, R124 ;  /* 0x0000000487067825 */ /* 0x002fca00078e027c */
[----:B------:R-:W-:Y:S04]  /*397c0*/  STL.64 [R1+0x910], R6 ;  /* 0x0009100601007387 */ /* 0x000fe80000100a00 */
[----:B------:R-:W-:Y:S01]  /*397d0*/  LDGSTS.E [R252+-0x7ad00], desc[UR22][R6.64], P4 ;  /* 0x8530000006fc7fae */ /* 0x000fe2000a1a1016 */
[----:B---3--:R-:W-:-:S05]  /*397e0*/  IMAD.WIDE R4, R135, 0x4, R122 ;  /* 0x0000000487047825 */ /* 0x008fca00078e027a */
[----:B------:R4:W-:Y:S04]  /*397f0*/  STL.64 [R1+0x920], R4 ;  /* 0x0009200401007387 */ /* 0x0009e80000100a00 */
[----:B------:R4:W-:Y:S02]  /*39800*/  LDGSTS.E [R0+-0x7a900], desc[UR22][R4.64], P4 ;  /* 0x8570000004007fae */ /* 0x0009e4000a1a1016 */
[----:B----4-:R-:W-:-:S05]  /*39810*/  IMAD.WIDE R4, R135, 0x4, R120 ;  /* 0x0000000487047825 */ /* 0x010fca00078e0278 */
[----:B------:R1:W-:Y:S04]  /*39820*/  STL.64 [R1+0x918], R4 ;  /* 0x0009180401007387 */ /* 0x0003e80000100a00 */
[----:B------:R-:W-:Y:S04]  /*39830*/  LDGSTS.E [R252+-0x7a500], desc[UR22][R4.64], P4 ;  /* 0x85b0000004fc7fae */ /* 0x000fe8000a1a1016 */
[----:B------:R-:W2:Y:S04]  /*39840*/  LDL.LU.64 R6, [R1+0xad8] ;  /* 0x000ad80001067983 */ /* 0x000ea80000300a00 */
[----:B-1----:R-:W3:Y:S04]  /*39850*/  LDL.LU.64 R4, [R1+0xad0] ;  /* 0x000ad00001047983 */ /* 0x002ee80000300a00 */
[----:B------:R-:W4:Y:S04]  /*39860*/  LDL.LU.64 R132, [R1+0xac8] ;  /* 0x000ac80001847983 */ /* 0x000f280000300a00 */
[----:B------:R-:W4:Y:S04]  /*39870*/  LDL.LU.64 R126, [R1+0xac0] ;  /* 0x000ac000017e7983 */ /* 0x000f280000300a00 */
[----:B------:R-:W4:Y:S04]  /*39880*/  LDL.LU.64 R124, [R1+0xab8] ;  /* 0x000ab800017c7983 */ /* 0x000f280000300a00 */
[----:B------:R-:W4:Y:S04]  /*39890*/  LDL.LU.64 R122, [R1+0xaa8] ;  /* 0x000aa800017a7983 */ /* 0x000f280000300a00 */
[----:B------:R-:W4:Y:S04]  /*398a0*/  LDL.LU.64 R8, [R1+0xa98] ;  /* 0x000a980001087983 */ /* 0x000f280000300a00 */
[----:B------:R-:W4:Y:S01]  /*398b0*/  LDL.LU.64 R120, [R1+0xa88] ;  /* 0x000a880001787983 */ /* 0x000f220000300a00 */
[----:B------:R-:W-:-:S04]  /*398c0*/  IMAD.WIDE R102, R135, 0x4, R102 ;  /* 0x0000000487667825 */ /* 0x000fc800078e0266 */
[C---:B------:R-:W-:Y:S01]  /*398d0*/  IMAD.WIDE R104, R135.reuse, 0x4, R104 ;  /* 0x0000000487687825 */ /* 0x040fe200078e0268 */
[----:B------:R-:W-:Y:S03]  /*398e0*/  LDGSTS.E [R0+-0x7a100], desc[UR22][R102.64], P4 ;  /* 0x85f0000066007fae */ /* 0x000fe6000a1a1016 */
        /* <DEDUP_REMOVED lines=9> */
[----:B------:R1:W-:Y:S03]  /*39980*/  LDGSTS.E [R252+-0x78d00], desc[UR22][R112.64], P4 ;  /* 0x8730000070fc7fae */ /* 0x0003e6000a1a1016 */
[C---:B------:R-:W-:Y:S01]  /*39990*/  IMAD.WIDE R10, R135.reuse, 0x4, R118 ;  /* 0x00000004870a7825 */ /* 0x040fe200078e0276 */
[----:B------:R-:W-:Y:S03]  /*399a0*/  LDGSTS.E [R0+-0x78900], desc[UR22][R114.64], P4 ;  /* 0x8770000072007fae */ /* 0x000fe6000a1a1016 */
[----:B------:R-:W-:-:S04]  /*399b0*/  IMAD.WIDE R116, R135, 0x4, R116 ;  /* 0x0000000487747825 */ /* 0x000fc800078e0274 */
[----:B------:R-:W-:Y:S01]  /*399c0*/  VIADD R118, R138, 0x100000 ;  /* 0x001000008a767836 */ /* 0x000fe20000000000 */
[----:B------:R3:W-:Y:S01]  /*399d0*/  STL.64 [R1+0x970], R10 ;  /* 0x0009700a01007387 */ /* 0x0007e20000100a00 */
[----:B-1----:R-:W-:-:S03]  /*399e0*/  VIADD R252, R137, 0x100000 ;  /* 0x0010000089fc7836 */ /* 0x002fc60000000000 */
[----:B------:R-:W-:Y:S04]  /*399f0*/  LDGSTS.E [R118+-0x78500], desc[UR22][R116.64], P4 ;  /* 0x87b0000074767fae */ /* 0x000fe8000a1a1016 */
[----:B------:R1:W-:Y:S02]  /*39a00*/  LDGSTS.E [R0+-0x78100], desc[UR22][R10.64], P4 ;  /* 0x87f000000a007fae */ /* 0x0003e4000a1a1016 */
[----:B-1----:R-:W-:Y:S01]  /*39a10*/  IADD3 R0, PT, PT, R137, 0x100000, RZ ;  /* 0x0010000089007810 */ /* 0x002fe20007ffe0ff */
[C---:B--2---:R-:W-:Y:S02]  /*39a20*/  IMAD.WIDE R118, R135.reuse, 0x4, R6 ;  /* 0x0000000487767825 */ /* 0x044fe400078e0206 */
[----:B------:R-:W2:Y:S04]  /*39a30*/  LDL.LU.64 R6, [R1+0xa78] ;  /* 0x000a780001067983 */ /* 0x000ea80000300a00 */
[----:B------:R-:W-:Y:S01]  /*39a40*/  LDGSTS.E [R252+-0x7fc80], desc[UR22][R118.64], P4 ;  /* 0x8038000076fc7fae */ /* 0x000fe2000a1a1016 */
[----:B---3--:R-:W-:-:S03]  /*39a50*/  IMAD.WIDE R10, R135, 0x4, R4 ;  /* 0x00000004870a7825 */ /* 0x008fc600078e0204 */
[----:B------:R-:W3:Y:S01]  /*39a60*/  LDL.LU.64 R4, [R1+0xa60] ;  /* 0x000a600001047983 */ /* 0x000ee20000300a00 */
[----:B----4-:R-:W-:-:S03]  /*39a70*/  IMAD.WIDE R12, R135, 0x4, R132 ;  /* 0x00000004870c7825 */ /* 0x010fc600078e0284 */
[----:B------:R1:W-:Y:S04]  /*39a80*/  STL.64 [R1+0x978], R10 ;  /* 0x0009780a01007387 */ /* 0x0003e80000100a00 */
[----:B------:R1:W-:Y:S04]  /*39a90*/  LDGSTS.E [R0+-0x7f880], desc[UR22][R10.64], P4 ;  /* 0x807800000a007fae */ /* 0x0003e8000a1a1016 */
[----:B------:R4:W-:Y:S01]  /*39aa0*/  LDGSTS.E [R252+-0x7f480], desc[UR22][R12.64], P4 ;  /* 0x80b800000cfc7fae */ /* 0x0009e2000a1a1016 */
[----:B-1----:R-:W-:-:S03]  /*39ab0*/  IMAD.WIDE R10, R135, 0x4, R126 ;  /* 0x00000004870a7825 */ /* 0x002fc600078e027e */
[----:B------:R-:W3:Y:S04]  /*39ac0*/  LDL.LU.64 R126, [R1+0xa48] ;  /* 0x000a4800017e7983 */ /* 0x000ee80000300a00 */
[----:B------:R-:W3:Y:S04]  /*39ad0*/  LDL.LU.64 R132, [R1+0xa30] ;  /* 0x000a300001847983 */ /* 0x000ee80000300a00 */
[----:B------:R4:W-:Y:S04]  /*39ae0*/  STL.64 [R1+0x980], R12 ;  /* 0x0009800c01007387 */ /* 0x0009e80000100a00 */
[----:B------:R1:W-:Y:S04]  /*39af0*/  STL.64 [R1+0x988], R10 ;  /* 0x0009880a01007387 */ /* 0x0003e80000100a00 */
[----:B------:R1:W-:Y:S01]  /*39b00*/  LDGSTS.E [R0+-0x7f080], desc[UR22][R10.64], P4 ;  /* 0x80f800000a007fae */ /* 0x0003e2000a1a1016 */
[----:B----4-:R-:W-:-:S03]  /*39b10*/  IMAD.WIDE R12, R135, 0x4, R124 ;  /* 0x00000004870c7825 */ /* 0x010fc600078e027c */
[----:B------:R-:W4:Y:S04]  /*39b20*/  LDL.LU.64 R124, [R1+0xa18] ;  /* 0x000a1800017c7983 */ /* 0x000f280000300a00 */
[----:B------:R-:W-:Y:S01]  /*39b30*/  LDGSTS.E [R252+-0x7ec80], desc[UR22][R12.64], P4 ;  /* 0x813800000cfc7fae */ /* 0x000fe2000a1a1016 */
[----:B-1----:R-:W-:-:S03]  /*39b40*/  IMAD.WIDE R10, R135, 0x4, R122 ;  /* 0x00000004870a7825 */ /* 0x002fc600078e027a */
[----:B------:R-:W4:Y:S04]  /*39b50*/  LDL.LU.64 R122, [R1+0xa00] ;  /* 0x000a0000017a7983 */ /* 0x000f280000300a00 */
[----:B------:R-:W-:Y:S04]  /*39b60*/  STL.64 [R1+0x990], R12 ;  /* 0x0009900c01007387 */ /* 0x000fe80000100a00 */
[----:B------:R1:W-:Y:S04]  /*39b70*/  STL.64 [R1+0x9a0], R10 ;  /* 0x0009a00a01007387 */ /* 0x0003e80000100a00 */
[----:B------:R1:W-:Y:S02]  /*39b80*/  LDGSTS.E [R0+-0x7e880], desc[UR22][R10.64], P4 ;  /* 0x817800000a007fae */ /* 0x0003e4000a1a1016 */
[----:B-1----:R-:W-:-:S04]  /*39b90*/  IMAD.WIDE R10, R135, 0x4, R8 ;  /* 0x00000004870a7825 */ /* 0x002fc800078e0208 */
[C---:B------:R-:W-:Y:S01]  /*39ba0*/  IMAD.WIDE R8, R135.reuse, 0x4, R120 ;  /* 0x0000000487087825 */ /* 0x040fe200078e0278 */
[----:B------:R1:W-:Y:S04]  /*39bb0*/  LDGSTS.E [R252+-0x7e480], desc[UR22][R10.64], P4 ;  /* 0x81b800000afc7fae */ /* 0x0003e8000a1a1016 */
[----:B------:R-:W4:Y:S04]  /*39bc0*/  LDL.LU.64 R120, [R1+0x9e8] ;  /* 0x0009e80001787983 */ /* 0x000f280000300a00 */
[----:B------:R-:W4:Y:S04]  /*39bd0*/  LDL.LU.64 R16, [R1+0x9f0] ;  /* 0x0009f00001107983 */ /* 0x000f280000300a00 */
[----:B------:R1:W-:Y:S04]  /*39be0*/  STL.64 [R1+0x9a8], R10 ;  /* 0x0009a80a01007387 */ /* 0x0003e80000100a00 */
[----:B------:R1:W-:Y:S04]  /*39bf0*/  STL.64 [R1+0x9b0], R8 ;  /* 0x0009b00801007387 */ /* 0x0003e80000100a00 */
[----:B------:R-:W4:Y:S04]  /*39c00*/  LDL.LU.64 R14, [R1+0x9f8] ;  /* 0x0009f800010e7983 */ /* 0x000f280000300a00 */
[----:B------:R-:W4:Y:S04]  /*39c10*/  LDL.LU.64 R12, [R1+0x998] ;  /* 0x00099800010c7983 */ /* 0x000f280000300a00 */
[----:B------:R2:W-:Y:S04]  /*39c20*/  LDGSTS.E [R0+-0x7e080], desc[UR22][R8.64], P4 ;  /* 0x81f8000008007fae */ /* 0x0005e8000a1a1016 */
[----:B-1----:R-:W4:Y:S04]  /*39c30*/  LDL.LU.64 R10, [R1+0x958] ;  /* 0x00095800010a7983 */ /* 0x002f280000300a00 */
[----:B------:R-:W4:Y:S01]  /*39c40*/  LDL.LU.64 R8, [R1+0x940] ;  /* 0x0009400001087983 */ /* 0x000f220000300a00 */
[----:B--2---:R-:W-:-:S04]  /*39c50*/  IMAD.WIDE R6, R135, 0x4, R6 ;  /* 0x0000000487067825 */ /* 0x004fc800078e0206 */
[C---:B---3--:R-:W-:Y:S01]  /*39c60*/  IMAD.WIDE R4, R135.reuse, 0x4, R4 ;  /* 0x0000000487047825 */ /* 0x048fe200078e0204 */
[----:B------:R1:W-:Y:S04]  /*39c70*/  STL.64 [R1+0x9b8], R6 ;  /* 0x0009b80601007387 */ /* 0x0003e80000100a00 */
[----:B------:R2:W-:Y:S04]  /*39c80*/  STL.64 [R1+0x9c0], R4 ;  /* 0x0009c00401007387 */ /* 0x0005e80000100a00 */
[----:B------:R3:W-:Y:S04]  /*39c90*/  LDGSTS.E [R252+-0x7dc80], desc[UR22][R6.64], P4 ;  /* 0x8238000006fc7fae */ /* 0x0007e8000a1a1016 */
[----:B------:R2:W-:Y:S04]  /*39ca0*/  LDGSTS.E [R0+-0x7d880], desc[UR22][R4.64], P4 ;  /* 0x8278000004007fae */ /* 0x0005e8000a1a1016 */
[----:B-1----:R-:W3:Y:S01]  /*39cb0*/  LDL.LU.64 R6, [R1+0x938] ;  /* 0x0009380001067983 */ /* 0x002ee20000300a00 */
[----:B------:R-:W-:-:S03]  /*39cc0*/  IMAD.WIDE R126, R135, 0x4, R126 ;  /* 0x00000004877e7825 */ /* 0x000fc600078e027e */
[----:B--2---:R-:W2:Y:S01]  /*39cd0*/  LDL.LU.64 R4, [R1+0x930] ;  /* 0x0009300001047983 */ /* 0x004ea20000300a00 */
[----:B------:R-:W-:-:S03]  /*39ce0*/  IMAD.WIDE R132, R135, 0x4, R132 ;  /* 0x0000000487847825 */ /* 0x000fc600078e0284 */
[----:B------:R1:W-:Y:S04]  /*39cf0*/  STL.64 [R1+0x9c8], R126 ;  /* 0x0009c87e01007387 */ /* 0x0003e80000100a00 */
[----:B------:R1:W-:Y:S04]  /*39d00*/  STL.64 [R1+0x9d0], R132 ;  /* 0x0009d08401007387 */ /* 0x0003e80000100a00 */
[----:B------:R-:W-:Y:S04]  /*39d10*/  LDGSTS.E [R252+-0x7d480], desc[UR22][R126.64], P4 ;  /* 0x82b800007efc7fae */ /* 0x000fe8000a1a1016 */
[----:B------:R-:W-:Y:S01]  /*39d20*/  LDGSTS.E [R0+-0x7d080], desc[UR22][R132.64], P4 ;  /* 0x82f8000084007fae */ /* 0x000fe2000a1a1016 */
[----:B----4-:R-:W-:-:S03]  /*39d30*/  IMAD.WIDE R124, R135, 0x4, R124 ;  /* 0x00000004877c7825 */ /* 0x010fc600078e027c */
[----:B-1----:R-:W4:Y:S01]  /*39d40*/  LDL.LU.64 R126, [R1+0x1268] ;  /* 0x00126800017e7983 */ /* 0x002f220000300a00 */
[----:B------:R-:W-:-:S03]  /*39d50*/  IMAD.WIDE R122, R135, 0x4, R122 ;  /* 0x00000004877a7825 */ /* 0x000fc600078e027a */
[----:B------:R-:W4:Y:S04]  /*39d60*/  LDL.LU.64 R132, [R1+0x928] ;  /* 0x0009280001847983 */ /* 0x000f280000300a00 */
[----:B------:R1:W-:Y:S04]  /*39d70*/  STL.64 [R1+0x9d8], R124 ;  /* 0x0009d87c01007387 */ /* 0x0003e80000100a00 */
[----:B------:R-:W-:Y:S04]  /*39d80*/  LDGSTS.E [R252+-0x7cc80], desc[UR22][R124.64], P4 ;  /* 0x833800007cfc7fae */ /* 0x000fe8000a1a1016 */
[----:B------:R-:W-:Y:S04]  /*39d90*/  LDGSTS.E [R0+-0x7c880], desc[UR22][R122.64], P4 ;  /* 0x837800007a007fae */ /* 0x000fe8000a1a1016 */
[----:B-1----:R-:W4:Y:S04]  /*39da0*/  LDL.LU.64 R124, [R1+0x1260] ;  /* 0x00126000017c7983 */ /* 0x002f280000300a00 */
[----:B------:R1:W-:Y:S01]  /*39db0*/  STL.64 [R1+0x9e0], R122 ;  /* 0x0009e07a01007387 */ /* 0x0003e20000100a00 */
[----:B------:R-:W-:-:S03]  /*39dc0*/  IMAD.WIDE R120, R135, 0x4, R120 ;  /* 0x0000000487787825 */ /* 0x000fc600078e0278 */
[----:B-1----:R-:W4:Y:S04]  /*39dd0*/  LDL.LU.64 R122, [R1+0x1258] ;  /* 0x00125800017a7983 */ /* 0x002f280000300a00 */
[----:B------:R1:W-:Y:S04]  /*39de0*/  STL.64 [R1+0x9e8], R120 ;  /* 0x0009e87801007387 */ /* 0x0003e80000100a00 */
[----:B------:R-:W-:Y:S04]  /*39df0*/  LDGSTS.E [R252+-0x7c480], desc[UR22][R120.64], P4 ;  /* 0x83b8000078fc7fae */ /* 0x000fe8000a1a1016 */
[----:B-1----:R-:W4:Y:S01]  /*39e00*/  LDL.LU.64 R120, [R1+0x1250] ;  /* 0x0012500001787983 */ /* 0x002f220000300a00 */
[----:B------:R-:W-:-:S04]  /*39e10*/  IMAD.WIDE R16, R135, 0x4, R16 ;  /* 0x0000000487107825 */ /* 0x000fc800078e0210 */
[C---:B------:R-:W-:Y:S01]  /*39e20*/  IMAD.WIDE R14, R135.reuse, 0x4, R14 ;  /* 0x00000004870e7825 */ /* 0x040fe200078e020e */
[----:B------:R-:W-:Y:S03]  /*39e30*/  STL.64 [R1+0x9f0], R16 ;  /* 0x0009f01001007387 */ /* 0x000fe60000100a00 */
[C---:B------:R-:W-:Y:S01]  /*39e40*/  IMAD.WIDE R12, R135.reuse, 0x4, R12 ;  /* 0x00000004870c7825 */ /* 0x040fe200078e020c */
[----:B------:R-:W-:Y:S03]  /*39e50*/  LDGSTS.E [R0+-0x7c080], desc[UR22][R16.64], P4 ;  /* 0x83f8000010007fae */ /* 0x000fe6000a1a1016 */
[C---:B------:R-:W-:Y:S01]  /*39e60*/  IMAD.WIDE R10, R135.reuse, 0x4, R10 ;  /* 0x00000004870a7825 */ /* 0x040fe200078e020a */
[----:B------:R-:W-:Y:S03]  /*39e70*/  STL.64 [R1+0x9f8], R14 ;  /* 0x0009f80e01007387 */ /* 0x000fe60000100a00 */
[C---:B------:R-:W-:Y:S01]  /*39e80*/  IMAD.WIDE R8, R135.reuse, 0x4, R8 ;  /* 0x0000000487087825 */ /* 0x040fe200078e0208 */
[----:B------:R-:W-:Y:S04]  /*39e90*/  LDGSTS.E [R252+-0x7bc80], desc[UR22][R14.64], P4 ;  /* 0x843800000efc7fae */ /* 0x000fe8000a1a1016 */
[----:B------:R-:W-:Y:S04]  /*39ea0*/  STL.64 [R1+0xa00], R12 ;  /* 0x000a000c01007387 */ /* 0x000fe80000100a00 */
[----:B------:R-:W-:Y:S04]  /*39eb0*/  LDGSTS.E [R0+-0x7b880], desc[UR22][R12.64], P4 ;  /* 0x847800000c007fae */ /* 0x000fe8000a1a1016 */
[----:B------:R-:W-:Y:S04]  /*39ec0*/  STL.64 [R1+0xa08], R10 ;  /* 0x000a080a01007387 */ /* 0x000fe80000100a00 */
[----:B------:R-:W-:Y:S04]  /*39ed0*/  LDGSTS.E [R252+-0x7b480], desc[UR22][R10.64], P4 ;  /* 0x84b800000afc7fae */ /* 0x000fe8000a1a1016 */
[----:B------:R-:W-:Y:S04]  /*39ee0*/  STL.64 [R1+0xa10], R8 ;  /* 0x000a100801007387 */ /* 0x000fe80000100a00 */
[----:B------:R-:W-:Y:S01]  /*39ef0*/  LDGSTS.E [R0+-0x7b080], desc[UR22][R8.64], P4 ;  /* 0x84f8000008007fae */ /* 0x000fe2000a1a1016 */
        /* <DEDUP_REMOVED lines=11> */
[----:B---3--:R-:W-:-:S04]  /*39fb0*/  IMAD.WIDE R6, R135, 0x4, R6 ;  /* 0x0000000487067825 */ /* 0x008fc800078e0206 */
[C---:B--2---:R-:W-:Y:S01]  /*39fc0*/  IMAD.WIDE R4, R135.reuse, 0x4, R4 ;  /* 0x0000000487047825 */ /* 0x044fe200078e0204 */
[----:B------:R4:W-:Y:S04]  /*39fd0*/  STL.64 [R1+0xa18], R6 ;  /* 0x000a180601007387 */ /* 0x0009e80000100a00 */
[----:B------:R1:W-:Y:S04]  /*39fe0*/  LDGSTS.E [R252+-0x7ac80], desc[UR22][R6.64], P4 ;  /* 0x8538000006fc7fae */ /* 0x0003e8000a1a1016 */
[----:B------:R2:W-:Y:S04]  /*39ff0*/  STL.64 [R1+0xa20], R4 ;  /* 0x000a200401007387 */ /* 0x0005e80000100a00 */
[----:B------:R2:W-:Y:S01]  /*3a000*/  LDGSTS.E [R0+-0x7a880], desc[UR22][R4.64], P4 ;  /* 0x8578000004007fae */ /* 0x0005e2000a1a1016 */
[----:B-1----:R-:W1:Y:S01]  /*3a010*/  LDC R252, c[0x0][0x3a0] ;  /* 0x0000e800fffc7b82 */ /* 0x002e620000000800 */
[----:B----4-:R-:W-:-:S05]  /*3a020*/  IMAD.WIDE R6, R135, 0x4, R132 ;  /* 0x0000000487067825 */ /* 0x010fca00078e0284 */
[----:B------:R3:W-:Y:S01]  /*3a030*/  STL.64 [R1+0xa28], R6 ;  /* 0x000a280601007387 */ /* 0x0007e20000100a00 */
[----:B------:R-:W-:-:S04]  /*3a040*/  IMAD.WIDE R126, R135, 0x4, R126 ;  /* 0x00000004877e7825 */ /* 0x000fc800078e027e */
[----:B--2---:R-:W-:-:S04]  /*3a050*/  IMAD.WIDE R4, R135, 0x4, R120 ;  /* 0x0000000487047825 */ /* 0x004fc800078e0278 */
[----:B------:R-:W-:Y:S01]  /*3a060*/  VIADD R120, R137, 0x100000 ;  /* 0x0010000089787836 */ /* 0x000fe20000000000 */
[----:B------:R2:W-:Y:S04]  /*3a070*/  STL.64 [R1+0xa40], R4 ;  /* 0x000a400401007387 */ /* 0x0005e80000100a00 */
[----:B------:R3:W-:Y:S04]  /*3a080*/  LDGSTS.E [R120+-0x7a480], desc[UR22][R6.64], P4 ;  /* 0x85b8000006787fae */ /* 0x0007e8000a1a1016 */
[----:B------:R2:W-:Y:S01]  /*3a090*/  LDGSTS.E [R0+-0x7a080], desc[UR22][R4.64], P4 ;  /* 0x85f8000004007fae */ /* 0x0005e2000a1a1016 */
[----:B---3--:R-:W-:-:S04]  /*3a0a0*/  IMAD.WIDE R6, R135, 0x4, R122 ;  /* 0x0000000487067825 */ /* 0x008fc800078e027a */
[C---:B--2---:R-:W-:Y:S01]  /*3a0b0*/  IMAD.WIDE R4, R135.reuse, 0x4, R124 ;  /* 0x0000000487047825 */ /* 0x044fe200078e027c */
[----:B------:R-:W-:Y:S03]  /*3a0c0*/  LDGSTS.E [R120+-0x79c80], desc[UR22][R6.64], P4 ;  /* 0x8638000006787fae */ /* 0x000fe6000a1a1016 */
[C---:B------:R-:W-:Y:S01]  /*3a0d0*/  IMAD.WIDE R124, R135.reuse, 0x4, R234 ;  /* 0x00000004877c7825 */ /* 0x040fe200078e02ea */
[----:B------:R-:W-:Y:S01]  /*3a0e0*/  STL.64 [R1+0xa38], R6 ;  /* 0x000a380601007387 */ /* 0x000fe20000100a00 */
[----:B------:R-:W2:Y:S03]  /*3a0f0*/  LDC R235, c[0x0][0x3a0] ;  /* 0x0000e800ffeb7b82 */ /* 0x000ea60000000800 */
[----:B------:R3:W-:Y:S04]  /*3a100*/  LDGSTS.E [R0+-0x79880], desc[UR22][R4.64], P4 ;  /* 0x8678000004007fae */ /* 0x0007e8000a1a1016 */
[----:B------:R3:W-:Y:S01]  /*3a110*/  STL.64 [R1+0xa30], R4 ;  /* 0x000a300401007387 */ /* 0x0007e20000100a00 */
[C---:B------:R-:W-:Y:S01]  /*3a120*/  IMAD.WIDE R122, R135.reuse, 0x4, R236 ;  /* 0x00000004877a7825 */ /* 0x040fe200078e02ec */
[----:B------:R-:W4:Y:S02]  /*3a130*/  LDC R234, c[0x0][0x3a0] ;  /* 0x0000e800ffea7b82 */ /* 0x000f240000000800 */
[----:B------:R-:W-:Y:S04]  /*3a140*/  LDGSTS.E [R120+-0x79480], desc[UR22][R126.64], P4 ;  /* 0x86b800007e787fae */ /* 0x000fe8000a1a1016 */
[----:B------:R-:W-:Y:S02]  /*3a150*/  LDGSTS.E [R0+-0x79080], desc[UR22][R128.64], P4 ;  /* 0x86f8000080007fae */ /* 0x000fe4000a1a1016 */
[----:B------:R-:W1:Y:S02]  /*3a160*/  LDC R236, c[0x0][0x3a0] ;  /* 0x0000e800ffec7b82 */ /* 0x000e640000000800 */
[----:B------:R3:W-:Y:S04]  /*3a170*/  LDGSTS.E [R120+-0x78c80], desc[UR22][R124.64], P4 ;  /* 0x873800007c787fae */ /* 0x0007e8000a1a1016 */
[----:B------:R-:W-:Y:S02]  /*3a180*/  LDGSTS.E [R0+-0x78880], desc[UR22][R130.64], P4 ;  /* 0x8778000082007fae */ /* 0x000fe4000a1a1016 */
[----:B---3--:R-:W3:Y:S02]  /*3a190*/  LDC R4, c[0x0][0x3a0] ;  /* 0x0000e800ff047b82 */ /* 0x008ee40000000800 */
[----:B------:R-:W4:Y:S01]  /*3a1a0*/  LDL.LU.64 R132, [R1] ;  /* 0x0000000001847983 */ /* 0x000f220000300a00 */
[----:B------:R-:W-:-:S03]  /*3a1b0*/  IMAD.WIDE R120, R135, 0x4, R144 ;  /* 0x0000000487787825 */ /* 0x000fc600078e0290 */
[----:B------:R-:W4:Y:S02]  /*3a1c0*/  LDL.LU.64 R8, [R1+0x8] ;  /* 0x0000080001087983 */ /* 0x000f240000300a00 */
[----:B------:R-:W1:Y:S01]  /*3a1d0*/  LDC R5, c[0x0][0x3a0] ;  /* 0x0000e800ff057b82 */ /* 0x000e620000000800 */
[----:B------:R-:W-:Y:S01]  /*3a1e0*/  VIADD R144, R137, 0x100000 ;  /* 0x0010000089907836 */ /* 0x000fe20000000000 */
[----:B------:R-:W4:Y:S04]  /*3a1f0*/  LDL.LU.64 R12, [R1+0x10] ;  /* 0x00001000010c7983 */ /* 0x000f280000300a00 */
[----:B------:R2:W-:Y:S04]  /*3a200*/  LDGSTS.E [R144+-0x78480], desc[UR22][R122.64], P4 ;  /* 0x87b800007a907fae */ /* 0x0005e8000a1a1016 */
[----:B------:R2:W-:Y:S04]  /*3a210*/  LDGSTS.E [R0+-0x78080], desc[UR22][R120.64], P4 ;  /* 0x87f8000078007fae */ /* 0x0005e8000a1a1016 */
[----:B------:R-:W0:Y:S01]  /*3a220*/  LDGDEPBAR ;  /* 0x00000000000079af */ /* 0x000e220000000000 */
[----:B---3--:R-:W-:-:S02]  /*3a230*/  VIADD R145, R4, 0xfffffd7c ;  /* 0xfffffd7c04917836 */ /* 0x008fc40000000000 */
[C---:B------:R-:W-:Y:S01]  /*3a240*/  IMAD.WIDE R164, R2.reuse, 0x4, R164 ;  /* 0x0000000402a47825 */ /* 0x040fe200078e02a4 */
[----:B------:R-:W3:Y:S01]  /*3a250*/  LDL.LU.64 R6, [R1+0x18] ;  /* 0x0000180001067983 */ /* 0x000ee20000300a00 */
[----:B------:R-:W3:Y:S01]  /*3a260*/  LDC R4, c[0x0][0x3a0] ;  /* 0x0000e800ff047b82 */ /* 0x000ee20000000800 */
[----:B------:R-:W-:Y:S01]  /*3a270*/  ISETP.GE.U32.AND P4, PT, R145, 0x7ffffcfd, PT ;  /* 0x7ffffcfd9100780c */ /* 0x000fe20003f86070 */
[----:B--2---:R-:W-:Y:S01]  /*3a280*/  IMAD.WIDE R144, R2, 0x4, R232 ;  /* 0x0000000402907825 */ /* 0x004fe200078e02e8 */
[----:B------:R-:W-:-:S05]  /*3a290*/  IADD3 R0, PT, PT, R134, 0x100000, RZ ;  /* 0x0010000086007810 */ /* 0x000fca0007ffe0ff */
[----:B------:R-:W-:Y:S01]  /*3a2a0*/  BAR.SYNC.DEFER_BLOCKING 0x0 ;  /* 0x0000000000007b1d */ /* 0x000fe20000010000 */
[----:B-1----:R-:W-:-:S07]  /*3a2b0*/  VIADD R232, R252, 0xfffffd7b ;  /* 0xfffffd7bfce87836 */ /* 0x002fce0000000000 */
[----:B------:R-:W1:Y:S01]  /*3a2c0*/  LDC R233, c[0x0][0x3a0] ;  /* 0x0000e800ffe97b82 */ /* 0x000e620000000800 */
[C---:B------:R-:W-:Y:S01]  /*3a2d0*/  IMAD.WIDE R166, R2.reuse, 0x4, R166 ;  /* 0x0000000402a67825 */ /* 0x040fe200078e02a6 */
[----:B------:R-:W2:Y:S03]  /*3a2e0*/  LDL.LU.64 R10, [R1+0x20] ;  /* 0x00002000010a7983 */ /* 0x000ea60000300a00 */
[----:B------:R-:W-:-:S03]  /*3a2f0*/  IMAD.WIDE R168, R2, 0x4, R168 ;  /* 0x0000000402a87825 */ /* 0x000fc600078e02a8 */
[----:B------:R-:W2:Y:S01]  /*3a300*/  LDC R252, c[0x0][0x3a0] ;  /* 0x0000e800fffc7b82 */ /* 0x000ea20000000800 */
[----:B------:R-:W-:Y:S01]  /*3a310*/  @!PT LDS RZ, [RZ] ;  /* 0x00000000fffff984 */ /* 0x000fe20000000800 */
[----:B------:R-:W-:Y:S01]  /*3a320*/  @!PT LDS RZ, [RZ] ;  /* 0x00000000fffff984 */ /* 0x000fe20000000800 */
[----:B------:R-:W-:Y:S01]  /*3a330*/  @!PT LDS RZ, [RZ] ;  /* 0x00000000fffff984 */ /* 0x000fe20000000800 */
[----:B------:R-:W-:Y:S01]  /*3a340*/  LDGSTS.E [R0+0x30000], desc[UR22][R144.64], !P3 ;  /* 0x3000000090007fae */ /* 0x000fe2000d9a1016 */
[----:B------:R-:W-:Y:S01]  /*3a350*/  ISETP.GE.U32.AND P3, PT, R232, 0x7ffffcfc, PT ;  /* 0x7ffffcfce800780c */ /* 0x000fe20003f66070 */
[----:B------:R-:W-:-:S05]  /*3a360*/  VIADD R232, R235, 0xfffffd7a ;  /* 0xfffffd7aebe87836 */ /* 0x000fca0000000000 */
[----:B------:R-:W4:Y:S01]  /*3a370*/  LDC R235, c[0x0][0x3a0] ;  /* 0x0000e800ffeb7b82 */ /* 0x000f220000000800 */
[----:B------:R-:W-:Y:S01]  /*3a380*/  LDGSTS.E [R0+0x30004], desc[UR22][R146.64], !P6 ;  /* 0x3000400092007fae */ /* 0x000fe2000f1a1016 */
[----:B------:R-:W-:Y:S01]  /*3a390*/  ISETP.GE.U32.AND P6, PT, R232, 0x7ffffcfb, PT ;  /* 0x7ffffcfbe800780c */ /* 0x000fe20003fc6070 */
[----:B----4-:R-:W-:Y:S02]  /*3a3a0*/  VIADD R232, R234, 0xfffffd79 ;  /* 0xfffffd79eae87836 */ /* 0x010fe40000000000 */
[----:B------:R-:W-:Y:S03]  /*3a3b0*/  LDGSTS.E [R0+0x30008], desc[UR22][R148.64], !P5 ;  /* 0x3000800094007fae */ /* 0x000fe6000e9a1016 */
[----:B------:R-:W4:Y:S01]  /*3a3c0*/  LDC R234, c[0x0][0x3a0] ;  /* 0x0000e800ffea7b82 */ /* 0x000f220000000800 */
[----:B------:R-:W-:Y:S01]  /*3a3d0*/  ISETP.GE.U32.AND P5, PT, R232, 0x7ffffcfa, PT ;  /* 0x7ffffcfae800780c */ /* 0x000fe20003fa6070 */
[----:B------:R-:W-:Y:S01]  /*3a3e0*/  LDGSTS.E [R0+0x3000c], desc[UR22][R150.64], !P4 ;  /* 0x3000c00096007fae */ /* 0x000fe2000e1a1016 */
[----:B-1----:R-:W-:-:S03]  /*3a3f0*/  IADD3 R232, PT, PT, R233, -0x288, RZ ;  /* 0xfffffd78e9e87810 */ /* 0x002fc60007ffe0ff */
[----:B------:R-:W-:Y:S01]  /*3a400*/  LDGSTS.E [R0+0x30010], desc[UR22][R152.64], !P3 ;  /* 0x3001000098007fae */ /* 0x000fe2000d9a1016 */
[----:B------:R-:W-:Y:S01]  /*3a410*/  ISETP.GE.U32.AND P4, PT, R232, 0x7ffffcf9, PT ;  /* 0x7ffffcf9e800780c */ /* 0x000fe20003f86070 */
[----:B------:R-:W1:Y:S02]  /*3a420*/  LDC R233, c[0x0][0x3a0] ;  /* 0x0000e800ffe97b82 */ /* 0x000e640000000800 */
[----:B------:R-:W-:Y:S04]  /*3a430*/  LDGSTS.E [R0+0x30014], desc[UR22][R154.64], !P6 ;  /* 0x300140009a007fae */ /* 0x000fe8000f1a1016 */
[----:B------:R-:W-:Y:S01]  /*3a440*/  LDGSTS.E [R0+0x30018], desc[UR22][R156.64], !P5 ;  /* 0x300180009c007fae */ /* 0x000fe2000e9a1016 */
[----:B------:R-:W-:Y:S02]  /*3a450*/  VIADD R232, R235, 0xfffffd77 ;  /* 0xfffffd77ebe87836 */ /* 0x000fe40000000000 */
[----:B------:R-:W4:Y:S03]  /*3a460*/  LDC R235, c[0x0][0x3a0] ;  /* 0x0000e800ffeb7b82 */ /* 0x000f260000000800 */
[----:B------:R-:W-:Y:S01]  /*3a470*/  LDGSTS.E [R0+0x3001c], desc[UR22][R158.64], !P4 ;  /* 0x3001c0009e007fae */ /* 0x000fe2000e1a1016 */
[----:B------:R-:W-:Y:S01]  /*3a480*/  ISETP.GE.U32.AND P3, PT, R232, 0x7ffffcf8, PT ;  /* 0x7ffffcf8e800780c */ /* 0x000fe20003f66070 */
[----:B------:R-:W-:-:S03]  /*3a490*/  VIADD R232, R236, 0xfffffd01 ;  /* 0xfffffd01ece87836 */ /* 0x000fc60000000000 */
[----:B------:R-:W4:Y:S02]  /*3a4a0*/  LDC R236, c[0x0][0x3a0] ;  /* 0x0000e800ffec7b82 */ /* 0x000f240000000800 */
[----:B------:R-:W-:Y:S01]  /*3a4b0*/  ISETP.GE.U32.AND P6, PT, R232, 0x7ffffc82, PT ;  /* 0x7ffffc82e800780c */ /* 0x000fe20003fc6070 */
[----:B----4-:R-:W-:-:S05]  /*3a4c0*/  VIADD R232, R234, 0xfffffd03 ;  /* 0xfffffd03eae87836 */ /* 0x010fca0000000000 */
[----:B------:R-:W4:Y:S01]  /*3a4d0*/  LDC R234, c[0x0][0x3a0] ;  /* 0x0000e800ffea7b82 */ /* 0x000f220000000800 */
[----:B------:R-:W-:Y:S01]  /*3a4e0*/  ISETP.GE.U32.AND P5, PT, R232, 0x7ffffc84, PT ;  /* 0x7ffffc84e800780c */ /* 0x000fe20003fa6070 */
[----:B------:R-:W-:Y:S01]  /*3a4f0*/  LDGSTS.E [R0+0x30020], desc[UR22][R160.64], !P3 ;  /* 0x30020000a0007fae */ /* 0x000fe2000d9a1016 */
[----:B-1----:R-:W-:-:S04]  /*3a500*/  IADD3 R232, PT, PT, R233, -0x28a, RZ ;  /* 0xfffffd76e9e87810 */ /* 0x002fc80007ffe0ff */
[----:B------:R-:W-:Y:S01]  /*3a510*/  ISETP.GE.U32.AND P4, PT, R232, 0x7ffffcf7, PT ;  /* 0x7ffffcf7e800780c */ /* 0x000fe20003f86070 */
[----:B------:R-:W1:Y:S01]  /*3a520*/  LDC R233, c[0x0][0x3a0] ;  /* 0x0000e800ffe97b82 */ /* 0x000e620000000800 */
[----:B------:R-:W-:-:S07]  /*3a530*/  VIADD R232, R236, 0xfffffd75 ;  /* 0xfffffd75ece87836 */ /* 0x000fce0000000000 */
[----:B------:R-:W4:Y:S04]  /*3a540*/  LDC R236, c[0x0][0x3a0] ;  /* 0x0000e800ffec7b82 */ /* 0x000f280000000800 */
[----:B------:R-:W-:Y:S01]  /*3a550*/  LDGSTS.E [R0+0x30024], desc[UR22][R162.64], !P4 ;  /* 0x30024000a2007fae */ /* 0x000fe2000e1a1016 */
[----:B------:R-:W-:Y:S01]  /*3a560*/  ISETP.GE.U32.AND P3, PT, R232, 0x7ffffcf6, PT ;  /* 0x7ffffcf6e800780c */ /* 0x000fe20003f66070 */
[----:B------:R-:W-:Y:S02]  /*3a570*/  VIADD R232, R235, 0xfffffd74 ;  /* 0xfffffd74ebe87836 */ /* 0x000fe40000000000 */
[----:B------:R-:W4:Y:S03]  /*3a580*/  LDC R235, c[0x0][0x3a0] ;  /* 0x0000e800ffeb7b82 */ /* 0x000f260000000800 */
[----:B------:R-:W-:Y:S01]  /*3a590*/  ISETP.GE.U32.AND P4, PT, R232, 0x7ffffcf5, PT ;  /* 0x7ffffcf5e800780c */ /* 0x000fe20003f86070 */
[----:B----4-:R-:W-:-:S06]  /*3a5a0*/  VIADD R232, R234, 0xfffffd73 ;  /* 0xfffffd73eae87836 */ /* 0x010fcc0000000000 */
[----:B------:R-:W-:Y:S01]  /*3a5b0*/  LDGSTS.E [R0+0x30028], desc[UR22][R164.64], !P3 ;  /* 0x30028000a4007fae */ /* 0x000fe2000d9a1016 */
[----:B------:R-:W4:Y:S01]  /*3a5c0*/  LDC R234, c[0x0][0x3a0] ;  /* 0x0000e800ffea7b82 */ /* 0x000f220000000800 */
[----:B------:R-:W-:Y:S02]  /*3a5d0*/  ISETP.GE.U32.AND P3, PT, R232, 0x7ffffcf4, PT ;  /* 0x7ffffcf4e800780c */ /* 0x000fe40003f66070 */
[----:B-1----:R-:W-:Y:S02]  /*3a5e0*/  IADD3 R232, PT, PT, R233, -0x28e, RZ ;  /* 0xfffffd72e9e87810 */ /* 0x002fe40007ffe0ff */
[----:B------:R-:W-:Y:S02]  /*3a5f0*/  LDGSTS.E [R0+0x3002c], desc[UR22][R166.64], !P4 ;  /* 0x3002c000a6007fae */ /* 0x000fe4000e1a1016 */
[----:B------:R-:W-:Y:S01]  /*3a600*/  ISETP.GE.U32.AND P4, PT, R232, 0x7ffffcf3, PT ;  /* 0x7ffffcf3e800780c */ /* 0x000fe20003f86070 */
[----:B------:R-:W1:Y:S01]  /*3a610*/  LDC R233, c[0x0][0x3a0] ;  /* 0x0000e800ffe97b82 */ /* 0x000e620000000800 */
[----:B------:R-:W-:-:S02]  /*3a620*/  VIADD R232, R236, 0xfffffd71 ;  /* 0xfffffd71ece87836 */ /* 0x000fc40000000000 */
[----:B------:R-:W-:-:S03]  /*3a630*/  IMAD.WIDE R170, R2, 0x4, R170 ;  /* 0x0000000402aa7825 */ /* 0x000fc600078e02aa */
[----:B------:R-:W-:Y:S01]  /*3a640*/  LDGSTS.E [R0+0x30030], desc[UR22][R168.64], !P3 ;  /* 0x30030000a8007fae */ /* 0x000fe2000d9a1016 */
[----:B------:R-:W-:Y:S01]  /*3a650*/  ISETP.GE.U32.AND P3, PT, R232, 0x7ffffcf2, PT ;  /* 0x7ffffcf2e800780c */ /* 0x000fe20003f66070 */
[----:B------:R-:W4:Y:S01]  /*3a660*/  LDC R236, c[0x0][0x3a0] ;  /* 0x0000e800ffec7b82 */ /* 0x000f220000000800 */
[----:B------:R-:W-:Y:S02]  /*3a670*/  VIADD R232, R235, 0xfffffd70 ;  /* 0xfffffd70ebe87836 */ /* 0x000fe40000000000 */
[----:B------:R-:W-:Y:S01]  /*3a680*/  IMAD.WIDE R172, R2, 0x4, R172 ;  /* 0x0000000402ac7825 */ /* 0x000fe200078e02ac */
[----:B------:R-:W-:Y:S02]  /*3a690*/  LDGSTS.E [R0+0x30034], desc[UR22][R170.64], !P4 ;  /* 0x30034000aa007fae */ /* 0x000fe4000e1a1016 */
[----:B------:R-:W-:Y:S02]  /*3a6a0*/  ISETP.GE.U32.AND P4, PT, R232, 0x7ffffcf1, PT ;  /* 0x7ffffcf1e800780c */ /* 0x000fe40003f86070 */
[----:B------:R-:W4:Y:S02]  /*3a6b0*/  LDC R235, c[0x0][0x3a0] ;  /* 0x0000e800ffeb7b82 */ /* 0x000f240000000800 */
[----:B----4-:R-:W-:-:S02]  /*3a6c0*/  VIADD R232, R234, 0xfffffd6f ;  /* 0xfffffd6feae87836 */ /* 0x010fc40000000000 */
[----:B------:R-:W-:Y:S03]  /*3a6d0*/  LDGSTS.E [R0+0x30038], desc[UR22][R172.64], !P3 ;  /* 0x30038000ac007fae */ /* 0x000fe6000d9a1016 */
[----:B------:R-:W-:Y:S01]  /*3a6e0*/  ISETP.GE.U32.AND P3, PT, R232, 0x7ffffcf0, PT ;  /* 0x7ffffcf0e800780c */ /* 0x000fe20003f66070 */
[----:B------:R-:W4:Y:S01]  /*3a6f0*/  LDC R234, c[0x0][0x3a0] ;  /* 0x0000e800ffea7b82 */ /* 0x000f220000000800 */
[----:B------:R-:W-:Y:S01]  /*3a700*/  IMAD.WIDE R174, R2, 0x4, R174 ;  /* 0x0000000402ae7825 */ /* 0x000fe200078e02ae */
[----:B-1----:R-:W-:-:S03]  /*3a710*/  IADD3 R232, PT, PT, R233, -0x292, RZ ;  /* 0xfffffd6ee9e87810 */ /* 0x002fc60007ffe0ff */
[----:B------:R-:W-:Y:S01]  /*3a720*/  IMAD.WIDE R176, R2, 0x4, R176 ;  /* 0x0000000402b07825 */ /* 0x000fe200078e02b0 */
[----:B------:R-:W-:Y:S01]  /*3a730*/  LDGSTS.E [R0+0x3003c], desc[UR22][R174.64], !P4 ;  /* 0x3003c000ae007fae */ /* 0x000fe2000e1a1016 */
[----:B------:R-:W-:Y:S01]  /*3a740*/  ISETP.GE.U32.AND P4, PT, R232, 0x7ffffcef, PT ;  /* 0x7ffffcefe800780c */ /* 0x000fe20003f86070 */
[----:B------:R-:W1:Y:S01]  /*3a750*/  LDC R233, c[0x0][0x3a0] ;  /* 0x0000e800ffe97b82 */ /* 0x000e620000000800 */
[----:B------:R-:W-:-:S03]  /*3a760*/  VIADD R232, R236, 0xfffffd6d ;  /* 0xfffffd6dece87836 */ /* 0x000fc60000000000 */
[----:B------:R-:W-:Y:S01]  /*3a770*/  LDGSTS.E [R0+0x30040], desc[UR22][R176.64], !P3 ;  /* 0x30040000b0007fae */ /* 0x000fe2000d9a1016 */
[----:B------:R-:W-:Y:S01]  /*3a780*/  IMAD.WIDE R178, R2, 0x4, R178 ;  /* 0x0000000402b27825 */ /* 0x000fe200078e02b2 */
[----:B------:R-:W-:Y:S02]  /*3a790*/  ISETP.GE.U32.AND P3, PT, R232, 0x7ffffcee, PT ;  /* 0x7ffffceee800780c */ /* 0x000fe40003f66070 */
[----:B------:R-:W3:Y:S01]  /*3a7a0*/  LDC R236, c[0x0][0x3a0] ;  /* 0x0000e800ffec7b82 */ /* 0x000ee20000000800 */
[----:B------:R-:W-:Y:S02]  /*3a7b0*/  VIADD R232, R235, 0xfffffd6c ;  /* 0xfffffd6cebe87836 */ /* 0x000fe40000000000 */
[----:B------:R-:W-:Y:S01]  /*3a7c0*/  IMAD.WIDE R180, R2, 0x4, R180 ;  /* 0x0000000402b47825 */ /* 0x000fe200078e02b4 */
[----:B------:R-:W-:Y:S02]  /*3a7d0*/  LDGSTS.E [R0+0x30044], desc[UR22][R178.64], !P4 ;  /* 0x30044000b2007fae */ /* 0x000fe4000e1a1016 */
[----:B------:R-:W-:-:S02]  /*3a7e0*/  ISETP.GE.U32.AND P4, PT, R232, 0x7ffffced, PT ;  /* 0x7ffffcede800780c */ /* 0x000fc40003f86070 */
[----:B------:R-:W3:Y:S01]  /*3a7f0*/  LDC R235, c[0x0][0x3a0] ;  /* 0x0000e800ffeb7b82 */ /* 0x000ee20000000800 */
[----:B----4-:R-:W-:Y:S02]  /*3a800*/  VIADD R232, R234, 0xfffffd6b ;  /* 0xfffffd6beae87836 */ /* 0x010fe40000000000 */
[----:B------:R-:W-:Y:S01]  /*3a810*/  LDGSTS.E [R0+0x30048], desc[UR22][R180.64], !P3 ;  /* 0x30048000b4007fae */ /* 0x000fe2000d9a1016 */
[----:B------:R-:W-:Y:S02]  /*3a820*/  IMAD.WIDE R182, R2, 0x4, R182 ;  /* 0x0000000402b67825 */ /* 0x000fe400078e02b6 */
[----:B------:R-:W-:Y:S02]  /*3a830*/  ISETP.GE.U32.AND P3, PT, R232, 0x7ffffcec, PT ;  /* 0x7ffffcece800780c */ /* 0x000fe40003f66070 */
[----:B------:R-:W4:Y:S01]  /*3a840*/  LDC R234, c[0x0][0x3a0] ;  /* 0x0000e800ffea7b82 */ /* 0x000f220000000800 */
[----:B-1----:R-:W-:Y:S01]  /*3a850*/  IADD3 R232, PT, PT, R233, -0x296, RZ ;  /* 0xfffffd6ae9e87810 */ /* 0x002fe20007ffe0ff */
[----:B------:R-:W-:Y:S01]  /*3a860*/  IMAD.WIDE R184, R2, 0x4, R184 ;  /* 0x0000000402b87825 */ /* 0x000fe200078e02b8 */
[----:B------:R-:W-:Y:S02]  /*3a870*/  LDGSTS.E [R0+0x3004c], desc[UR22][R182.64], !P4 ;  /* 0x3004c000b6007fae */ /* 0x000fe4000e1a1016 */
[----:B------:R-:W-:-:S03]  /*3a880*/  ISETP.GE.U32.AND P4, PT, R232, 0x7ffffceb, PT ;  /* 0x7ffffcebe800780c */ /* 0x000fc60003f86070 */
[----:B------:R-:W1:Y:S01]  /*3a890*/  LDC R233, c[0x0][0x3a0] ;  /* 0x0000e800ffe97b82 */ /* 0x000e620000000800 */
[----:B---3--:R-:W-:Y:S02]  /*3a8a0*/  VIADD R232, R236, 0xfffffd69 ;  /* 0xfffffd69ece87836 */ /* 0x008fe40000000000 */
[----:B------:R-:W-:Y:S01]  /*3a8b0*/  LDGSTS.E [R0+0x30050], desc[UR22][R184.64], !P3 ;  /* 0x30050000b8007fae */ /* 0x000fe2000d9a1016 */
[----:B------:R-:W-:Y:S02]  /*3a8c0*/  IMAD.WIDE R186, R2, 0x4, R186 ;  /* 0x0000000402ba7825 */ /* 0x000fe400078e02ba */
[----:B------:R-:W-:Y:S02]  /*3a8d0*/  ISETP.GE.U32.AND P3, PT, R232, 0x7ffffcea, PT ;  /* 0x7ffffceae800780c */ /* 0x000fe40003f66070 */
[----:B------:R-:W3:Y:S01]  /*3a8e0*/  LDC R236, c[0x0][0x3a0] ;  /* 0x0000e800ffec7b82 */ /* 0x000ee20000000800 */
[----:B------:R-:W-:Y:S01]  /*3a8f0*/  VIADD R232, R235, 0xfffffd68 ;  /* 0xfffffd68ebe87836 */ /* 0x000fe20000000000 */
[----:B------:R-:W-:Y:S01]  /*3a900*/  LDGSTS.E [R0+0x30054], desc[UR22][R186.64], !P4 ;  /* 0x30054000ba007fae */ /* 0x000fe2000e1a1016 */
[----:B------:R-:W-:-:S03]  /*3a910*/  IMAD.WIDE R188, R2, 0x4, R188 ;  /* 0x0000000402bc7825 */ /* 0x000fc600078e02bc */
[----:B------:R-:W-:Y:S02]  /*3a920*/  ISETP.GE.U32.AND P4, PT, R232, 0x7ffffce9, PT ;  /* 0x7ffffce9e800780c */ /* 0x000fe40003f86070 */
[----:B------:R-:W2:Y:S01]  /*3a930*/  LDC R235, c[0x0][0x3a0] ;  /* 0x0000e800ffeb7b82 */ /* 0x000ea20000000800 */
        /* <DEDUP_REMOVED lines=15> */
[----:B--2---:R-:W-:Y:S01]  /*3aa30*/  VIADD R232, R235, 0xfffffd64 ;  /* 0xfffffd64ebe87836 */ /* 0x004fe20000000000 */
        /* <DEDUP_REMOVED lines=61> */
[----:B------:R-:W-:-:S05]  /*3ae10*/  IMAD.WIDE R220, R2, 0x4, R220 ;  /* 0x0000000402dc7825 */ /* 0x000fca00078e02dc */
[----:B------:R-:W2:Y:S01]  /*3ae20*/  LDC R235, c[0x0][0x3a0] ;  /* 0x0000e800ffeb7b82 */ /* 0x000ea20000000800 */
[----:B------:R-:W-:Y:S01]  /*3ae30*/  ISETP.GE.U32.AND P4, PT, R232, 0x7ffffcd9, PT ;  /* 0x7ffffcd9e800780c */ /* 0x000fe20003f86070 */
[----:B----4-:R-:W-:Y:S01]  /*3ae40*/  VIADD R232, R234, 0xfffffd57 ;  /* 0xfffffd57eae87836 */ /* 0x010fe20000000000 */
[----:B------:R-:W-:Y:S01]  /*3ae50*/  LDGSTS.E [R0+0x30098], desc[UR22][R220.64], !P3 ;  /* 0x30098000dc007fae */ /* 0x000fe2000d9a1016 */
[----:B------:R-:W-:-:S03]  /*3ae60*/  IMAD.WIDE R222, R2, 0x4, R222 ;  /* 0x0000000402de7825 */ /* 0x000fc600078e02de */
[----:B------:R-:W-:Y:S01]  /*3ae70*/  ISETP.GE.U32.AND P3, PT, R232, 0x7ffffcd8, PT ;  /* 0x7ffffcd8e800780c */ /* 0x000fe20003f66070 */
[----:B------:R-:W4:Y:S01]  /*3ae80*/  LDC R234, c[0x0][0x3a0] ;  /* 0x0000e800ffea7b82 */ /* 0x000f220000000800 */
[----:B-1----:R-:W-:Y:S01]  /*3ae90*/  IADD3 R232, PT, PT, R233, -0x2aa, RZ ;  /* 0xfffffd56e9e87810 */ /* 0x002fe20007ffe0ff */
[----:B------:R-:W-:-:S04]  /*3aea0*/  IMAD.WIDE R224, R2, 0x4, R224 ;  /* 0x0000000402e07825 */ /* 0x000fc800078e02e0 */
[----:B------:R-:W-:Y:S01]  /*3aeb0*/  LDGSTS.E [R0+0x3009c], desc[UR22][R222.64], !P4 ;  /* 0x3009c000de007fae */ /* 0x000fe2000e1a1016 */
[----:B------:R-:W-:Y:S01]  /*3aec0*/  ISETP.GE.U32.AND P4, PT, R232, 0x7ffffcd7, PT ;  /* 0x7ffffcd7e800780c */ /* 0x000fe20003f86070 */
[----:B---3--:R-:W-:Y:S01]  /*3aed0*/  VIADD R232, R236, 0xfffffd55 ;  /* 0xfffffd55ece87836 */ /* 0x008fe20000000000 */
[----:B------:R-:W1:Y:S03]  /*3aee0*/  LDC R233, c[0x0][0x3a0] ;  /* 0x0000e800ffe97b82 */ /* 0x000e660000000800 */
[----:B------:R-:W-:Y:S01]  /*3aef0*/  LDGSTS.E [R0+0x300a0], desc[UR22][R224.64], !P3 ;  /* 0x300a0000e0007fae */ /* 0x000fe2000d9a1016 */
[----:B------:R-:W-:Y:S01]  /*3af00*/  ISETP.GE.U32.AND P3, PT, R232, 0x7ffffcd6, PT ;  /* 0x7ffffcd6e800780c */ /* 0x000fe20003f66070 */
[----:B--2---:R-:W-:-:S03]  /*3af10*/  VIADD R232, R235, 0xfffffd54 ;  /* 0xfffffd54ebe87836 */ /* 0x004fc60000000000 */
[----:B------:R-:W2:Y:S01]  /*3af20*/  LDC R236, c[0x0][0x3a0] ;  /* 0x0000e800ffec7b82 */ /* 0x000ea20000000800 */
[----:B------:R-:W-:-:S05]  /*3af30*/  IMAD.WIDE R226, R2, 0x4, R226 ;  /* 0x0000000402e27825 */ /* 0x000fca00078e02e2 */
[----:B------:R-:W-:Y:S02]  /*3af40*/  LDGSTS.E [R0+0x300a4], desc[UR22][R226.64], !P4 ;  /* 0x300a4000e2007fae */ /* 0x000fe4000e1a1016 */
[----:B------:R-:W3:Y:S01]  /*3af50*/  LDC R235, c[0x0][0x3a0] ;  /* 0x0000e800ffeb7b82 */ /* 0x000ee20000000800 */
[----:B------:R-:W-:Y:S01]  /*3af60*/  ISETP.GE.U32.AND P4, PT, R232, 0x7ffffcd5, PT ;  /* 0x7ffffcd5e800780c */ /* 0x000fe20003f86070 */
[----:B------:R-:W-:-:S04]  /*3af70*/  IMAD.WIDE R228, R2, 0x4, R228 ;  /* 0x0000000402e47825 */ /* 0x000fc800078e02e4 */
[----:B----4-:R-:W-:Y:S01]  /*3af80*/  VIADD R232, R234, 0xfffffd53 ;  /* 0xfffffd53eae87836 */ /* 0x010fe20000000000 */
[----:B------:R-:W-:Y:S01]  /*3af90*/  LDGSTS.E [R0+0x300a8], desc[UR22][R228.64], !P3 ;  /* 0x300a8000e4007fae */ /* 0x000fe2000d9a1016 */
[----:B------:R-:W-:-:S03]  /*3afa0*/  IMAD.WIDE R230, R2, 0x4, R230 ;  /* 0x0000000402e67825 */ /* 0x000fc600078e02e6 */
[----:B------:R-:W-:Y:S02]  /*3afb0*/  ISETP.GE.U32.AND P3, PT, R232, 0x7ffffcd4, PT ;  /* 0x7ffffcd4e800780c */ /* 0x000fe40003f66070 */
[----:B-1----:R-:W-:Y:S01]  /*3afc0*/  IADD3 R232, PT, PT, R233, -0x2ae, RZ ;  /* 0xfffffd52e9e87810 */ /* 0x002fe20007ffe0ff */
[----:B------:R-:W-:Y:S03]  /*3afd0*/  LDGSTS.E [R0+0x300ac], desc[UR22][R230.64], !P4 ;  /* 0x300ac000e6007fae */ /* 0x000fe6000e1a1016 */
[----:B------:R-:W-:Y:S01]  /*3afe0*/  ISETP.GE.U32.AND P4, PT, R232, 0x7ffffcd3, PT ;  /* 0x7ffffcd3e800780c */ /* 0x000fe20003f86070 */
[----:B------:R-:W-:Y:S02]  /*3aff0*/  IMAD.WIDE R232, R2, 0x4, R238 ;  /* 0x0000000402e87825 */ /* 0x000fe400078e02ee */
[----:B------:R-:W1:Y:S02]  /*3b000*/  LDC R238, c[0x0][0x3a0] ;  /* 0x0000e800ffee7b82 */ /* 0x000e640000000800 */
[----:B---3--:R-:W-:-:S02]  /*3b010*/  VIADD R234, R235, 0xfffffd51 ;  /* 0xfffffd51ebea7836 */ /* 0x008fc40000000000 */
[----:B------:R-:W-:Y:S01]  /*3b020*/  LDGSTS.E [R0+0x300b0], desc[UR22][R232.64], !P3 ;  /* 0x300b0000e8007fae */ /* 0x000fe2000d9a1016 */
[----:B--2---:R-:W-:Y:S02]  /*3b030*/  VIADD R236, R236, 0xfffffd50 ;  /* 0xfffffd50ecec7836 */ /* 0x004fe40000000000 */
[----:B------:R-:W-:Y:S01]  /*3b040*/  ISETP.GE.U32.AND P3, PT, R234, 0x7ffffcd2, PT ;  /* 0x7ffffcd2ea00780c */ /* 0x000fe20003f66070 */
[----:B------:R-:W-:Y:S02]  /*3b050*/  IMAD.WIDE R234, R2, 0x4, R240 ;  /* 0x0000000402ea7825 */ /* 0x000fe400078e02f0 */
[----:B------:R-:W2:Y:S03]  /*3b060*/  LDC R240, c[0x0][0x3a0] ;  /* 0x0000e800fff07b82 */ /* 0x000ea60000000800 */
[----:B------:R-:W-:Y:S01]  /*3b070*/  LDGSTS.E [R0+0x300b4], desc[UR22][R234.64], !P4 ;  /* 0x300b4000ea007fae */ /* 0x000fe2000e1a1016 */
[----:B------:R-:W-:Y:S01]  /*3b080*/  ISETP.GE.U32.AND P4, PT, R236, 0x7ffffcd1, PT ;  /* 0x7ffffcd1ec00780c */ /* 0x000fe20003f86070 */
[----:B------:R-:W-:-:S03]  /*3b090*/  IMAD.WIDE R236, R2, 0x4, R242 ;  /* 0x0000000402ec7825 */ /* 0x000fc600078e02f2 */
[----:B------:R-:W3:Y:S02]  /*3b0a0*/  LDC R242, c[0x0][0x3a0] ;  /* 0x0000e800fff27b82 */ /* 0x000ee40000000800 */
[----:B------:R-:W-:Y:S01]  /*3b0b0*/  LDGSTS.E [R0+0x300b8], desc[UR22][R236.64], !P3 ;  /* 0x300b8000ec007fae */ /* 0x000fe2000d9a1016 */
[----:B-1----:R-:W-:-:S05]  /*3b0c0*/  VIADD R238, R238, 0xfffffd4f ;  /* 0xfffffd4feeee7836 */ /* 0x002fca0000000000 */
[----:B------:R-:W-:Y:S01]  /*3b0d0*/  ISETP.GE.U32.AND P3, PT, R238, 0x7ffffcd0, PT ;  /* 0x7ffffcd0ee00780c */ /* 0x000fe20003f66070 */
[----:B------:R-:W-:Y:S02]  /*3b0e0*/  IMAD.WIDE R238, R2, 0x4, R244 ;  /* 0x0000000402ee7825 */ /* 0x000fe400078e02f4 */
[----:B------:R-:W1:Y:S03]  /*3b0f0*/  LDC R244, c[0x0][0x3a0] ;  /* 0x0000e800fff47b82 */ /* 0x000e660000000800 */
[----:B------:R-:W-:Y:S01]  /*3b100*/  LDGSTS.E [R0+0x300bc], desc[UR22][R238.64], !P4 ;  /* 0x300bc000ee007fae */ /* 0x000fe2000e1a1016 */
[----:B--2---:R-:W-:-:S04]  /*3b110*/  IADD3 R240, PT, PT, R240, -0x2b2, RZ ;  /* 0xfffffd4ef0f07810 */ /* 0x004fc80007ffe0ff */
[----:B------:R-:W-:Y:S01]  /*3b120*/  ISETP.GE.U32.AND P4, PT, R240, 0x7ffffccf, PT ;  /* 0x7ffffccff000780c */ /* 0x000fe20003f86070 */
[----:B------:R-:W-:Y:S01]  /*3b130*/  IMAD.WIDE R240, R2, 0x4, R246 ;  /* 0x0000000402f07825 */ /* 0x000fe200078e02f6 */
[----:B------:R-:W2:Y:S03]  /*3b140*/  LDC R245, c[0x0][0x3a0] ;  /* 0x0000e800fff57b82 */ /* 0x000ea60000000800 */
[----:B---3--:R-:W-:Y:S01]  /*3b150*/  VIADD R242, R242, 0xfffffd4d ;  /* 0xfffffd4df2f27836 */ /* 0x008fe20000000000 */
[----:B------:R-:W-:Y:S04]  /*3b160*/  LDGSTS.E [R0+0x300c0], desc[UR22][R240.64], !P3 ;  /* 0x300c0000f0007fae */ /* 0x000fe8000d9a1016 */
[----:B------:R-:W-:Y:S01]  /*3b170*/  ISETP.GE.U32.AND P3, PT, R242, 0x7ffffcce, PT ;  /* 0x7ffffccef200780c */ /* 0x000fe20003f66070 */
[----:B------:R-:W-:-:S04]  /*3b180*/  IMAD.WIDE R242, R2, 0x4, R248 ;  /* 0x0000000402f27825 */ /* 0x000fc800078e02f8 */
[----:B------:R-:W-:Y:S01]  /*3b190*/  IMAD.WIDE R248, R2, 0x4, R132 ;  /* 0x0000000402f87825 */ /* 0x000fe200078e0284 */
[----:B------:R-:W-:Y:S04]  /*3b1a0*/  LDGSTS.E [R0+0x300c4], desc[UR22][R242.64], !P4 ;  /* 0x300c4000f2007fae */ /* 0x000fe8000e1a1016 */
[----:B------:R-:W3:Y:S01]  /*3b1b0*/  LDL.LU.64 R132, [R1+0x28] ;  /* 0x0000280001847983 */ /* 0x000ee20000300a00 */
[----:B-1----:R-:W-:Y:S02]  /*3b1c0*/  VIADD R244, R244, 0xfffffd4c ;  /* 0xfffffd4cf4f47836 */ /* 0x002fe40000000000 */
[----:B------:R-:W-:-:S03]  /*3b1d0*/  IMAD.WIDE R246, R2, 0x4, R250 ;  /* 0x0000000402f67825 */ /* 0x000fc600078e02fa */
[----:B------:R-:W-:Y:S01]  /*3b1e0*/  ISETP.GE.U32.AND P4, PT, R244, 0x7ffffccd, PT ;  /* 0x7ffffccdf400780c */ /* 0x000fe20003f86070 */
[----:B------:R-:W-:Y:S01]  /*3b1f0*/  VIADD R244, R252, 0xfffffd4b ;  /* 0xfffffd4bfcf47836 */ /* 0x000fe20000000000 */
[----:B------:R-:W-:Y:S01]  /*3b200*/  LDGSTS.E [R0+0x300c8], desc[UR22][R246.64], !P3 ;  /* 0x300c8000f6007fae */ /* 0x000fe2000d9a1016 */
[----:B------:R-:W-:Y:S01]  /*3b210*/  IMAD.WIDE R250, R2, 0x4, R8 ;  /* 0x0000000402fa7825 */ /* 0x000fe200078e0208 */
[----:B------:R-:W1:Y:S02]  /*3b220*/  LDC R252, c[0x0][0x3a0] ;  /* 0x0000e800fffc7b82 */ /* 0x000e640000000800 */
[----:B------:R-:W-:Y:S01]  /*3b230*/  ISETP.GE.U32.AND P3, PT, R244, 0x7ffffccc, PT ;  /* 0x7ffffcccf400780c */ /* 0x000fe20003f66070 */
[----:B------:R-:W4:Y:S01]  /*3b240*/  LDL.LU.64 R8, [R1+0x30] ;  /* 0x0000300001087983 */ /* 0x000f220000300a00 */
[----:B--2---:R-:W-:Y:S01]  /*3b250*/  IADD3 R244, PT, PT, R245, -0x2b6, RZ ;  /* 0xfffffd4af5f47810 */ /* 0x004fe20007ffe0ff */
[----:B------:R-:W-:-:S03]  /*3b260*/  IMAD.WIDE R12, R2, 0x4, R12 ;  /* 0x00000004020c7825 */ /* 0x000fc600078e020c */
[----:B------:R-:W2:Y:S01]  /*3b270*/  LDC R245, c[0x0][0x3a0] ;  /* 0x0000e800fff57b82 */ /* 0x000ea20000000800 */
[----:B------:R-:W-:Y:S01]  /*3b280*/  LDGSTS.E [R0+0x300cc], desc[UR22][R248.64], !P4 ;  /* 0x300cc000f8007fae */ /* 0x000fe2000e1a1016 */
[----:B------:R-:W-:Y:S01]  /*3b290*/  ISETP.GE.U32.AND P4, PT, R244, 0x7ffffccb, PT ;  /* 0x7ffffccbf400780c */ /* 0x000fe20003f86070 */
[----:B------:R-:W-:Y:S02]  /*3b2a0*/  VIADD R244, R5, 0xfffffd49 ;  /* 0xfffffd4905f47836 */ /* 0x000fe40000000000 */
[----:B------:R1:W-:Y:S04]  /*3b2b0*/  STL.64 [R1], R12 ;  /* 0x0000000c01007387 */ /* 0x0003e80000100a00 */
[----:B------:R-:W-:Y:S01]  /*3b2c0*/  LDGSTS.E [R0+0x300d0], desc[UR22][R250.64], !P3 ;  /* 0x300d0000fa007fae */ /* 0x000fe2000d9a1016 */
[----:B------:R-:W-:Y:S01]  /*3b2d0*/  ISETP.GE.U32.AND P3, PT, R244, 0x7ffffcca, PT ;  /* 0x7ffffccaf400780c */ /* 0x000fe20003f66070 */
[----:B------:R-:W-:-:S02]  /*3b2e0*/  VIADD R244, R4, 0xfffffd48 ;  /* 0xfffffd4804f47836 */ /* 0x000fc40000000000 */
[----:B------:R-:W4:Y:S01]  /*3b2f0*/  LDL.LU.64 R4, [R1+0x38] ;  /* 0x0000380001047983 */ /* 0x000f220000300a00 */
[----:B------:R-:W-:Y:S02]  /*3b300*/  IMAD.WIDE R14, R2, 0x4, R6 ;  /* 0x00000004020e7825 */ /* 0x000fe400078e0206 */
[----:B------:R-:W2:Y:S01]  /*3b310*/  LDC R7, c[0x0][0x3a0] ;  /* 0x0000e800ff077b82 */ /* 0x000ea20000000800 */
[----:B------:R-:W-:Y:S01]  /*3b320*/  LDGSTS.E [R0+0x300d4], desc[UR22][R12.64], !P4 ;  /* 0x300d40000c007fae */ /* 0x000fe2000e1a1016 */
[----:B------:R-:W-:-:S05]  /*3b330*/  ISETP.GE.U32.AND P4, PT, R244, 0x7ffffcc9, PT ;  /* 0x7ffffcc9f400780c */ /* 0x000fca0003f86070 */
[----:B------:R1:W-:Y:S01]  /*3b340*/  LDGSTS.E [R0+0x300d8], desc[UR22][R14.64], !P3 ;  /* 0x300d80000e007fae */ /* 0x0003e2000d9a1016 */
[----:B------:R-:W2:Y:S03]  /*3b350*/  LDC R6, c[0x0][0x3a0] ;  /* 0x0000e800ff067b82 */ /* 0x000ea60000000800 */
[----:B-1----:R-:W4:Y:S04]  /*3b360*/  LDL.LU.64 R12, [R1+0x40] ;  /* 0x00004000010c7983 */ /* 0x002f280000300a00 */
[----:B------:R1:W-:Y:S02]  /*3b370*/  STL.64 [R1+0x8], R14 ;  /* 0x0000080e01007387 */ /* 0x0003e40000100a00 */
[----:B-1----:R-:W-:-:S02]  /*3b380*/  IMAD.WIDE R14, R2, 0x4, R10 ;  /* 0x00000004020e7825 */ /* 0x002fc400078e020a */
[----:B------:R-:W4:Y:S04]  /*3b390*/  LDL.LU.64 R10, [R1+0x48] ;  /* 0x00004800010a7983 */ /* 0x000f280000300a00 */
[----:B------:R3:W-:Y:S04]  /*3b3a0*/  STL.64 [R1+0x10], R14 ;  /* 0x0000100e01007387 */ /* 0x0007e80000100a00 */
[----:B------:R3:W-:Y:S02]  /*3b3b0*/  LDGSTS.E [R0+0x300dc], desc[UR22][R14.64], !P4 ;  /* 0x300dc0000e007fae */ /* 0x0007e4000e1a1016 */
[----:B---3--:R-:W-:-:S05]  /*3b3c0*/  IMAD.WIDE R14, R2, 0x4, R132 ;  /* 0x00000004020e7825 */ /* 0x008fca00078e0284 */
[----:B------:R1:W-:Y:S04]  /*3b3d0*/  STL.64 [R1+0x18], R14 ;  /* 0x0000180e01007387 */ /* 0x0003e80000100a00 */
[----:B------:R-:W3:Y:S01]  /*3b3e0*/  LDL.LU.64 R132, [R1+0x50] ;  /* 0x0000500001847983 */ /* 0x000ee20000300a00 */
[----:B------:R-:W-:Y:S02]  /*3b3f0*/  VIADD R244, R252, 0xfffffd47 ;  /* 0xfffffd47fcf47836 */ /* 0x000fe40000000000 */
[----:B------:R-:W4:Y:S03]  /*3b400*/  LDC R252, c[0x0][0x3a0] ;  /* 0x0000e800fffc7b82 */ /* 0x000f260000000800 */
[----:B------:R-:W-:-:S02]  /*3b410*/  ISETP.GE.U32.AND P3, PT, R244, 0x7ffffcc8, PT ;  /* 0x7ffffcc8f400780c */ /* 0x000fc40003f66070 */
[----:B--2---:R-:W-:Y:S01]  /*3b420*/  IADD3 R244, PT, PT, R245, -0x2ba, RZ ;  /* 0xfffffd46f5f47810 */ /* 0x004fe20007ffe0ff */
[----:B----4-:R-:W-:Y:S02]  /*3b430*/  IMAD.WIDE R8, R2, 0x4, R8 ;  /* 0x0000000402087825 */ /* 0x010fe400078e0208 */
[----:B------:R-:W2:Y:S01]  /*3b440*/  LDC R245, c[0x0][0x3a0] ;  /* 0x0000e800fff57b82 */ /* 0x000ea20000000800 */
[----:B------:R-:W-:Y:S01]  /*3b450*/  ISETP.GE.U32.AND P4, PT, R244, 0x7ffffcc7, PT ;  /* 0x7ffffcc7f400780c */ /* 0x000fe20003f86070 */
[----:B------:R-:W-:Y:S01]  /*3b460*/  VIADD R244, R7, 0xfffffd45 ;  /* 0xfffffd4507f47836 */ /* 0x000fe20000000000 */
[----:B------:R4:W-:Y:S05]  /*3b470*/  STL.64 [R1+0x20], R8 ;  /* 0x0000200801007387 */ /* 0x0009ea0000100a00 */
[----:B------:R1:W-:Y:S01]  /*3b480*/  LDGSTS.E [R0+0x300e0], desc[UR22][R14.64], !P3 ;  /* 0x300e00000e007fae */ /* 0x0003e2000d9a1016 */
[----:B------:R-:W-:Y:S01]  /*3b490*/  ISETP.GE.U32.AND P3, PT, R244, 0x7ffffcc6, PT ;  /* 0x7ffffcc6f400780c */ /* 0x000fe20003f66070 */
[----:B------:R-:W-:-:S02]  /*3b4a0*/  VIADD R244, R6, 0xfffffd44 ;  /* 0xfffffd4406f47836 */ /* 0x000fc40000000000 */
[----:B------:R-:W3:Y:S04]  /*3b4b0*/  LDL.LU.64 R6, [R1+0x58] ;  /* 0x0000580001067983 */ /* 0x000ee80000300a00 */
[----:B------:R-:W-:Y:S01]  /*3b4c0*/  LDGSTS.E [R0+0x300e4], desc[UR22][R8.64], !P4 ;  /* 0x300e400008007fae */ /* 0x000fe2000e1a1016 */
[----:B-1----:R-:W-:Y:S02]  /*3b4d0*/  IMAD.WIDE R14, R2, 0x4, R4 ;  /* 0x00000004020e7825 */ /* 0x002fe400078e0204 */
[----:B------:R-:W1:Y:S01]  /*3b4e0*/  LDC R4, c[0x0][0x3a0] ;  /* 0x0000e800ff047b82 */ /* 0x000e620000000800 */
[----:B----4-:R-:W4:Y:S01]  /*3b4f0*/  LDL.LU.64 R8, [R1+0x60] ;  /* 0x0000600001087983 */ /* 0x010f220000300a00 */
[----:B------:R-:W-:Y:S01]  /*3b500*/  ISETP.GE.U32.AND P4, PT, R244, 0x7ffffcc5, PT ;  /* 0x7ffffcc5f400780c */ /* 0x000fe20003f86070 */
[----:B------:R-:W-:-:S02]  /*3b510*/  VIADD R244, R252, 0xfffffd43 ;  /* 0xfffffd43fcf47836 */ /* 0x000fc40000000000 */
[----:B------:R1:W-:Y:S01]  /*3b520*/  STL.64 [R1+0x28], R14 ;  /* 0x0000280e01007387 */ /* 0x0003e20000100a00 */
[----:B------:R-:W-:Y:S02]  /*3b530*/  IMAD.WIDE R16, R2, 0x4, R12 ;  /* 0x0000000402107825 */ /* 0x000fe400078e020c */
[----:B------:R-:W3:Y:S01]  /*3b540*/  LDC R252, c[0x0][0x3a0] ;  /* 0x0000e800fffc7b82 */ /* 0x000ee20000000800 */
[----:B------:R-:W4:Y:S04]  /*3b550*/  LDL.LU.64 R12, [R1+0x68] ;  /* 0x00006800010c7983 */ /* 0x000f280000300a00 */
[----:B------:R1:W-:Y:S01]  /*3b560*/  LDGSTS.E [R0+0x300e8], desc[UR22][R14.64], !P3 ;  /* 0x300e80000e007fae */ /* 0x0003e2000d9a1016 */
[----:B------:R-:W-:Y:S02]  /*3b570*/  ISETP.GE.U32.AND P3, PT, R244, 0x7ffffcc4, PT ;  /* 0x7ffffcc4f400780c */ /* 0x000fe40003f66070 */
[----:B--2---:R-:W-:Y:S01]  /*3b580*/  IADD3 R244, PT, PT, R245, -0x2be, RZ ;  /* 0xfffffd42f5f47810 */ /* 0x004fe20007ffe0ff */
[----:B------:R-:W-:Y:S01]  /*3b590*/  LDGSTS.E [R0+0x300ec], desc[UR22][R16.64], !P4 ;  /* 0x300ec00010007fae */ /* 0x000fe2000e1a1016 */
[----:B------:R-:W-:Y:S01]  /*3b5a0*/  IMAD.WIDE R10, R2, 0x4, R10 ;  /* 0x00000004020a7825 */ /* 0x000fe200078e020a */
[----:B------:R-:W2:Y:S01]  /*3b5b0*/  LDC R245, c[0x0][0x3a0] ;  /* 0x0000e800fff57b82 */ /* 0x000ea20000000800 */
[----:B------:R-:W-:Y:S01]  /*3b5c0*/  ISETP.GE.U32.AND P4, PT, R244, 0x7ffffcc3, PT ;  /* 0x7ffffcc3f400780c */ /* 0x000fe20003f86070 */
[----:B------:R-:W-:Y:S01]  /*3b5d0*/  STL.64 [R1+0x30], R16 ;  /* 0x0000301001007387 */ /* 0x000fe20000100a00 */
[----:B-1----:R-:W-:-:S03]  /*3b5e0*/  VIADD R244, R4, 0xfffffd41 ;  /* 0xfffffd4104f47836 */ /* 0x002fc60000000000 */
[----:B------:R3:W-:Y:S02]  /*3b5f0*/  STL.64 [R1+0x38], R10 ;  /* 0x0000380a01007387 */ /* 0x0007e40000100a00 */
[----:B------:R-:W1:Y:S02]  /*3b600*/  LDC R14, c[0x0][0x3a0] ;  /* 0x0000e800ff0e7b82 */ /* 0x000e640000000800 */
[----:B------:R-:W2:Y:S04]  /*3b610*/  LDL.LU.64 R4, [R1+0x70] ;  /* 0x0000700001047983 */ /* 0x000ea80000300a00 */
[----:B------:R3:W-:Y:S02]  /*3b620*/  LDGSTS.E [R0+0x300f0], desc[UR22][R10.64], !P3 ;  /* 0x300f00000a007fae */ /* 0x0007e4000d9a1016 */
[----:B---3--:R-:W-:-:S05]  /*3b630*/  IMAD.WIDE R10, R2, 0x4, R132 ;  /* 0x00000004020a7825 */ /* 0x008fca00078e0284 */
[----:B------:R3:W-:Y:S04]  /*3b640*/  STL.64 [R1+0x40], R10 ;  /* 0x0000400a01007387 */ /* 0x0007e80000100a00 */
[----:B------:R-:W2:Y:S04]  /*3b650*/  LDL.LU.64 R132, [R1+0x78] ;  /* 0x0000780001847983 */ /* 0x000ea80000300a00 */
[----:B------:R-:W-:Y:S04]  /*3b660*/  LDGSTS.E [R0+0x300f4], desc[UR22][R10.64], !P4 ;  /* 0x300f40000a007fae */ /* 0x000fe8000e1a1016 */
[----:B---3--:R-:W3:Y:S01]  /*3b670*/  LDL.LU.64 R10, [R1+0x80] ;  /* 0x00008000010a7983 */ /* 0x008ee20000300a00 */
[----:B------:R-:W-:Y:S01]  /*3b680*/  ISETP.GE.U32.AND P3, PT, R244, 0x7ffffcc2, PT ;  /* 0x7ffffcc2f400780c */ /* 0x000fe20003f66070 */
[----:B-1----:R-:W-:-:S02]  /*3b690*/  VIADD R244, R14, 0xfffffd40 ;  /* 0xfffffd400ef47836 */ /* 0x002fc40000000000 */
[----:B------:R-:W-:Y:S02]  /*3b6a0*/  IMAD.WIDE R14, R2, 0x4, R6 ;  /* 0x00000004020e7825 */ /* 0x000fe400078e0206 */
[----:B------:R-:W1:Y:S01]  /*3b6b0*/  LDC R7, c[0x0][0x3a0] ;  /* 0x0000e800ff077b82 */ /* 0x000e620000000800 */
[----:B------:R-:W-:Y:S02]  /*3b6c0*/  ISETP.GE.U32.AND P4, PT, R244, 0x7ffffcc1, PT ;  /* 0x7ffffcc1f400780c */ /* 0x000fe40003f86070 */
[----:B------:R4:W-:Y:S05]  /*3b6d0*/  STL.64 [R1+0x48], R14 ;  /* 0x0000480e01007387 */ /* 0x0009ea0000100a00 */
[----:B------:R4:W-:Y:S01]  /*3b6e0*/  LDGSTS.E [R0+0x300f8], desc[UR22][R14.64], !P3 ;  /* 0x300f80000e007fae */ /* 0x0009e2000d9a1016 */
[----:B------:R-:W2:Y:S01]  /*3b6f0*/  LDC R6, c[0x0][0x3a0] ;  /* 0x0000e800ff067b82 */ /* 0x000ea20000000800 */
[----:B----4-:R-:W-:-:S02]  /*3b700*/  IMAD.WIDE R14, R2, 0x4, R8 ;  /* 0x00000004020e7825 */ /* 0x010fc400078e0208 */
[----:B------:R-:W4:Y:S02]  /*3b710*/  LDL.LU.64 R8, [R1+0x88] ;  /* 0x0000880001087983 */ /* 0x000f240000300a00 */
[----:B------:R-:W-:Y:S02]  /*3b720*/  VIADD R244, R252, 0xfffffd3f ;  /* 0xfffffd3ffcf47836 */ /* 0x000fe40000000000 */
[----:B------:R2:W-:Y:S01]  /*3b730*/  STL.64 [R1+0x50], R14 ;  /* 0x0000500e01007387 */ /* 0x0005e20000100a00 */
[----:B------:R-:W2:Y:S03]  /*3b740*/  LDC R252, c[0x0][0x3a0] ;  /* 0x0000e800fffc7b82 */ /* 0x000ea60000000800 */
[----:B------:R2:W-:Y:S01]  /*3b750*/  LDGSTS.E [R0+0x300fc], desc[UR22][R14.64], !P4 ;  /* 0x300fc0000e007fae */ /* 0x0005e2000e1a1016 */
[----:B------:R-:W-:Y:S02]  /*3b760*/  ISETP.GE.U32.AND P3, PT, R244, 0x7ffffcc0, PT ;  /* 0x7ffffcc0f400780c */ /* 0x000fe40003f66070 */
[----:B--2---:R-:W-:-:S02]  /*3b770*/  IADD3 R244, PT, PT, R245, -0x2c2, RZ ;  /* 0xfffffd3ef5f47810 */ /* 0x004fc40007ffe0ff */
[----:B------:R-:W2:Y:S01]  /*3b780*/  LDC R245, c[0x0][0x3a0] ;  /* 0x0000e800fff57b82 */ /* 0x000ea20000000800 */
[----:B------:R-:W-:-:S05]  /*3b790*/  IMAD.WIDE R14, R2, 0x4, R12 ;  /* 0x00000004020e7825 */ /* 0x000fca00078e020c */
[----:B------:R2:W-:Y:S04]  /*3b7a0*/  STL.64 [R1+0x58], R14 ;  /* 0x0000580e01007387 */ /* 0x0005e80000100a00 */
[----:B------:R-:W4:Y:S01]  /*3b7b0*/  LDL.LU.64 R12, [R1+0x90] ;  /* 0x00009000010c7983 */ /* 0x000f220000300a00 */
[----:B------:R-:W-:Y:S01]  /*3b7c0*/  ISETP.GE.U32.AND P4, PT, R244, 0x7ffffcbf, PT ;  /* 0x7ffffcbff400780c */ /* 0x000fe20003f86070 */
[----:B-1----:R-:W-:Y:S02]  /*3b7d0*/  VIADD R244, R7, 0xfffffd3d ;  /* 0xfffffd3d07f47836 */ /* 0x002fe40000000000 */
[----:B------:R-:W-:Y:S01]  /*3b7e0*/  IMAD.WIDE R4, R2, 0x4, R4 ;  /* 0x0000000402047825 */ /* 0x000fe200078e0204 */
[----:B------:R2:W-:Y:S02]  /*3b7f0*/  LDGSTS.E [R0+0x30100], desc[UR22][R14.64], !P3 ;  /* 0x301000000e007fae */ /* 0x0005e4000d9a1016 */
[----:B------:R-:W-:Y:S01]  /*3b800*/  ISETP.GE.U32.AND P3, PT, R244, 0x7ffffcbe, PT ;  /* 0x7ffffcbef400780c */ /* 0x000fe20003f66070 */
[----:B------:R-:W-:Y:S01]  /*3b810*/  VIADD R244, R6, 0xfffffd3c ;  /* 0xfffffd3c06f47836 */ /* 0x000fe20000000000 */
[----:B------:R1:W-:Y:S04]  /*3b820*/  STL.64 [R1+0x60], R4 ;  /* 0x0000600401007387 */ /* 0x0003e80000100a00 */
[----:B------:R-:W4:Y:S04]  /*3b830*/  LDL.LU.64 R6, [R1+0x98] ;  /* 0x0000980001067983 */ /* 0x000f280000300a00 */
[----:B------:R1:W-:Y:S01]  /*3b840*/  LDGSTS.E [R0+0x30104], desc[UR22][R4.64], !P4 ;  /* 0x3010400004007fae */ /* 0x0003e2000e1a1016 */
[C---:B--2---:R-:W-:Y:S01]  /*3b850*/  IMAD.WIDE R14, R2.reuse, 0x4, R132 ;  /* 0x00000004020e7825 */ /* 0x044fe200078e0284 */
[----:B-1----:R-:W1:Y:S02]  /*3b860*/  LDC R5, c[0x0][0x3a0] ;  /* 0x0000e800ff057b82 */ /* 0x002e640000000800 */
[----:B------:R-:W2:Y:S04]  /*3b870*/  LDL.LU.64 R132, [R1+0xa0] ;  /* 0x0000a00001847983 */ /* 0x000ea80000300a00 */
[----:B------:R3:W-:Y:S02]  /*3b880*/  STL.64 [R1+0x68], R14 ;  /* 0x0000680e01007387 */ /* 0x0007e40000100a00 */
[----:B------:R-:W1:Y:S02]  /*3b890*/  LDC R4, c[0x0][0x3a0] ;  /* 0x0000e800ff047b82 */ /* 0x000e640000000800 */
[----:B------:R3:W-:Y:S02]  /*3b8a0*/  LDGSTS.E [R0+0x30108], desc[UR22][R14.64], !P3 ;  /* 0x301080000e007fae */ /* 0x0007e4000d9a1016 */
[----:B---3--:R-:W-:-:S02]  /*3b8b0*/  IMAD.WIDE R14, R2, 0x4, R10 ;  /* 0x00000004020e7825 */ /* 0x008fc400078e020a */
[----:B------:R-:W3:Y:S01]  /*3b8c0*/  LDL.LU.64 R10, [R1+0xa8] ;  /* 0x0000a800010a7983 */ /* 0x000ee20000300a00 */
[----:B------:R-:W-:-:S03]  /*3b8d0*/  ISETP.GE.U32.AND P4, PT, R244, 0x7ffffcbd, PT ;  /* 0x7ffffcbdf400780c */ /* 0x000fc60003f86070 */
[----:B------:R4:W-:Y:S01]  /*3b8e0*/  STL.64 [R1+0x70], R14 ;  /* 0x0000700e01007387 */ /* 0x0009e20000100a00 */
[----:B------:R-:W-:Y:S02]  /*3b8f0*/  VIADD R244, R252, 0xfffffd3b ;  /* 0xfffffd3bfcf47836 */ /* 0x000fe40000000000 */
[----:B------:R-:W2:Y:S07]  /*3b900*/  LDC R252, c[0x0][0x3a0] ;  /* 0x0000e800fffc7b82 */ /* 0x000eae0000000800 */
[----:B------:R4:W-:Y:S01]  /*3b910*/  LDGSTS.E [R0+0x3010c], desc[UR22][R14.64], !P4 ;  /* 0x3010c0000e007fae */ /* 0x0009e2000e1a1016 */
[----:B------:R-:W-:Y:S01]  /*3b920*/  ISETP.GE.U32.AND P3, PT, R244, 0x7ffffcbc, PT ;  /* 0x7ffffcbcf400780c */ /* 0x000fe20003f66070 */
[----:B----4-:R-:W-:-:S05]  /*3b930*/  IMAD.WIDE R14, R2, 0x4, R8 ;  /* 0x00000004020e7825 */ /* 0x010fca00078e0208 */
[----:B------:R4:W-:Y:S04]  /*3b940*/  STL.64 [R1+0x78], R14 ;  /* 0x0000780e01007387 */ /* 0x0009e80000100a00 */
[----:B------:R-:W3:Y:S01]  /*3b950*/  LDL.LU.64 R8, [R1+0xb0] ;  /* 0x0000b00001087983 */ /* 0x000ee20000300a00 */
[----:B------:R-:W-:Y:S02]  /*3b960*/  IADD3 R244, PT, PT, R245, -0x2c6, RZ ;  /* 0xfffffd3af5f47810 */ /* 0x000fe40007ffe0ff */
[----:B------:R-:W2:Y:S01]  /*3b970*/  LDC R245, c[0x0][0x3a0] ;  /* 0x0000e800fff57b82 */ /* 0x000ea20000000800 */
[----:B------:R4:W-:Y:S01]  /*3b980*/  LDGSTS.E [R0+0x30110], desc[UR22][R14.64], !P3 ;  /* 0x301100000e007fae */ /* 0x0009e2000d9a1016 */
[----:B------:R-:W-:Y:S01]  /*3b990*/  ISETP.GE.U32.AND P4, PT, R244, 0x7ffffcbb, PT ;  /* 0x7ffffcbbf400780c */ /* 0x000fe20003f86070 */
[----:B-1----:R-:W-:-:S02]  /*3b9a0*/  VIADD R244, R5, 0xfffffd39 ;  /* 0xfffffd3905f47836 */ /* 0x002fc40000000000 */
[----:B------:R-:W-:-:S03]  /*3b9b0*/  IMAD.WIDE R12, R2, 0x4, R12 ;  /* 0x00000004020c7825 */ /* 0x000fc600078e020c */
[----:B------:R-:W-:Y:S01]  /*3b9c0*/  ISETP.GE.U32.AND P3, PT, R244, 0x7ffffcba, PT ;  /* 0x7ffffcbaf400780c */ /* 0x000fe20003f66070 */
[----:B------:R-:W-:Y:S01]  /*3b9d0*/  VIADD R244, R4, 0xfffffd38 ;  /* 0xfffffd3804f47836 */ /* 0x000fe20000000000 */
[----:B------:R1:W-:Y:S04]  /*3b9e0*/  STL.64 [R1+0x80], R12 ;  /* 0x0000800c01007387 */ /* 0x0003e80000100a00 */
[----:B------:R-:W3:Y:S04]  /*3b9f0*/  LDL.LU.64 R4, [R1+0xb8] ;  /* 0x0000b80001047983 */ /* 0x000ee80000300a00 */
[----:B------:R-:W-:Y:S01]  /*3ba00*/  LDGSTS.E [R0+0x30114], desc[UR22][R12.64], !P4 ;  /* 0x301140000c007fae */ /* 0x000fe2000e1a1016 */
[----:B------:R-:W-:Y:S01]  /*3ba10*/  ISETP.GE.U32.AND P4, PT, R244, 0x7ffffcb9, PT ;  /* 0x7ffffcb9f400780c */ /* 0x000fe20003f86070 */
[----:B----4-:R-:W-:-:S02]  /*3ba20*/  IMAD.WIDE R14, R2, 0x4, R6 ;  /* 0x00000004020e7825 */ /* 0x010fc400078e0206 */
[----:B------:R-:W4:Y:S03]  /*3ba30*/  LDC R7, c[0x0][0x3a0] ;  /* 0x0000e800ff077b82 */ /* 0x000f260000000800 */
[----:B------:R2:W-:Y:S04]  /*3ba40*/  LDGSTS.E [R0+0x30118], desc[UR22][R14.64], !P3 ;  /* 0x301180000e007fae */ /* 0x0005e8000d9a1016 */
[----:B-1----:R-:W3:Y:S01]  /*3ba50*/  LDL.LU.64 R12, [R1+0xc0] ;  /* 0x0000c000010c7983 */ /* 0x002ee20000300a00 */
[----:B------:R-:W1:Y:S03]  /*3ba60*/  LDC R6, c[0x0][0x3a0] ;  /* 0x0000e800ff067b82 */ /* 0x000e660000000800 */
[----:B------:R2:W-:Y:S02]  /*3ba70*/  STL.64 [R1+0x88], R14 ;  /* 0x0000880e01007387 */ /* 0x0005e40000100a00 */
[----:B--2---:R-:W-:-:S02]  /*3ba80*/  IMAD.WIDE R14, R2, 0x4, R132 ;  /* 0x00000004020e7825 */ /* 0x004fc400078e0284 */
[----:B------:R-:W2:Y:S04]  /*3ba90*/  LDL.LU.64 R132, [R1+0xc8] ;  /* 0x0000c80001847983 */ /* 0x000ea80000300a00 */
[----:B------:R3:W-:Y:S04]  /*3baa0*/  STL.64 [R1+0x90], R14 ;  /* 0x0000900e01007387 */ /* 0x0007e80000100a00 */
[----:B------:R3:W-:Y:S02]  /*3bab0*/  LDGSTS.E [R0+0x3011c], desc[UR22][R14.64], !P4 ;  /* 0x3011c0000e007fae */ /* 0x0007e4000e1a1016 */
[----:B---3--:R-:W-:-:S05]  /*3bac0*/  IMAD.WIDE R14, R2, 0x4, R10 ;  /* 0x00000004020e7825 */ /* 0x008fca00078e020a */
[----:B------:R3:W-:Y:S04]  /*3bad0*/  STL.64 [R1+0x98], R14 ;  /* 0x0000980e01007387 */ /* 0x0007e80000100a00 */
[----:B------:R-:W2:Y:S01]  /*3bae0*/  LDL.LU.64 R10, [R1+0xd0] ;  /* 0x0000d000010a7983 */ /* 0x000ea20000300a00 */
[----:B------:R-:W-:Y:S02]  /*3baf0*/  VIADD R244, R252, 0xfffffd37 ;  /* 0xfffffd37fcf47836 */ /* 0x000fe40000000000 */
[----:B------:R-:W3:Y:S03]  /*3bb00*/  LDC R252, c[0x0][0x3a0] ;  /* 0x0000e800fffc7b82 */ /* 0x000ee60000000800 */
[----:B------:R-:W-:-:S02]  /*3bb10*/  ISETP.GE.U32.AND P3, PT, R244, 0x7ffffcb8, PT ;  /* 0x7ffffcb8f400780c */ /* 0x000fc40003f66070 */
[----:B------:R-:W-:-:S03]  /*3bb20*/  IADD3 R244, PT, PT, R245, -0x2ca, RZ ;  /* 0xfffffd36f5f47810 */ /* 0x000fc60007ffe0ff */
[----:B------:R-:W3:Y:S01]  /*3bb30*/  LDC R245, c[0x0][0x3a0] ;  /* 0x0000e800fff57b82 */ /* 0x000ee20000000800 */
[----:B------:R-:W-:Y:S01]  /*3bb40*/  ISETP.GE.U32.AND P4, PT, R244, 0x7ffffcb7, PT ;  /* 0x7ffffcb7f400780c */ /* 0x000fe20003f86070 */
[----:B----4-:R-:W-:-:S06]  /*3bb50*/  VIADD R244, R7, 0xfffffd35 ;  /* 0xfffffd3507f47836 */ /* 0x010fcc0000000000 */
[----:B------:R3:W-:Y:S01]  /*3bb60*/  LDGSTS.E [R0+0x30120], desc[UR22][R14.64], !P3 ;  /* 0x301200000e007fae */ /* 0x0007e2000d9a1016 */
[----:B------:R-:W-:Y:S01]  /*3bb70*/  ISETP.GE.U32.AND P3, PT, R244, 0x7ffffcb6, PT ;  /* 0x7ffffcb6f400780c */ /* 0x000fe20003f66070 */
[----:B-1----:R-:W-:Y:S02]  /*3bb80*/  VIADD R244, R6, 0xfffffd34 ;  /* 0xfffffd3406f47836 */ /* 0x002fe40000000000 */
[----:B------:R-:W-:-:S05]  /*3bb90*/  IMAD.WIDE R8, R2, 0x4, R8 ;  /* 0x0000000402087825 */ /* 0x000fca00078e0208 */
[----:B------:R1:W-:Y:S04]  /*3bba0*/  STL.64 [R1+0xa0], R8 ;  /* 0x0000a00801007387 */ /* 0x0003e80000100a00 */
[----:B------:R-:W4:Y:S04]  /*3bbb0*/  LDL.LU.64 R6, [R1+0xd8] ;  /* 0x0000d80001067983 */ /* 0x000f280000300a00 */
[----:B------:R-:W-:Y:S01]  /*3bbc0*/  LDGSTS.E [R0+0x30124], desc[UR22][R8.64], !P4 ;  /* 0x3012400008007fae */ /* 0x000fe2000e1a1016 */
[----:B------:R-:W-:Y:S01]  /*3bbd0*/  ISETP.GE.U32.AND P4, PT, R244, 0x7ffffcb5, PT ;  /* 0x7ffffcb5f400780c */ /* 0x000fe20003f86070 */
[----:B---3--:R-:W-:-:S02]  /*3bbe0*/  IMAD.WIDE R14, R2, 0x4, R4 ;  /* 0x00000004020e7825 */ /* 0x008fc400078e0204 */
[----:B-1----:R-:W3:Y:S01]  /*3bbf0*/  LDL.LU.64 R8, [R1+0xe0] ;  /* 0x0000e00001087983 */ /* 0x002ee20000300a00 */
[----:B------:R-:W1:Y:S03]  /*3bc00*/  LDC R5, c[0x0][0x3a0] ;  /* 0x0000e800ff057b82 */ /* 0x000e660000000800 */
[----:B------:R1:W-:Y:S04]  /*3bc10*/  STL.64 [R1+0xa8], R14 ;  /* 0x0000a80e01007387 */ /* 0x0003e80000100a00 */
[----:B------:R1:W-:Y:S01]  /*3bc20*/  LDGSTS.E [R0+0x30128], desc[UR22][R14.64], !P3 ;  /* 0x301280000e007fae */ /* 0x0003e2000d9a1016 */
[----:B------:R-:W2:Y:S01]  /*3bc30*/  LDC R4, c[0x0][0x3a0] ;  /* 0x0000e800ff047b82 */ /* 0x000ea20000000800 */
[----:B------:R-:W-:-:S02]  /*3bc40*/  VIADD R244, R252, 0xfffffd33 ;  /* 0xfffffd33fcf47836 */ /* 0x000fc40000000000 */
[----:B-1----:R-:W-:-:S05]  /*3bc50*/  IMAD.WIDE R14, R2, 0x4, R12 ;  /* 0x00000004020e7825 */ /* 0x002fca00078e020c */
[----:B------:R-:W1:Y:S01]  /*3bc60*/  LDC R252, c[0x0][0x3a0] ;  /* 0x0000e800fffc7b82 */ /* 0x000e620000000800 */
[----:B------:R-:W3:Y:S01]  /*3bc70*/  LDL.LU.64 R12, [R1+0xe8] ;  /* 0x0000e800010c7983 */ /* 0x000ee20000300a00 */
[----:B------:R-:W-:-:S03]  /*3bc80*/  ISETP.GE.U32.AND P3, PT, R244, 0x7ffffcb4, PT ;  /* 0x7ffffcb4f400780c */ /* 0x000fc60003f66070 */
[----:B------:R2:W-:Y:S04]  /*3bc90*/  STL.64 [R1+0xb0], R14 ;  /* 0x0000b00e01007387 */ /* 0x0005e80000100a00 */
[----:B------:R2:W-:Y:S01]  /*3bca0*/  LDGSTS.E [R0+0x3012c], desc[UR22][R14.64], !P4 ;  /* 0x3012c0000e007fae */ /* 0x0005e2000e1a1016 */
[----:B------:R-:W-:Y:S02]  /*3bcb0*/  IADD3 R244, PT, PT, R245, -0x2ce, RZ ;  /* 0xfffffd32f5f47810 */ /* 0x000fe40007ffe0ff */
[----:B------:R-:W1:Y:S02]  /*3bcc0*/  LDC R245, c[0x0][0x3a0] ;  /* 0x0000e800fff57b82 */ /* 0x000e640000000800 */
[----:B------:R-:W-:Y:S01]  /*3bcd0*/  ISETP.GE.U32.AND P4, PT, R244, 0x7ffffcb3, PT ;  /* 0x7ffffcb3f400780c */ /* 0x000fe20003f86070 */
[----:B------:R-:W-:-:S02]  /*3bce0*/  VIADD R244, R5, 0xfffffd31 ;  /* 0xfffffd3105f47836 */ /* 0x000fc40000000000 */
[----:B--2---:R-:W-:-:S05]  /*3bcf0*/  IMAD.WIDE R14, R2, 0x4, R132 ;  /* 0x00000004020e7825 */ /* 0x004fca00078e0284 */
[----:B------:R-:W-:Y:S04]  /*3bd00*/  STL.64 [R1+0xb8], R14 ;  /* 0x0000b80e01007387 */ /* 0x000fe80000100a00 */
[----:B------:R-:W2:Y:S04]  /*3bd10*/  LDL.LU.64 R132, [R1+0xf0] ;  /* 0x0000f00001847983 */ /* 0x000ea80000300a00 */
[----:B------:R4:W-:Y:S01]  /*3bd20*/  LDGSTS.E [R0+0x30130], desc[UR22][R14.64], !P3 ;  /* 0x301300000e007fae */ /* 0x0009e2000d9a1016 */
[----:B------:R-:W-:Y:S01]  /*3bd30*/  ISETP.GE.U32.AND P3, PT, R244, 0x7ffffcb2, PT ;  /* 0x7ffffcb2f400780c */ /* 0x000fe20003f66070 */
[----:B------:R-:W-:-:S02]  /*3bd40*/  VIADD R244, R4, 0xfffffd30 ;  /* 0xfffffd3004f47836 */ /* 0x000fc40000000000 */
[----:B------:R-:W-:-:S05]  /*3bd50*/  IMAD.WIDE R10, R2, 0x4, R10 ;  /* 0x00000004020a7825 */ /* 0x000fca00078e020a */
[----:B------:R1:W-:Y:S04]  /*3bd60*/  STL.64 [R1+0xc0], R10 ;  /* 0x0000c00a01007387 */ /* 0x0003e80000100a00 */
[----:B------:R-:W2:Y:S04]  /*3bd70*/  LDL.LU.64 R4, [R1+0xf8] ;  /* 0x0000f80001047983 */ /* 0x000ea80000300a00 */
[----:B------:R-:W-:Y:S04]  /*3bd80*/  LDGSTS.E [R0+0x30134], desc[UR22][R10.64], !P4 ;  /* 0x301340000a007fae */ /* 0x000fe8000e1a1016 */
[----:B-1----:R-:W2:Y:S01]  /*3bd90*/  LDL.LU.64 R10, [R1+0x100] ;  /* 0x00010000010a7983 */ /* 0x002ea20000300a00 */
[----:B----4-:R-:W-:-:S02]  /*3bda0*/  IMAD.WIDE R14, R2, 0x4, R6 ;  /* 0x00000004020e7825 */ /* 0x010fc400078e0206 */
[----:B------:R-:W1:Y:S01]  /*3bdb0*/  LDC R6, c[0x0][0x3a0] ;  /* 0x0000e800ff067b82 */ /* 0x000e620000000800 */
[----:B------:R-:W-:Y:S01]  /*3bdc0*/  ISETP.GE.U32.AND P4, PT, R244, 0x7ffffcb1, PT ;  /* 0x7ffffcb1f400780c */ /* 0x000fe20003f86070 */
[----:B------:R-:W-:Y:S01]  /*3bdd0*/  VIADD R244, R252, 0xfffffd2f ;  /* 0xfffffd2ffcf47836 */ /* 0x000fe20000000000 */
[----:B------:R4:W-:Y:S04]  /*3bde0*/  STL.64 [R1+0xc8], R14 ;  /* 0x0000c80e01007387 */ /* 0x0009e80000100a00 */
[----:B------:R4:W-:Y:S01]  /*3bdf0*/  LDGSTS.E [R0+0x30138], desc[UR22][R14.64], !P3 ;  /* 0x301380000e007fae */ /* 0x0009e2000d9a1016 */
[----:B------:R-:W-:Y:S01]  /*3be00*/  ISETP.GE.U32.AND P3, PT, R244, 0x7ffffcb0, PT ;  /* 0x7ffffcb0f400780c */ /* 0x000fe20003f66070 */
[----:B------:R-:W2:Y:S01]  /*3be10*/  LDC R252, c[0x0][0x3a0] ;  /* 0x0000e800fffc7b82 */ /* 0x000ea20000000800 */
[----:B---3--:R-:W-:-:S02]  /*3be20*/  IMAD.WIDE R16, R2, 0x4, R8 ;  /* 0x0000000402107825 */ /* 0x008fc400078e0208 */
[----:B------:R-:W3:Y:S01]  /*3be30*/  LDL.LU.64 R8, [R1+0x108] ;  /* 0x0001080001087983 */ /* 0x000ee20000300a00 */
[----:B------:R-:W-:-:S04]  /*3be40*/  IADD3 R244, PT, PT, R245, -0x2d2, RZ ;  /* 0xfffffd2ef5f47810 */ /* 0x000fc80007ffe0ff */
[----:B----4-:R-:W4:Y:S01]  /*3be50*/  LDC R14, c[0x0][0x3a0] ;  /* 0x0000e800ff0e7b82 */ /* 0x010f220000000800 */
[----:B------:R-:W-:Y:S01]  /*3be60*/  LDGSTS.E [R0+0x3013c], desc[UR22][R16.64], !P4 ;  /* 0x3013c00010007fae */ /* 0x000fe2000e1a1016 */
[----:B------:R-:W-:-:S03]  /*3be70*/  ISETP.GE.U32.AND P4, PT, R244, 0x7ffffcaf, PT ;  /* 0x7ffffcaff400780c */ /* 0x000fc60003f86070 */
[----:B------:R-:W-:Y:S01]  /*3be80*/  STL.64 [R1+0xd0], R16 ;  /* 0x0000d01001007387 */ /* 0x000fe20000100a00 */
[----:B-1----:R-:W-:Y:S02]  /*3be90*/  VIADD R244, R6, 0xfffffd2d ;  /* 0xfffffd2d06f47836 */ /* 0x002fe40000000000 */
[----:B------:R-:W1:Y:S01]  /*3bea0*/  LDC R245, c[0x0][0x3a0] ;  /* 0x0000e800fff57b82 */ /* 0x000e620000000800 */
[----:B------:R-:W-:-:S05]  /*3beb0*/  IMAD.WIDE R12, R2, 0x4, R12 ;  /* 0x00000004020c7825 */ /* 0x000fca00078e020c */
[----:B------:R2:W-:Y:S04]  /*3bec0*/  STL.64 [R1+0xd8], R12 ;  /* 0x0000d80c01007387 */ /* 0x0005e80000100a00 */
[----:B------:R-:W3:Y:S04]  /*3bed0*/  LDL.LU.64 R6, [R1+0x110] ;  /* 0x0001100001067983 */ /* 0x000ee80000300a00 */
[----:B------:R2:W-:Y:S01]  /*3bee0*/  LDGSTS.E [R0+0x30140], desc[UR22][R12.64], !P3 ;  /* 0x301400000c007fae */ /* 0x0005e2000d9a1016 */
[----:B------:R-:W-:Y:S01]  /*3bef0*/  ISETP.GE.U32.AND P3, PT, R244, 0x7ffffcae, PT ;  /* 0x7ffffcaef400780c */ /* 0x000fe20003f66070 */
[----:B----4-:R-:W-:-:S02]  /*3bf00*/  VIADD R244, R14, 0xfffffd2c ;  /* 0xfffffd2c0ef47836 */ /* 0x010fc40000000000 */
[----:B--2---:R-:W-:-:S05]  /*3bf10*/  IMAD.WIDE R12, R2, 0x4, R132 ;  /* 0x00000004020c7825 */ /* 0x004fca00078e0284 */
[----:B------:R2:W-:Y:S04]  /*3bf20*/  STL.64 [R1+0xe0], R12 ;  /* 0x0000e00c01007387 */ /* 0x0005e80000100a00 */
[----:B------:R-:W4:Y:S04]  /*3bf30*/  LDL.LU.64 R132, [R1+0x118] ;  /* 0x0001180001847983 */ /* 0x000f280000300a00 */
[----:B------:R-:W-:Y:S04]  /*3bf40*/  LDGSTS.E [R0+0x30144], desc[UR22][R12.64], !P4 ;  /* 0x301440000c007fae */ /* 0x000fe8000e1a1016 */
[----:B--2---:R-:W2:Y:S01]  /*3bf50*/  LDL.LU.64 R12, [R1+0x120] ;  /* 0x00012000010c7983 */ /* 0x004ea20000300a00 */
[----:B------:R-:W-:Y:S01]  /*3bf60*/  IMAD.WIDE R14, R2, 0x4, R4 ;  /* 0x00000004020e7825 */ /* 0x000fe200078e0204 */
[----:B------:R-:W-:Y:S01]  /*3bf70*/  ISETP.GE.U32.AND P4, PT, R244, 0x7ffffcad, PT ;  /* 0x7ffffcadf400780c */ /* 0x000fe20003f86070 */
[----:B------:R-:W3:Y:S03]  /*3bf80*/  LDC R5, c[0x0][0x3a0] ;  /* 0x0000e800ff057b82 */ /* 0x000ee60000000800 */
[----:B------:R1:W-:Y:S04]  /*3bf90*/  STL.64 [R1+0xe8], R14 ;  /* 0x0000e80e01007387 */ /* 0x0003e80000100a00 */
[----:B------:R1:W-:Y:S01]  /*3bfa0*/  LDGSTS.E [R0+0x30148], desc[UR22][R14.64], !P3 ;  /* 0x301480000e007fae */ /* 0x0003e2000d9a1016 */
[----:B------:R-:W3:Y:S01]  /*3bfb0*/  LDC R4, c[0x0][0x3a0] ;  /* 0x0000e800ff047b82 */ /* 0x000ee20000000800 */
[----:B-1----:R-:W-:-:S02]  /*3bfc0*/  IMAD.WIDE R14, R2, 0x4, R10 ;  /* 0x00000004020e7825 */ /* 0x002fc400078e020a */
[----:B------:R-:W2:Y:S02]  /*3bfd0*/  LDL.LU.64 R10, [R1+0x128] ;  /* 0x00012800010a7983 */ /* 0x000ea40000300a00 */
[----:B------:R-:W-:Y:S02]  /*3bfe0*/  VIADD R244, R252, 0xfffffd2b ;  /* 0xfffffd2bfcf47836 */ /* 0x000fe40000000000 */
[----:B------:R3:W-:Y:S01]  /*3bff0*/  STL.64 [R1+0xf0], R14 ;  /* 0x0000f00e01007387 */ /* 0x0007e20000100a00 */
[----:B------:R-:W1:Y:S03]  /*3c000*/  LDC R252, c[0x0][0x3a0] ;  /* 0x0000e800fffc7b82 */ /* 0x000e660000000800 */
[----:B------:R3:W-:Y:S01]  /*3c010*/  LDGSTS.E [R0+0x3014c], desc[UR22][R14.64], !P4 ;  /* 0x3014c0000e007fae */ /* 0x0007e2000e1a1016 */
[----:B------:R-:W-:Y:S02]  /*3c020*/  ISETP.GE.U32.AND P3, PT, R244, 0x7ffffcac, PT ;  /* 0x7ffffcacf400780c */ /* 0x000fe40003f66070 */
[----:B------:R-:W-:-:S02]  /*3c030*/  IADD3 R244, PT, PT, R245, -0x2d6, RZ ;  /* 0xfffffd2af5f47810 */ /* 0x000fc40007ffe0ff */
[----:B------:R-:W1:Y:S01]  /*3c040*/  LDC R245, c[0x0][0x3a0] ;  /* 0x0000e800fff57b82 */ /* 0x000e620000000800 */
[----:B---3--:R-:W-:-:S05]  /*3c050*/  IMAD.WIDE R14, R2, 0x4, R8 ;  /* 0x00000004020e7825 */ /* 0x008fca00078e0208 */
[----:B------:R4:W-:Y:S04]  /*3c060*/  STL.64 [R1+0xf8], R14 ;  /* 0x0000f80e01007387 */ /* 0x0009e80000100a00 */
[----:B------:R-:W3:Y:S01]  /*3c070*/  LDL.LU.64 R8, [R1+0x130] ;  /* 0x0001300001087983 */ /* 0x000ee20000300a00 */
[----:B------:R-:W-:Y:S01]  /*3c080*/  ISETP.GE.U32.AND P4, PT, R244, 0x7ffffcab, PT ;  /* 0x7ffffcabf400780c */ /* 0x000fe20003f86070 */
[----:B------:R-:W-:Y:S02]  /*3c090*/  VIADD R244, R5, 0xfffffd29 ;  /* 0xfffffd2905f47836 */ /* 0x000fe40000000000 */
[----:B------:R4:W-:Y:S03]  /*3c0a0*/  LDGSTS.E [R0+0x30150], desc[UR22][R14.64], !P3 ;  /* 0x301500000e007fae */ /* 0x0009e6000d9a1016 */
[----:B------:R-:W-:Y:S01]  /*3c0b0*/  ISETP.GE.U32.AND P3, PT, R244, 0x7ffffcaa, PT ;  /* 0x7ffffcaaf400780c */ /* 0x000fe20003f66070 */
[----:B------:R-:W-:-:S02]  /*3c0c0*/  VIADD R244, R4, 0xfffffd28 ;  /* 0xfffffd2804f47836 */ /* 0x000fc40000000000 */
[----:B------:R-:W-:-:S05]  /*3c0d0*/  IMAD.WIDE R6, R2, 0x4, R6 ;  /* 0x0000000402067825 */ /* 0x000fca00078e0206 */
[----:B------:R1:W-:Y:S04]  /*3c0e0*/  STL.64 [R1+0x100], R6 ;  /* 0x0001000601007387 */ /* 0x0003e80000100a00 */
[----:B------:R-:W3:Y:S04]  /*3c0f0*/  LDL.LU.64 R4, [R1+0x138] ;  /* 0x0001380001047983 */ /* 0x000ee80000300a00 */
[----:B------:R1:W-:Y:S01]  /*3c100*/  LDGSTS.E [R0+0x30154], desc[UR22][R6.64], !P4 ;  /* 0x3015400006007fae */ /* 0x0003e2000e1a1016 */
[----:B------:R-:W-:Y:S01]  /*3c110*/  ISETP.GE.U32.AND P4, PT, R244, 0x7ffffca9, PT ;  /* 0x7ffffca9f400780c */ /* 0x000fe20003f86070 */
[C---:B----4-:R-:W-:Y:S01]  /*3c120*/  IMAD.WIDE R14, R2.reuse, 0x4, R132 ;  /* 0x00000004020e7825 */ /* 0x050fe200078e0284 */
[----:B-1----:R-:W1:Y:S01]  /*3c130*/  LDC R7, c[0x0][0x3a0] ;  /* 0x0000e800ff077b82 */ /* 0x002e620000000800 */
[----:B------:R-:W4:Y:S04]  /*3c140*/  LDL.LU.64 R132, [R1+0x140] ;  /* 0x0001400001847983 */ /* 0x000f280000300a00 */
[----:B------:R2:W-:Y:S03]  /*3c150*/  STL.64 [R1+0x108], R14 ;  /* 0x0001080e01007387 */ /* 0x0005e60000100a00 */
[----:B------:R-:W1:Y:S01]  /*3c160*/  LDC R6, c[0x0][0x3a0] ;  /* 0x0000e800ff067b82 */ /* 0x000e620000000800 */
[----:B------:R2:W-:Y:S02]  /*3c170*/  LDGSTS.E [R0+0x30158], desc[UR22][R14.64], !P3 ;  /* 0x301580000e007fae */ /* 0x0005e4000d9a1016 */
[----:B--2---:R-:W-:-:S02]  /*3c180*/  IMAD.WIDE R14, R2, 0x4, R12 ;  /* 0x00000004020e7825 */ /* 0x004fc400078e020c */
[----:B------:R-:W2:Y:S04]  /*3c190*/  LDL.LU.64 R12, [R1+0x148] ;  /* 0x00014800010c7983 */ /* 0x000ea80000300a00 */
[----:B------:R1:W-:Y:S04]  /*3c1a0*/  STL.64 [R1+0x110], R14 ;  /* 0x0001100e01007387 */ /* 0x0003e80000100a00 */
[----:B------:R1:W-:Y:S02]  /*3c1b0*/  LDGSTS.E [R0+0x3015c], desc[UR22][R14.64], !P4 ;  /* 0x3015c0000e007fae */ /* 0x0003e4000e1a1016 */
[----:B-1----:R-:W-:-:S05]  /*3c1c0*/  IMAD.WIDE R14, R2, 0x4, R10 ;  /* 0x00000004020e7825 */ /* 0x002fca00078e020a */
[----:B------:R-:W-:Y:S04]  /*3c1d0*/  STL.64 [R1+0x118], R14 ;  /* 0x0001180e01007387 */ /* 0x000fe80000100a00 */
[----:B------:R-:W2:Y:S01]  /*3c1e0*/  LDL.LU.64 R10, [R1+0x150] ;  /* 0x00015000010a7983 */ /* 0x000ea20000300a00 */
[----:B------:R-:W-:Y:S02]  /*3c1f0*/  VIADD R244, R252, 0xfffffd27 ;  /* 0xfffffd27fcf47836 */ /* 0x000fe40000000000 */
[----:B------:R-:W1:Y:S03]  /*3c200*/  LDC R252, c[0x0][0x3a0] ;  /* 0x0000e800fffc7b82 */ /* 0x000e660000000800 */
[----:B------:R-:W-:-:S02]  /*3c210*/  ISETP.GE.U32.AND P3, PT, R244, 0x7ffffca8, PT ;  /* 0x7ffffca8f400780c */ /* 0x000fc40003f66070 */
[----:B------:R-:W-:-:S03]  /*3c220*/  IADD3 R244, PT, PT, R245, -0x2da, RZ ;  /* 0xfffffd26f5f47810 */ /* 0x000fc60007ffe0ff */
[----:B------:R-:W3:Y:S01]  /*3c230*/  LDC R245, c[0x0][0x3a0] ;  /* 0x0000e800fff57b82 */ /* 0x000ee20000000800 */
[----:B------:R-:W-:Y:S01]  /*3c240*/  ISETP.GE.U32.AND P4, PT, R244, 0x7ffffca7, PT ;  /* 0x7ffffca7f400780c */ /* 0x000fe20003f86070 */
[----:B------:R-:W-:-:S06]  /*3c250*/  VIADD R244, R7, 0xfffffd25 ;  /* 0xfffffd2507f47836 */ /* 0x000fcc0000000000 */
[----:B------:R1:W-:Y:S01]  /*3c260*/  LDGSTS.E [R0+0x30160], desc[UR22][R14.64], !P3 ;  /* 0x301600000e007fae */ /* 0x0003e2000d9a1016 */
[----:B---3--:R-:W-:Y:S01]  /*3c270*/  IMAD.WIDE R8, R2, 0x4, R8 ;  /* 0x0000000402087825 */ /* 0x008fe200078e0208 */
[----:B------:R-:W-:-:S03]  /*3c280*/  ISETP.GE.U32.AND P3, PT, R244, 0x7ffffca6, PT ;  /* 0x7ffffca6f400780c */ /* 0x000fc60003f66070 */
[----:B------:R-:W-:Y:S01]  /*3c290*/  VIADD R244, R6, 0xfffffd24 ;  /* 0xfffffd2406f47836 */ /* 0x000fe20000000000 */
[----:B------:R3:W-:Y:S04]  /*3c2a0*/  STL.64 [R1+0x120], R8 ;  /* 0x0001200801007387 */ /* 0x0007e80000100a00 */
[----:B------:R-:W2:Y:S04]  /*3c2b0*/  LDL.LU.64 R6, [R1+0x158] ;  /* 0x0001580001067983 */ /* 0x000ea80000300a00 */
[----:B------:R-:W-:Y:S01]  /*3c2c0*/  LDGSTS.E [R0+0x30164], desc[UR22][R8.64], !P4 ;  /* 0x3016400008007fae */ /* 0x000fe2000e1a1016 */
[----:B------:R-:W-:Y:S01]  /*3c2d0*/  ISETP.GE.U32.AND P4, PT, R244, 0x7ffffca5, PT ;  /* 0x7ffffca5f400780c */ /* 0x000fe20003f86070 */
[----:B-1----:R-:W-:-:S02]  /*3c2e0*/  VIADD R244, R252, 0xfffffd23 ;  /* 0xfffffd23fcf47836 */ /* 0x002fc40000000000 */
[----:B------:R-:W1:Y:S01]  /*3c2f0*/  LDC R252, c[0x0][0x3a0] ;  /* 0x0000e800fffc7b82 */ /* 0x000e620000000800 */
[----:B---3--:R-:W3:Y:S01]  /*3c300*/  LDL.LU.64 R8, [R1+0x160] ;  /* 0x0001600001087983 */ /* 0x008ee20000300a00 */
[----:B------:R-:W-:-:S06]  /*3c310*/  IMAD.WIDE R14, R2, 0x4, R4 ;  /* 0x00000004020e7825 */ /* 0x000fcc00078e0204 */
[----:B------:R-:W1:Y:S01]  /*3c320*/  LDC R5, c[0x0][0x3a0] ;  /* 0x0000e800ff057b82 */ /* 0x000e620000000800 */
[----:B------:R4:W-:Y:S04]  /*3c330*/  STL.64 [R1+0x128], R14 ;  /* 0x0001280e01007387 */ /* 0x0009e80000100a00 */
[----:B------:R4:W-:Y:S03]  /*3c340*/  LDGSTS.E [R0+0x30168], desc[UR22][R14.64], !P3 ;  /* 0x301680000e007fae */ /* 0x0009e6000d9a1016 */
[----:B------:R-:W1:Y:S01]  /*3c350*/  LDC R4, c[0x0][0x3a0] ;  /* 0x0000e800ff047b82 */ /* 0x000e620000000800 */
[----:B------:R-:W-:Y:S02]  /*3c360*/  ISETP.GE.U32.AND P3, PT, R244, 0x7ffffca4, PT ;  /* 0x7ffffca4f400780c */ /* 0x000fe40003f66070 */
[----:B------:R-:W-:-:S05]  /*3c370*/  IADD3 R244, PT, PT, R245, -0x2de, RZ ;  /* 0xfffffd22f5f47810 */ /* 0x000fca0007ffe0ff */
[----:B------:R-:W1:Y:S01]  /*3c380*/  LDC R245, c[0x0][0x3a0] ;  /* 0x0000e800fff57b82 */ /* 0x000e620000000800 */
[----:B----4-:R-:W-:Y:S02]  /*3c390*/  IMAD.WIDE R14, R2, 0x4, R132 ;  /* 0x00000004020e7825 */ /* 0x010fe400078e0284 */
[----:B------:R-:W4:Y:S04]  /*3c3a0*/  LDL.LU.64 R132, [R1+0x168] ;  /* 0x0001680001847983 */ /* 0x000f280000300a00 */
[----:B------:R2:W-:Y:S04]  /*3c3b0*/  STL.64 [R1+0x130], R14 ;  /* 0x0001300e01007387 */ /* 0x0005e80000100a00 */
[----:B------:R2:W-:Y:S01]  /*3c3c0*/  LDGSTS.E [R0+0x3016c], desc[UR22][R14.64], !P4 ;  /* 0x3016c0000e007fae */ /* 0x0005e2000e1a1016 */
[----:B------:R-:W-:Y:S01]  /*3c3d0*/  ISETP.GE.U32.AND P4, PT, R244, 0x7ffffca3, PT ;  /* 0x7ffffca3f400780c */ /* 0x000fe20003f86070 */
[----:B--2---:R-:W-:-:S05]  /*3c3e0*/  IMAD.WIDE R14, R2, 0x4, R12 ;  /* 0x00000004020e7825 */ /* 0x004fca00078e020c */
[----:B------:R-:W-:Y:S04]  /*3c3f0*/  STL.64 [R1+0x138], R14 ;  /* 0x0001380e01007387 */ /* 0x000fe80000100a00 */
[----:B------:R-:W2:Y:S01]  /*3c400*/  LDL.LU.64 R12, [R1+0x170] ;  /* 0x00017000010c7983 */ /* 0x000ea20000300a00 */
[----:B-1----:R-:W-:-:S03]  /*3c410*/  VIADD R244, R5, 0xfffffd21 ;  /* 0xfffffd2105f47836 */ /* 0x002fc60000000000 */
[----:B------:R1:W-:Y:S02]  /*3c420*/  LDGSTS.E [R0+0x30170], desc[UR22][R14.64], !P3 ;  /* 0x301700000e007fae */ /* 0x0003e4000d9a1016 */
[----:B------:R-:W-:Y:S01]  /*3c430*/  ISETP.GE.U32.AND P3, PT, R244, 0x7ffffca2, PT ;  /* 0x7ffffca2f400780c */ /* 0x000fe20003f66070 */
[----:B------:R-:W-:Y:S02]  /*3c440*/  VIADD R244, R4, 0xfffffd20 ;  /* 0xfffffd2004f47836 */ /* 0x000fe40000000000 */
[----:B------:R-:W-:-:S05]  /*3c450*/  IMAD.WIDE R10, R2, 0x4, R10 ;  /* 0x00000004020a7825 */ /* 0x000fca00078e020a */
[----:B------:R1:W-:Y:S04]  /*3c460*/  STL.64 [R1+0x140], R10 ;  /* 0x0001400a01007387 */ /* 0x0003e80000100a00 */
[----:B------:R-:W2:Y:S04]  /*3c470*/  LDL.LU.64 R4, [R1+0x178] ;  /* 0x0001780001047983 */ /* 0x000ea80000300a00 */
[----:B------:R-:W-:Y:S04]  /*3c480*/  LDGSTS.E [R0+0x30174], desc[UR22][R10.64], !P4 ;  /* 0x301740000a007fae */ /* 0x000fe8000e1a1016 */
[----:B-1----:R-:W2:Y:S01]  /*3c490*/  LDL.LU.64 R10, [R1+0x180] ;  /* 0x00018000010a7983 */ /* 0x002ea20000300a00 */
[----:B------:R-:W-:Y:S01]  /*3c4a0*/  ISETP.GE.U32.AND P4, PT, R244, 0x7ffffca1, PT ;  /* 0x7ffffca1f400780c */ /* 0x000fe20003f86070 */
[----:B------:R-:W-:-:S02]  /*3c4b0*/  IMAD.WIDE R14, R2, 0x4, R6 ;  /* 0x00000004020e7825 */ /* 0x000fc400078e0206 */
[----:B------:R-:W1:Y:S03]  /*3c4c0*/  LDC R7, c[0x0][0x3a0] ;  /* 0x0000e800ff077b82 */ /* 0x000e660000000800 */
[----:B------:R3:W-:Y:S04]  /*3c4d0*/  STL.64 [R1+0x148], R14 ;  /* 0x0001480e01007387 */ /* 0x0007e80000100a00 */
[----:B------:R3:W-:Y:S01]  /*3c4e0*/  LDGSTS.E [R0+0x30178], desc[UR22][R14.64], !P3 ;  /* 0x301780000e007fae */ /* 0x0007e2000d9a1016 */
[----:B------:R-:W4:Y:S01]  /*3c4f0*/  LDC R6, c[0x0][0x3a0] ;  /* 0x0000e800ff067b82 */ /* 0x000f220000000800 */
[----:B------:R-:W-:Y:S02]  /*3c500*/  VIADD R244, R252, 0xfffffd1f ;  /* 0xfffffd1ffcf47836 */ /* 0x000fe40000000000 */
[----:B---3--:R-:W-:-:S05]  /*3c510*/  IMAD.WIDE R14, R2, 0x4, R8 ;  /* 0x00000004020e7825 */ /* 0x008fca00078e0208 */
[----:B------:R-:W3:Y:S01]  /*3c520*/  LDC R252, c[0x0][0x3a0] ;  /* 0x0000e800fffc7b82 */ /* 0x000ee20000000800 */
[----:B------:R-:W3:Y:S01]  /*3c530*/  LDL.LU.64 R8, [R1+0x188] ;  /* 0x0001880001087983 */ /* 0x000ee20000300a00 */
[----:B------:R-:W-:-:S03]  /*3c540*/  ISETP.GE.U32.AND P3, PT, R244, 0x7ffffca0, PT ;  /* 0x7ffffca0f400780c */ /* 0x000fc60003f66070 */
[----:B------:R4:W-:Y:S04]  /*3c550*/  STL.64 [R1+0x150], R14 ;  /* 0x0001500e01007387 */ /* 0x0009e80000100a00 */
[----:B------:R4:W-:Y:S01]  /*3c560*/  LDGSTS.E [R0+0x3017c], desc[UR22][R14.64], !P4 ;  /* 0x3017c0000e007fae */ /* 0x0009e2000e1a1016 */
[----:B------:R-:W-:Y:S02]  /*3c570*/  IADD3 R244, PT, PT, R245, -0x2e2, RZ ;  /* 0xfffffd1ef5f47810 */ /* 0x000fe40007ffe0ff */
[----:B------:R-:W2:Y:S02]  /*3c580*/  LDC R245, c[0x0][0x3a0] ;  /* 0x0000e800fff57b82 */ /* 0x000ea40000000800 */
[----:B------:R-:W-:Y:S01]  /*3c590*/  ISETP.GE.U32.AND P4, PT, R244, 0x7ffffc9f, PT ;  /* 0x7ffffc9ff400780c */ /* 0x000fe20003f86070 */
[----:B-1----:R-:W-:-:S02]  /*3c5a0*/  VIADD R244, R7, 0xfffffd1d ;  /* 0xfffffd1d07f47836 */ /* 0x002fc40000000000 */
[----:B----4-:R-:W-:-:S05]  /*3c5b0*/  IMAD.WIDE R14, R2, 0x4, R132 ;  /* 0x00000004020e7825 */ /* 0x010fca00078e0284 */
[----:B------:R-:W-:Y:S04]  /*3c5c0*/  STL.64 [R1+0x158], R14 ;  /* 0x0001580e01007387 */ /* 0x000fe80000100a00 */
[----:B------:R-:W4:Y:S04]  /*3c5d0*/  LDL.LU.64 R132, [R1+0x190] ;  /* 0x0001900001847983 */ /* 0x000f280000300a00 */
[----:B------:R1:W-:Y:S01]  /*3c5e0*/  LDGSTS.E [R0+0x30180], desc[UR22][R14.64], !P3 ;  /* 0x301800000e007fae */ /* 0x0003e2000d9a1016 */
[----:B------:R-:W-:Y:S01]  /*3c5f0*/  ISETP.GE.U32.AND P3, PT, R244, 0x7ffffc9e, PT ;  /* 0x7ffffc9ef400780c */ /* 0x000fe20003f66070 */
[----:B------:R-:W-:-:S02]  /*3c600*/  VIADD R244, R6, 0xfffffd1c ;  /* 0xfffffd1c06f47836 */ /* 0x000fc40000000000 */
[----:B--2---:R-:W-:-:S05]  /*3c610*/  IMAD.WIDE R12, R2, 0x4, R12 ;  /* 0x00000004020c7825 */ /* 0x004fca00078e020c */
[----:B------:R2:W-:Y:S04]  /*3c620*/  STL.64 [R1+0x160], R12 ;  /* 0x0001600c01007387 */ /* 0x0005e80000100a00 */
[----:B------:R-:W4:Y:S04]  /*3c630*/  LDL.LU.64 R6, [R1+0x198] ;  /* 0x0001980001067983 */ /* 0x000f280000300a00 */
[----:B------:R-:W-:Y:S04]  /*3c640*/  LDGSTS.E [R0+0x30184], desc[UR22][R12.64], !P4 ;  /* 0x301840000c007fae */ /* 0x000fe8000e1a1016 */
[----:B--2---:R-:W2:Y:S01]  /*3c650*/  LDL.LU.64 R12, [R1+0x1a0] ;  /* 0x0001a000010c7983 */ /* 0x004ea20000300a00 */
[----:B-1----:R-:W-:-:S02]  /*3c660*/  IMAD.WIDE R14, R2, 0x4, R4 ;  /* 0x00000004020e7825 */ /* 0x002fc400078e0204 */
[----:B------:R-:W1:Y:S03]  /*3c670*/  LDC R4, c[0x0][0x3a0] ;  /* 0x0000e800ff047b82 */ /* 0x000e660000000800 */
[----:B------:R3:W-:Y:S01]  /*3c680*/  STL.64 [R1+0x168], R14 ;  /* 0x0001680e01007387 */ /* 0x0007e20000100a00 */
[----:B------:R-:W-:Y:S01]  /*3c690*/  IMAD.WIDE R16, R2, 0x4, R10 ;  /* 0x0000000402107825 */ /* 0x000fe200078e020a */
[----:B------:R-:W-:Y:S02]  /*3c6a0*/  ISETP.GE.U32.AND P4, PT, R244, 0x7ffffc9d, PT ;  /* 0x7ffffc9df400780c */ /* 0x000fe40003f86070 */
[----:B------:R-:W2:Y:S04]  /*3c6b0*/  LDL.LU.64 R10, [R1+0x1a8] ;  /* 0x0001a800010a7983 */ /* 0x000ea80000300a00 */
[----:B------:R3:W-:Y:S02]  /*3c6c0*/  LDGSTS.E [R0+0x30188], desc[UR22][R14.64], !P3 ;  /* 0x301880000e007fae */ /* 0x0007e4000d9a1016 */
[----:B---3--:R-:W-:-:S02]  /*3c6d0*/  VIADD R244, R252, 0xfffffd1b ;  /* 0xfffffd1bfcf47836 */ /* 0x008fc40000000000 */
[----:B------:R-:W3:Y:S08]  /*3c6e0*/  LDC R252, c[0x0][0x3a0] ;  /* 0x0000e800fffc7b82 */ /* 0x000ef00000000800 */
[----:B------:R-:W3:Y:S01]  /*3c6f0*/  LDC R14, c[0x0][0x3a0] ;  /* 0x0000e800ff0e7b82 */ /* 0x000ee20000000800 */
[----:B------:R-:W-:Y:S01]  /*3c700*/  ISETP.GE.U32.AND P3, PT, R244, 0x7ffffc9c, PT ;  /* 0x7ffffc9cf400780c */ /* 0x000fe20003f66070 */
[----:B------:R-:W-:Y:S01]  /*3c710*/  LDGSTS.E [R0+0x3018c], desc[UR22][R16.64], !P4 ;  /* 0x3018c00010007fae */ /* 0x000fe2000e1a1016 */
[----:B------:R-:W-:Y:S01]  /*3c720*/  IADD3 R244, PT, PT, R245, -0x2e6, RZ ;  /* 0xfffffd1af5f47810 */ /* 0x000fe20007ffe0ff */
[----:B------:R-:W-:-:S02]  /*3c730*/  IMAD.WIDE R8, R2, 0x4, R8 ;  /* 0x0000000402087825 */ /* 0x000fc400078e0208 */
[----:B------:R-:W-:Y:S01]  /*3c740*/  STL.64 [R1+0x170], R16 ;  /* 0x0001701001007387 */ /* 0x000fe20000100a00 */
[----:B------:R-:W-:Y:S01]  /*3c750*/  ISETP.GE.U32.AND P4, PT, R244, 0x7ffffc9b, PT ;  /* 0x7ffffc9bf400780c */ /* 0x000fe20003f86070 */
[----:B------:R-:W2:Y:S01]  /*3c760*/  LDC R245, c[0x0][0x3a0] ;  /* 0x0000e800fff57b82 */ /* 0x000ea20000000800 */
[----:B-1----:R-:W-:Y:S01]  /*3c770*/  VIADD R244, R4, 0xfffffd19 ;  /* 0xfffffd1904f47836 */ /* 0x002fe20000000000 */
[----:B------:R4:W-:Y:S04]  /*3c780*/  STL.64 [R1+0x178], R8 ;  /* 0x0001780801007387 */ /* 0x0009e80000100a00 */
[----:B------:R-:W2:Y:S04]  /*3c790*/  LDL.LU.64 R4, [R1+0x1b0] ;  /* 0x0001b00001047983 */ /* 0x000ea80000300a00 */
[----:B------:R4:W-:Y:S01]  /*3c7a0*/  LDGSTS.E [R0+0x30190], desc[UR22][R8.64], !P3 ;  /* 0x3019000008007fae */ /* 0x0009e2000d9a1016 */
[----:B------:R-:W-:Y:S01]  /*3c7b0*/  ISETP.GE.U32.AND P3, PT, R244, 0x7ffffc9a, PT ;  /* 0x7ffffc9af400780c */ /* 0x000fe20003f66070 */
[----:B---3--:R-:W-:-:S02]  /*3c7c0*/  VIADD R244, R14, 0xfffffd18 ;  /* 0xfffffd180ef47836 */ /* 0x008fc40000000000 */
[----:B----4-:R-:W-:-:S05]  /*3c7d0*/  IMAD.WIDE R8, R2, 0x4, R132 ;  /* 0x0000000402087825 */ /* 0x010fca00078e0284 */
[----:B------:R1:W-:Y:S04]  /*3c7e0*/  STL.64 [R1+0x180], R8 ;  /* 0x0001800801007387 */ /* 0x0003e80000100a00 */
[----:B------:R-:W3:Y:S04]  /*3c7f0*/  LDL.LU.64 R132, [R1+0x1b8] ;  /* 0x0001b80001847983 */ /* 0x000ee80000300a00 */
[----:B------:R-:W-:Y:S01]  /*3c800*/  LDGSTS.E [R0+0x30194], desc[UR22][R8.64], !P4 ;  /* 0x3019400008007fae */ /* 0x000fe2000e1a1016 */
[----:B------:R-:W-:-:S03]  /*3c810*/  ISETP.GE.U32.AND P4, PT, R244, 0x7ffffc99, PT ;  /* 0x7ffffc99f400780c */ /* 0x000fc60003f86070 */
[----:B-1----:R-:W4:Y:S01]  /*3c820*/  LDL.LU.64 R8, [R1+0x1c0] ;  /* 0x0001c00001087983 */ /* 0x002f220000300a00 */
[C---:B------:R-:W-:Y:S02]  /*3c830*/  IMAD.WIDE R14, R2.reuse, 0x4, R6 ;  /* 0x00000004020e7825 */ /* 0x040fe400078e0206 */
[----:B------:R-:W1:Y:S03]  /*3c840*/  LDC R7, c[0x0][0x3a0] ;  /* 0x0000e800ff077b82 */ /* 0x000e660000000800 */
[----:B------:R2:W-:Y:S04]  /*3c850*/  STL.64 [R1+0x188], R14 ;  /* 0x0001880e01007387 */ /* 0x0005e80000100a00 */
[----:B------:R2:W-:Y:S01]  /*3c860*/  LDGSTS.E [R0+0x30198], desc[UR22][R14.64], !P3 ;  /* 0x301980000e007fae */ /* 0x0005e2000d9a1016 */
[----:B------:R-:W1:Y:S01]  /*3c870*/  LDC R6, c[0x0][0x3a0] ;  /* 0x0000e800ff067b82 */ /* 0x000e620000000800 */
        /* <DEDUP_REMOVED lines=14> */
[----:B------:R-:W-:Y:S01]  /*3c960*/  LDGSTS.E [R0+0x301a0], desc[UR22][R14.64], !P3 ;  /* 0x301a00000e007fae */ /* 0x000fe2000d9a1016 */
[----:B------:R-:W-:Y:S01]  /*3c970*/  IMAD.WIDE R4, R2, 0x4, R4 ;  /* 0x0000000402047825 */ /* 0x000fe200078e0204 */
[----:B------:R-:W-:-:S03]  /*3c980*/  ISETP.GE.U32.AND P3, PT, R244, 0x7ffffc96, PT ;  /* 0x7ffffc96f400780c */ /* 0x000fc60003f66070 */
[----:B------:R-:W-:Y:S01]  /*3c990*/  VIADD R244, R6, 0xfffffd14 ;  /* 0xfffffd1406f47836 */ /* 0x000fe20000000000 */
[----:B------:R1:W-:Y:S04]  /*3c9a0*/  STL.64 [R1+0x1a0], R4 ;  /* 0x0001a00401007387 */ /* 0x0003e80000100a00 */
[----:B------:R-:W2:Y:S04]  /*3c9b0*/  LDL.LU.64 R6, [R1+0x1d8] ;  /* 0x0001d80001067983 */ /* 0x000ea80000300a00 */
[----:B------:R1:W-:Y:S01]  /*3c9c0*/  LDGSTS.E [R0+0x301a4], desc[UR22][R4.64], !P4 ;  /* 0x301a400004007fae */ /* 0x0003e2000e1a1016 */
[----:B------:R-:W-:Y:S01]  /*3c9d0*/  ISETP.GE.U32.AND P4, PT, R244, 0x7ffffc95, PT ;  /* 0x7ffffc95f400780c */ /* 0x000fe20003f86070 */
[----:B-1----:R-:W-:-:S02]  /*3c9e0*/  VIADD R244, R252, 0xfffffd13 ;  /* 0xfffffd13fcf47836 */ /* 0x002fc40000000000 */
[----:B------:R-:W1:Y:S08]  /*3c9f0*/  LDC R252, c[0x0][0x3a0] ;  /* 0x0000e800fffc7b82 */ /* 0x000e700000000800 */
[----:B------:R-:W1:Y:S08]  /*3ca00*/  LDC R5, c[0x0][0x3a0] ;  /* 0x0000e800ff057b82 */ /* 0x000e700000000800 */
[----:B------:R-:W1:Y:S01]  /*3ca10*/  LDC R4, c[0x0][0x3a0] ;  /* 0x0000e800ff047b82 */ /* 0x000e620000000800 */
[----:B---3--:R-:W-:-:S02]  /*3ca20*/  IMAD.WIDE R14, R2, 0x4, R132 ;  /* 0x00000004020e7825 */ /* 0x008fc400078e0284 */
[----:B------:R-:W3:Y:S04]  /*3ca30*/  LDL.LU.64 R132, [R1+0x1e0] ;  /* 0x0001e00001847983 */ /* 0x000ee80000300a00 */
[----:B------:R4:W-:Y:S04]  /*3ca40*/  STL.64 [R1+0x1a8], R14 ;  /* 0x0001a80e01007387 */ /* 0x0009e80000100a00 */
[----:B------:R4:W-:Y:S01]  /*3ca50*/  LDGSTS.E [R0+0x301a8], desc[UR22][R14.64], !P3 ;  /* 0x301a80000e007fae */ /* 0x0009e2000d9a1016 */
[----:B------:R-:W-:Y:S01]  /*3ca60*/  ISETP.GE.U32.AND P3, PT, R244, 0x7ffffc94, PT ;  /* 0x7ffffc94f400780c */ /* 0x000fe20003f66070 */
[----:B----4-:R-:W-:-:S02]  /*3ca70*/  IMAD.WIDE R14, R2, 0x4, R8 ;  /* 0x00000004020e7825 */ /* 0x010fc400078e0208 */
[----:B------:R-:W4:Y:S04]  /*3ca80*/  LDL.LU.64 R8, [R1+0x1e8] ;  /* 0x0001e80001087983 */ /* 0x000f280000300a00 */
[----:B------:R2:W-:Y:S04]  /*3ca90*/  STL.64 [R1+0x1b0], R14 ;  /* 0x0001b00e01007387 */ /* 0x0005e80000100a00 */
[----:B------:R2:W-:Y:S01]  /*3caa0*/  LDGSTS.E [R0+0x301ac], desc[UR22][R14.64], !P4 ;  /* 0x301ac0000e007fae */ /* 0x0005e2000e1a1016 */
[----:B------:R-:W-:Y:S02]  /*3cab0*/  IADD3 R244, PT, PT, R245, -0x2ee, RZ ;  /* 0xfffffd12f5f47810 */ /* 0x000fe40007ffe0ff */
[----:B------:R-:W2:Y:S02]  /*3cac0*/  LDC R245, c[0x0][0x3a0] ;  /* 0x0000e800fff57b82 */ /* 0x000ea40000000800 */
[----:B------:R-:W-:Y:S01]  /*3cad0*/  ISETP.GE.U32.AND P4, PT, R244, 0x7ffffc93, PT ;  /* 0x7ffffc93f400780c */ /* 0x000fe20003f86070 */
[----:B--2---:R-:W-:-:S05]  /*3cae0*/  IMAD.WIDE R14, R2, 0x4, R12 ;  /* 0x00000004020e7825 */ /* 0x004fca00078e020c */
[----:B------:R-:W-:Y:S01]  /*3caf0*/  STL.64 [R1+0x1b8], R14 ;  /* 0x0001b80e01007387 */ /* 0x000fe20000100a00 */
[----:B-1----:R-:W-:-:S03]  /*3cb00*/  VIADD R244, R5, 0xfffffd11 ;  /* 0xfffffd1105f47836 */ /* 0x002fc60000000000 */
[----:B------:R-:W2:Y:S04]  /*3cb10*/  LDL.LU.64 R12, [R1+0x1f0] ;  /* 0x0001f000010c7983 */ /* 0x000ea80000300a00 */
[----:B------:R1:W-:Y:S01]  /*3cb20*/  LDGSTS.E [R0+0x301b0], desc[UR22][R14.64], !P3 ;  /* 0x301b00000e007fae */ /* 0x0003e2000d9a1016 */
[----:B------:R-:W-:Y:S01]  /*3cb30*/  ISETP.GE.U32.AND P3, PT, R244, 0x7ffffc92, PT ;  /* 0x7ffffc92f400780c */ /* 0x000fe20003f66070 */
[----:B------:R-:W-:Y:S02]  /*3cb40*/  VIADD R244, R4, 0xfffffd10 ;  /* 0xfffffd1004f47836 */ /* 0x000fe40000000000 */
[----:B------:R-:W-:-:S05]  /*3cb50*/  IMAD.WIDE R10, R2, 0x4, R10 ;  /* 0x00000004020a7825 */ /* 0x000fca00078e020a */
[----:B------:R1:W-:Y:S04]  /*3cb60*/  STL.64 [R1+0x1c0], R10 ;  /* 0x0001c00a01007387 */ /* 0x0003e80000100a00 */
[----:B------:R-:W2:Y:S04]  /*3cb70*/  LDL.LU.64 R4, [R1+0x1f8] ;  /* 0x0001f80001047983 */ /* 0x000ea80000300a00 */
[----:B------:R-:W-:Y:S01]  /*3cb80*/  LDGSTS.E [R0+0x301b4], desc[UR22][R10.64], !P4 ;  /* 0x301b40000a007fae */ /* 0x000fe2000e1a1016 */
[----:B------:R-:W-:-:S03]  /*3cb90*/  ISETP.GE.U32.AND P4, PT, R244, 0x7ffffc91, PT ;  /* 0x7ffffc91f400780c */ /* 0x000fc60003f86070 */
[----:B-1----:R-:W2:Y:S01]  /*3cba0*/  LDL.LU.64 R10, [R1+0x200] ;  /* 0x00020000010a7983 */ /* 0x002ea20000300a00 */
[----:B------:R-:W-:Y:S02]  /*3cbb0*/  VIADD R244, R252, 0xfffffd0f ;  /* 0xfffffd0ffcf47836 */ /* 0x000fe40000000000 */
[----:B------:R-:W1:Y:S01]  /*3cbc0*/  LDC R252, c[0x0][0x3a0] ;  /* 0x0000e800fffc7b82 */ /* 0x000e620000000800 */
[----:B------:R-:W-:-:S05]  /*3cbd0*/  IMAD.WIDE R14, R2, 0x4, R6 ;  /* 0x00000004020e7825 */ /* 0x000fca00078e0206 */
[----:B------:R3:W-:Y:S02]  /*3cbe0*/  LDGSTS.E [R0+0x301b8], desc[UR22][R14.64], !P3 ;  /* 0x301b80000e007fae */ /* 0x0007e4000d9a1016 */
[----:B------:R-:W1:Y:S01]  /*3cbf0*/  LDC R7, c[0x0][0x3a0] ;  /* 0x0000e800ff077b82 */ /* 0x000e620000000800 */
[----:B------:R-:W-:Y:S01]  /*3cc00*/  ISETP.GE.U32.AND P3, PT, R244, 0x7ffffc90, PT ;  /* 0x7ffffc90f400780c */ /* 0x000fe20003f66070 */
[----:B------:R3:W-:Y:S06]  /*3cc10*/  STL.64 [R1+0x1c8], R14 ;  /* 0x0001c80e01007387 */ /* 0x0007ec0000100a00 */
[----:B------:R-:W1:Y:S01]  /*3cc20*/  LDC R6, c[0x0][0x3a0] ;  /* 0x0000e800ff067b82 */ /* 0x000e620000000800 */
[----:B------:R-:W-:-:S07]  /*3cc30*/  IADD3 R244, PT, PT, R245, -0x2f2, RZ ;  /* 0xfffffd0ef5f47810 */ /* 0x000fce0007ffe0ff */
[----:B------:R-:W1:Y:S01]  /*3cc40*/  LDC R245, c[0x0][0x3a0] ;  /* 0x0000e800fff57b82 */ /* 0x000e620000000800 */
[----:B---3--:R-:W-:Y:S02]  /*3cc50*/  IMAD.WIDE R14, R2, 0x4, R132 ;  /* 0x00000004020e7825 */ /* 0x008fe400078e0284 */
[----:B------:R-:W3:Y:S04]  /*3cc60*/  LDL.LU.64 R132, [R1+0x208] ;  /* 0x0002080001847983 */ /* 0x000ee80000300a00 */
[----:B------:R-:W-:Y:S04]  /*3cc70*/  STL.64 [R1+0x1d0], R14 ;  /* 0x0001d00e01007387 */ /* 0x000fe80000100a00 */
[----:B------:R1:W-:Y:S01]  /*3cc80*/  LDGSTS.E [R0+0x301bc], desc[UR22][R14.64], !P4 ;  /* 0x301bc0000e007fae */ /* 0x0003e2000e1a1016 */
[----:B------:R-:W-:Y:S01]  /*3cc90*/  ISETP.GE.U32.AND P4, PT, R244, 0x7ffffc8f, PT ;  /* 0x7ffffc8ff400780c */ /* 0x000fe20003f86070 */
[----:B----4-:R-:W-:-:S05]  /*3cca0*/  IMAD.WIDE R8, R2, 0x4, R8 ;  /* 0x0000000402087825 */ /* 0x010fca00078e0208 */
[----:B------:R4:W-:Y:S04]  /*3ccb0*/  STL.64 [R1+0x1d8], R8 ;  /* 0x0001d80801007387 */ /* 0x0009e80000100a00 */
[----:B------:R-:W-:Y:S01]  /*3ccc0*/  LDGSTS.E [R0+0x301c0], desc[UR22][R8.64], !P3 ;  /* 0x301c000008007fae */ /* 0x000fe2000d9a1016 */
[----:B-1----:R-:W-:-:S03]  /*3ccd0*/  VIADD R244, R7, 0xfffffd0d ;  /* 0xfffffd0d07f47836 */ /* 0x002fc60000000000 */
[----:B----4-:R-:W4:Y:S02]  /*3cce0*/  LDL.LU.64 R8, [R1+0x210] ;  /* 0x0002100001087983 */ /* 0x010f240000300a00 */
[----:B------:R-:W-:Y:S01]  /*3ccf0*/  ISETP.GE.U32.AND P3, PT, R244, 0x7ffffc8e, PT ;  /* 0x7ffffc8ef400780c */ /* 0x000fe20003f66070 */
[----:B------:R-:W-:Y:S02]  /*3cd00*/  VIADD R244, R6, 0xfffffd0c ;  /* 0xfffffd0c06f47836 */ /* 0x000fe40000000000 */
[----:B--2---:R-:W-:-:S05]  /*3cd10*/  IMAD.WIDE R12, R2, 0x4, R12 ;  /* 0x00000004020c7825 */ /* 0x004fca00078e020c */
[----:B------:R1:W-:Y:S04]  /*3cd20*/  STL.64 [R1+0x1e0], R12 ;  /* 0x0001e00c01007387 */ /* 0x0003e80000100a00 */
[----:B------:R-:W2:Y:S04]  /*3cd30*/  LDL.LU.64 R6, [R1+0x218] ;  /* 0x0002180001067983 */ /* 0x000ea80000300a00 */
[----:B------:R1:W-:Y:S01]  /*3cd40*/  LDGSTS.E [R0+0x301c4], desc[UR22][R12.64], !P4 ;  /* 0x301c40000c007fae */ /* 0x0003e2000e1a1016 */
[----:B------:R-:W-:Y:S01]  /*3cd50*/  IMAD.WIDE R14, R2, 0x4, R4 ;  /* 0x00000004020e7825 */ /* 0x000fe200078e0204 */
[----:B-1----:R-:W1:Y:S02]  /*3cd60*/  LDC R12, c[0x0][0x3a0] ;  /* 0x0000e800ff0c7b82 */ /* 0x002e640000000800 */
[----:B------:R-:W2:Y:S01]  /*3cd70*/  LDL.LU.64 R4, [R1+0x220] ;  /* 0x0002200001047983 */ /* 0x000ea20000300a00 */
[----:B------:R-:W-:-:S03]  /*3cd80*/  ISETP.GE.U32.AND P4, PT, R244, 0x7ffffc8d, PT ;  /* 0x7ffffc8df400780c */ /* 0x000fc60003f86070 */
[----:B------:R-:W-:Y:S01]  /*3cd90*/  STL.64 [R1+0x1e8], R14 ;  /* 0x0001e80e01007387 */ /* 0x000fe20000100a00 */
[----:B------:R-:W-:Y:S02]  /*3cda0*/  VIADD R244, R245, 0xfffffd0b ;  /* 0xfffffd0bf5f47836 */ /* 0x000fe40000000000 */
[----:B------:R-:W3:Y:S01]  /*3cdb0*/  LDC R245, c[0x0][0x3a0] ;  /* 0x0000e800fff57b82 */ /* 0x000ee20000000800 */
[----:B------:R-:W-:Y:S01]  /*3cdc0*/  LDGSTS.E [R0+0x301c8], desc[UR22][R14.64], !P3 ;  /* 0x301c80000e007fae */ /* 0x000fe2000d9a1016 */
[----:B------:R-:W-:-:S05]  /*3cdd0*/  IMAD.WIDE R10, R2, 0x4, R10 ;  /* 0x00000004020a7825 */ /* 0x000fca00078e020a */
[----:B------:R3:W-:Y:S04]  /*3cde0*/  STL.64 [R1+0x1f0], R10 ;  /* 0x0001f00a01007387 */ /* 0x0007e80000100a00 */
[----:B------:R-:W2:Y:S01]  /*3cdf0*/  LDL.LU.64 R16, [R1+0x228] ;  /* 0x0002280001107983 */ /* 0x000ea20000300a00 */
[----:B------:R-:W-:Y:S02]  /*3ce00*/  ISETP.GE.U32.AND P3, PT, R244, 0x7ffffc8c, PT ;  /* 0x7ffffc8cf400780c */ /* 0x000fe40003f66070 */
[----:B------:R-:W-:Y:S01]  /*3ce10*/  IADD3 R244, PT, PT, R252, -0x2f6, RZ ;  /* 0xfffffd0afcf47810 */ /* 0x000fe20007ffe0ff */
[----:B------:R3:W-:Y:S01]  /*3ce20*/  LDGSTS.E [R0+0x301cc], desc[UR22][R10.64], !P4 ;  /* 0x301cc0000a007fae */ /* 0x0007e2000e1a1016 */
[----:B------:R-:W2:Y:S02]  /*3ce30*/  LDC R252, c[0x0][0x3a0] ;  /* 0x0000e800fffc7b82 */ /* 0x000ea40000000800 */
[----:B------:R-:W-:Y:S01]  /*3ce40*/  ISETP.GE.U32.AND P4, PT, R244, 0x7ffffc8b, PT ;  /* 0x7ffffc8bf400780c */ /* 0x000fe20003f86070 */
[----:B-1----:R-:W-:-:S02]  /*3ce50*/  VIADD R244, R12, 0xfffffd09 ;  /* 0xfffffd090cf47836 */ /* 0x002fc40000000000 */
[----:B---3--:R-:W-:-:S03]  /*3ce60*/  IMAD.WIDE R10, R2, 0x4, R132 ;  /* 0x00000004020a7825 */ /* 0x008fc600078e0284 */
[----:B------:R-:W1:Y:S02]  /*3ce70*/  LDC R132, c[0x0][0x3a0] ;  /* 0x0000e800ff847b82 */ /* 0x000e640000000800 */
[----:B------:R3:W-:Y:S04]  /*3ce80*/  STL.64 [R1+0x1f8], R10 ;  /* 0x0001f80a01007387 */ /* 0x0007e80000100a00 */
[----:B------:R-:W2:Y:S04]  /*3ce90*/  LDL.LU.64 R14, [R1+0x230] ;  /* 0x00023000010e7983 */ /* 0x000ea80000300a00 */
[----:B------:R1:W-:Y:S01]  /*3cea0*/  LDGSTS.E [R0+0x301d0], desc[UR22][R10.64], !P3 ;  /* 0x301d00000a007fae */ /* 0x0003e2000d9a1016 */
[----:B------:R-:W-:Y:S01]  /*3ceb0*/  ISETP.GE.U32.AND P3, PT, R244, 0x7ffffc8a, PT ;  /* 0x7ffffc8af400780c */ /* 0x000fe20003f66070 */
[----:B------:R-:W-:-:S02]  /*3cec0*/  VIADD R244, R245, 0xfffffd08 ;  /* 0xfffffd08f5f47836 */ /* 0x000fc40000000000 */
[----:B------:R-:W1:Y:S01]  /*3ced0*/  LDC R245, c[0x0][0x3a0] ;  /* 0x0000e800fff57b82 */ /* 0x000e620000000800 */
[----:B----4-:R-:W-:-:S05]  /*3cee0*/  IMAD.WIDE R8, R2, 0x4, R8 ;  /* 0x0000000402087825 */ /* 0x010fca00078e0208 */
[----:B------:R4:W-:Y:S04]  /*3cef0*/  STL.64 [R1+0x200], R8 ;  /* 0x0002000801007387 */ /* 0x0009e80000100a00 */
[----:B------:R-:W2:Y:S04]  /*3cf00*/  LDL.LU.64 R12, [R1+0x238] ;  /* 0x00023800010c7983 */ /* 0x000ea80000300a00 */
[----:B------:R1:W-:Y:S01]  /*3cf10*/  LDGSTS.E [R0+0x301d4], desc[UR22][R8.64], !P4 ;  /* 0x301d400008007fae */ /* 0x0003e2000e1a1016 */
[----:B------:R-:W-:-:S03]  /*3cf20*/  ISETP.GE.U32.AND P4, PT, R244, 0x7ffffc89, PT ;  /* 0x7ffffc89f400780c */ /* 0x000fc60003f86070 */
[----:B---3--:R-:W3:Y:S01]  /*3cf30*/  LDL.LU.64 R10, [R1+0x240] ;  /* 0x00024000010a7983 */ /* 0x008ee20000300a00 */
[----:B--2---:R-:W-:-:S04]  /*3cf40*/  IMAD.WIDE R6, R2, 0x4, R6 ;  /* 0x0000000402067825 */ /* 0x004fc800078e0206 */
[----:B------:R-:W-:Y:S01]  /*3cf50*/  VIADD R244, R252, 0xfffffd07 ;  /* 0xfffffd07fcf47836 */ /* 0x000fe20000000000 */
[----:B------:R2:W-:Y:S01]  /*3cf60*/  STL.64 [R1+0x208], R6 ;  /* 0x0002080601007387 */ /* 0x0005e20000100a00 */
[----:B------:R-:W2:Y:S03]  /*3cf70*/  LDC R252, c[0x0][0x3a0] ;  /* 0x0000e800fffc7b82 */ /* 0x000ea60000000800 */
[----:B----4-:R-:W4:Y:S04]  /*3cf80*/  LDL.LU.64 R8, [R1+0x248] ;  /* 0x0002480001087983 */ /* 0x010f280000300a00 */
[----:B------:R2:W-:Y:S01]  /*3cf90*/  LDGSTS.E [R0+0x301d8], desc[UR22][R6.64], !P3 ;  /* 0x301d800006007fae */ /* 0x0005e2000d9a1016 */
[----:B------:R-:W-:Y:S01]  /*3cfa0*/  ISETP.GE.U32.AND P3, PT, R244, 0x7ffffc88, PT ;  /* 0x7ffffc88f400780c */ /* 0x000fe20003f66070 */
[----:B------:R-:W-:Y:S01]  /*3cfb0*/  IMAD.WIDE R4, R2, 0x4, R4 ;  /* 0x0000000402047825 */ /* 0x000fe200078e0204 */
[----:B-1----:R-:W-:Y:S01]  /*3cfc0*/  IADD3 R244, PT, PT, R132, -0x2fa, RZ ;  /* 0xfffffd0684f47810 */ /* 0x002fe20007ffe0ff */
[----:B--2---:R-:W2:Y:S04]  /*3cfd0*/  LDL.LU.64 R6, [R1+0x250] ;  /* 0x0002500001067983 */ /* 0x004ea80000300a00 */
[----:B------:R1:W-:Y:S04]  /*3cfe0*/  STL.64 [R1+0x210], R4 ;  /* 0x0002100401007387 */ /* 0x0003e80000100a00 */
[----:B------:R1:W-:Y:S04]  /*3cff0*/  LDGSTS.E [R0+0x301dc], desc[UR22][R4.64], !P4 ;  /* 0x301dc00004007fae */ /* 0x0003e8000e1a1016 */
[----:B-1----:R-:W2:Y:S04]  /*3d000*/  LDL.LU.64 R4, [R1+0x258] ;  /* 0x0002580001047983 */ /* 0x002ea80000300a00 */
[----:B------:R-:W2:Y:S01]  /*3d010*/  LDL.LU.64 R132, [R1+0x260] ;  /* 0x0002600001847983 */ /* 0x000ea20000300a00 */
[----:B------:R-:W-:Y:S01]  /*3d020*/  ISETP.GE.U32.AND P4, PT, R244, 0x7ffffc87, PT ;  /* 0x7ffffc87f400780c */ /* 0x000fe20003f86070 */
[----:B------:R-:W-:-:S04]  /*3d030*/  IMAD.WIDE R16, R2, 0x4, R16 ;  /* 0x0000000402107825 */ /* 0x000fc800078e0210 */
[----:B------:R-:W-:Y:S01]  /*3d040*/  VIADD R244, R245, 0xfffffd05 ;  /* 0xfffffd05f5f47836 */ /* 0x000fe20000000000 */
[----:B------:R-:W-:Y:S01]  /*3d050*/  LDGSTS.E [R0+0x301e0], desc[UR22][R16.64], !P3 ;  /* 0x301e000010007fae */ /* 0x000fe2000d9a1016 */
[----:B------:R-:W1:Y:S03]  /*3d060*/  LDC R245, c[0x0][0x3a0] ;  /* 0x0000e800fff57b82 */ /* 0x000e660000000800 */
[----:B------:R-:W-:Y:S01]  /*3d070*/  ISETP.GE.U32.AND P3, PT, R244, 0x7ffffc86, PT ;  /* 0x7ffffc86f400780c */ /* 0x000fe20003f66070 */
[----:B------:R-:W-:-:S04]  /*3d080*/  VIADD R244, R252, 0xfffffd04 ;  /* 0xfffffd04fcf47836 */ /* 0x000fc80000000000 */
[----:B------:R-:W1:Y:S01]  /*3d090*/  LDC R252, c[0x0][0x3a0] ;  /* 0x0000e800fffc7b82 */ /* 0x000e620000000800 */
[----:B------:R1:W-:Y:S04]  /*3d0a0*/  STL.64 [R1+0x218], R16 ;  /* 0x0002181001007387 */ /* 0x0003e80000100a00 */
[----:B-1----:R-:W2:Y:S01]  /*3d0b0*/  LDL.LU.64 R16, [R1+0x1248] ;  /* 0x0012480001107983 */ /* 0x002ea20000300a00 */
[----:B------:R-:W-:-:S05]  /*3d0c0*/  IMAD.WIDE R14, R2, 0x4, R14 ;  /* 0x00000004020e7825 */ /* 0x000fca00078e020e */
[----:B------:R-:W-:Y:S01]  /*3d0d0*/  LDGSTS.E [R0+0x301e4], desc[UR22][R14.64], !P4 ;  /* 0x301e40000e007fae */ /* 0x000fe2000e1a1016 */
[----:B------:R-:W-:Y:S01]  /*3d0e0*/  ISETP.GE.U32.AND P4, PT, R244, 0x7ffffc85, PT ;  /* 0x7ffffc85f400780c */ /* 0x000fe20003f86070 */
[----:B------:R-:W-:Y:S01]  /*3d0f0*/  VIADD R244, R252, 0xfffffd02 ;  /* 0xfffffd02fcf47836 */ /* 0x000fe20000000000 */
[----:B------:R-:W-:Y:S01]  /*3d100*/  IADD3 R252, PT, PT, R245, -0x300, RZ ;  /* 0xfffffd00f5fc7810 */ /* 0x000fe20007ffe0ff */
[----:B------:R1:W-:Y:S04]  /*3d110*/  STL.64 [R1+0x220], R14 ;  /* 0x0002200e01007387 */ /* 0x0003e80000100a00 */
[----:B-1----:R-:W2:Y:S01]  /*3d120*/  LDL.LU.64 R14, [R1+0x1240] ;  /* 0x00124000010e7983 */ /* 0x002ea20000300a00 */
[----:B------:R-:W-:-:S05]  /*3d130*/  IMAD.WIDE R12, R2, 0x4, R12 ;  /* 0x00000004020c7825 */ /* 0x000fca00078e020c */
[----:B------:R-:W-:Y:S01]  /*3d140*/  LDGSTS.E [R0+0x301e8], desc[UR22][R12.64], !P3 ;  /* 0x301e80000c007fae */ /* 0x000fe2000d9a1016 */
[----:B------:R-:W-:Y:S01]  /*3d150*/  ISETP.GE.U32.AND P3, PT, R244, 0x7ffffc83, PT ;  /* 0x7ffffc83f400780c */ /* 0x000fe20003f66070 */
[----:B---3--:R-:W-:Y:S02]  /*3d160*/  IMAD.WIDE R10, R2, 0x4, R10 ;  /* 0x00000004020a7825 */ /* 0x008fe400078e020a */
[----:B------:R1:W-:Y:S04]  /*3d170*/  STL.64 [R1+0x228], R12 ;  /* 0x0002280c01007387 */ /* 0x0003e80000100a00 */
[----:B------:R-:W-:Y:S01]  /*3d180*/  LDGSTS.E [R0+0x301ec], desc[UR22][R10.64], !P4 ;  /* 0x301ec0000a007fae */ /* 0x000fe2000e1a1016 */
[----:B------:R-:W-:Y:S01]  /*3d190*/  ISETP.GE.U32.AND P4, PT, R252, 0x7ffffc81, PT ;  /* 0x7ffffc81fc00780c */ /* 0x000fe20003f86070 */
[----:B------:R-:W-:-:S02]  /*3d1a0*/  VIADD R244, R134, 0x100000 ;  /* 0x0010000086f47836 */ /* 0x000fc40000000000 */
[C---:B----4-:R-:W-:Y:S01]  /*3d1b0*/  IMAD.WIDE R8, R2.reuse, 0x4, R8 ;  /* 0x0000000402087825 */ /* 0x050fe200078e0208 */
[----:B-1----:R-:W3:Y:S04]  /*3d1c0*/  LDL.LU.64 R12, [R1+0x1238] ;  /* 0x00123800010c7983 */ /* 0x002ee80000300a00 */
[----:B------:R1:W-:Y:S04]  /*3d1d0*/  STL.64 [R1+0x230], R10 ;  /* 0x0002300a01007387 */ /* 0x0003e80000100a00 */
[----:B------:R-:W-:Y:S01]  /*3d1e0*/  LDGSTS.E [R244+0x301f0], desc[UR22][R8.64], !P5 ;  /* 0x301f000008f47fae */ /* 0x000fe2000e9a1016 */
[----:B--2---:R-:W-:-:S03]  /*3d1f0*/  IMAD.WIDE R6, R2, 0x4, R6 ;  /* 0x0000000402067825 */ /* 0x004fc600078e0206 */
[----:B-1----:R-:W2:Y:S04]  /*3d200*/  LDL.LU.64 R10, [R1+0x1230] ;  /* 0x00123000010a7983 */ /* 0x002ea80000300a00 */
[----:B------:R1:W-:Y:S04]  /*3d210*/  STL.64 [R1+0x238], R8 ;  /* 0x0002380801007387 */ /* 0x0003e80000100a00 */
[----:B------:R-:W-:Y:S04]  /*3d220*/  LDGSTS.E [R0+0x301f4], desc[UR22][R6.64], !P3 ;  /* 0x301f400006007fae */ /* 0x000fe8000d9a1016 */
[----:B-1----:R-:W4:Y:S01]  /*3d230*/  LDL.LU.64 R8, [R1+0x1228] ;  /* 0x0012280001087983 */ /* 0x002f220000300a00 */
[----:B------:R-:W-:-:S03]  /*3d240*/  IMAD.WIDE R4, R2, 0x4, R4 ;  /* 0x0000000402047825 */ /* 0x000fc600078e0204 */
[----:B------:R1:W-:Y:S01]  /*3d250*/  STL.64 [R1+0x240], R6 ;  /* 0x0002400601007387 */ /* 0x0003e20000100a00 */
[----:B------:R-:W-:-:S03]  /*3d260*/  IMAD.WIDE R132, R2, 0x4, R132 ;  /* 0x0000000402847825 */ /* 0x000fc600078e0284 */
[----:B------:R-:W-:Y:S04]  /*3d270*/  LDGSTS.E [R244+0x301f8], desc[UR22][R4.64], !P6 ;  /* 0x301f800004f47fae */ /* 0x000fe8000f1a1016 */
[----:B------:R1:W-:Y:S04]  /*3d280*/  LDGSTS.E [R0+0x301fc], desc[UR22][R132.64], !P4 ;  /* 0x301fc00084007fae */ /* 0x0003e8000e1a1016 */
[----:B-1----:R-:W2:Y:S04]  /*3d290*/  LDL.LU.64 R6, [R1+0x1220] ;  /* 0x0012200001067983 */ /* 0x002ea80000300a00 */
[----:B------:R1:W-:Y:S01]  /*3d2a0*/  STL.64 [R1+0x248], R4 ;  /* 0x0002480401007387 */ /* 0x0003e20000100a00 */
[----:B------:R-:W-:-:S03]  /*3d2b0*/  VIADD R0, R136, 0x100000 ;  /* 0x0010000088007836 */ /* 0x000fc60000000000 */
[----:B------:R-:W0:Y:S04]  /*3d2c0*/  LDGDEPBAR ;  /* 0x00000000000079af */ /* 0x000e280000000000 */
[----:B-1----:R-:W2:Y:S04]  /*3d2d0*/  LDL.LU.64 R4, [R1+0x1218] ;  /* 0x0012180001047983 */ /* 0x002ea80000300a00 */
[----:B------:R1:W-:Y:S04]  /*3d2e0*/  STL.64 [R1+0x250], R132 ;  /* 0x0002508401007387 */ /* 0x0003e80000100a00 */
[----:B-1----:R-:W2:Y:S02]  /*3d2f0*/  LDL.LU.64 R132, [R1+0x1210] ;  /* 0x0012100001847983 */ /* 0x002ea40000300a00 */
[----:B--2---:R-:W-:-:S05]  /*3d300*/  IMAD.WIDE R132, R135, 0x4, R132 ;  /* 0x0000000487847825 */ /* 0x004fca00078e0284 */
[----:B------:R1:W-:Y:S04]  /*3d310*/  STL.64 [R1+0x258], R132 ;  /* 0x0002588401007387 */ /* 0x0003e80000100a00 */
[----:B-1----:R-:W2:Y:S04]  /*3d320*/  LDL.LU.64 R132, [R1+0x1208] ;  /* 0x0012080001847983 */ /* 0x002ea80000300a00 */
        /* <DEDUP_REMOVED lines=15> */
[----:B-1----:R-:W4:Y:S04]  /*3d420*/  LDL.LU.64 R150, [R1+0x270] ;  /* 0x0002700001967983 */ /* 0x002f280000300a00 */
[----:B------:R1:W-:Y:S04]  /*3d430*/  STL.64 [R1+0x1220], R148 ;  /* 0x0012209401007387 */ /* 0x0003e80000100a00 */
[----:B-1----:R-:W4:Y:S01]  /*3d440*/  LDL.64 R148, [R1+0x258] ;  /* 0x0002580001947983 */ /* 0x002f220000100a00 */
[----:B------:R-:W-:-:S03]  /*3d450*/  VIADD R244, R136, 0x100000 ;  /* 0x0010000088f47836 */ /* 0x000fc60000000000 */
[----:B------:R-:W-:Y:S04]  /*3d460*/  STL.64 [R1+0x1218], R146 ;  /* 0x0012189201007387 */ /* 0x000fe80000100a00 */
[----:B------:R-:W-:Y:S04]  /*3d470*/  STL.64 [R1+0x1210], R144 ;  /* 0x0012109001007387 */ /* 0x000fe80000100a00 */
[----:B--2---:R3:W-:Y:S02]  /*3d480*/  STL.64 [R1+0x1208], R132 ;  /* 0x0012088401007387 */ /* 0x0047e40000100a00 */
[----:B---3--:R-:W-:-:S04]  /*3d490*/  IMAD.WIDE R132, R135, 0x4, R152 ;  /* 0x0000000487847825 */ /* 0x008fc800078e0298 */
[C---:B----4-:R-:W-:Y:S01]  /*3d4a0*/  IMAD.WIDE R144, R135.reuse, 0x4, R150 ;  /* 0x0000000487907825 */ /* 0x050fe200078e0296 */
[----:B------:R-:W-:Y:S04]  /*3d4b0*/  LDGSTS.E [R0+-0x60000], desc[UR22][R148.64], P2 ;  /* 0xa000000094007fae */ /* 0x000fe800091a1016 */
[----:B------:R-:W-:Y:S04]  /*3d4c0*/  LDGSTS.E [R244+-0x5fc00], desc[UR22][R144.64], P2 ;  /* 0xa040000090f47fae */ /* 0x000fe800091a1016 */
[----:B------:R1:W-:Y:S04]  /*3d4d0*/  LDGSTS.E [R0+-0x5f800], desc[UR22][R132.64], P2 ;  /* 0xa080000084007fae */ /* 0x0003e800091a1016 */
[----:B------:R-:W2:Y:S04]  /*3d4e0*/  LDL.LU.64 R148, [R1+0x2b8] ;  /* 0x0002b80001947983 */ /* 0x000ea80000300a00 */
[----:B------:R-:W3:Y:S04]  /*3d4f0*/  LDL.LU.64 R146, [R1+0x2c0] ;  /* 0x0002c00001927983 */ /* 0x000ee80000300a00 */
[----:B------:R-:W-:Y:S04]  /*3d500*/  STL.64 [R1+0x350], R144 ;  /* 0x0003509001007387 */ /* 0x000fe80000100a00 */
[----:B------:R1:W-:Y:S02]  /*3d510*/  STL.64 [R1+0x348], R132 ;  /* 0x0003488401007387 */ /* 0x0003e40000100a00 */
[----:B-1----:R-:W-:-:S02]  /*3d520*/  IMAD.WIDE R132, R135, 0x4, R164 ;  /* 0x0000000487847825 */ /* 0x002fc400078e02a4 */
[----:B------:R-:W4:Y:S04]  /*3d530*/  LDL.LU.64 R164, [R1+0x2d0] ;  /* 0x0002d00001a47983 */ /* 0x000f280000300a00 */
[----:B------:R-:W4:Y:S01]  /*3d540*/  LDL.LU.64 R150, [R1+0x2d8] ;  /* 0x0002d80001967983 */ /* 0x000f220000300a00 */
[----:B------:R-:W-:-:S05]  /*3d550*/  IMAD.WIDE R144, R135, 0x4, R154 ;  /* 0x0000000487907825 */ /* 0x000fca00078e029a */
[----:B------:R1:W-:Y:S04]  /*3d560*/  STL.64 [R1+0x340], R144 ;  /* 0x0003409001007387 */ /* 0x0003e80000100a00 */
[----:B------:R1:W-:Y:S04]  /*3d570*/  LDGSTS.E [R244+-0x5f400], desc[UR22][R144.64], P2 ;  /* 0xa0c0000090f47fae */ /* 0x0003e800091a1016 */
[----:B------:R1:W-:Y:S04]  /*3d580*/  STL.64 [R1+0x338], R132 ;  /* 0x0003388401007387 */ /* 0x0003e80000100a00 */
[----:B------:R1:W-:Y:S02]  /*3d590*/  LDGSTS.E [R0+-0x5f000], desc[UR22][R132.64], P2 ;  /* 0xa100000084007fae */ /* 0x0003e400091a1016 */
[----:B-1----:R-:W-:-:S05]  /*3d5a0*/  IMAD.WIDE R144, R135, 0x4, R160 ;  /* 0x0000000487907825 */ /* 0x002fca00078e02a0 */
[----:B------:R1:W-:Y:S01]  /*3d5b0*/  LDGSTS.E [R244+-0x5ec00], desc[UR22][R144.64], P2 ;  /* 0xa140000090f47fae */ /* 0x0003e200091a1016 */
[----:B------:R-:W-:-:S03]  /*3d5c0*/  IMAD.WIDE R132, R135, 0x4, R162 ;  /* 0x0000000487847825 */ /* 0x000fc600078e02a2 */
[----:B------:R-:W4:Y:S04]  /*3d5d0*/  LDL.LU.64 R162, [R1+0x2e8] ;  /* 0x0002e80001a27983 */ /* 0x000f280000300a00 */
[----:B------:R-:W4:Y:S04]  /*3d5e0*/  LDL.LU.64 R160, [R1+0x358] ;  /* 0x0003580001a07983 */ /* 0x000f280000300a00 */
[----:B------:R1:W-:Y:S04]  /*3d5f0*/  STL.64 [R1+0x330], R144 ;  /* 0x0003309001007387 */ /* 0x0003e80000100a00 */
        /* <DEDUP_REMOVED lines=16> */
[----:B------:R-:W-:Y:S04]  /*3d700*/  STL.64 [R1+0x310], R148 ;  /* 0x0003109401007387 */ /* 0x000fe80000100a00 */
[----:B------:R-:W-:Y:S04]  /*3d710*/  LDGSTS.E [R244+-0x5dc00], desc[UR22][R148.64], P2 ;  /* 0xa240000094f47fae */ /* 0x000fe800091a1016 */
[----:B------:R1:W-:Y:S04]  /*3d720*/  STL.64 [R1+0x308], R146 ;  /* 0x0003089201007387 */ /* 0x0003e80000100a00 */
[----:B------:R-:W-:Y:S01]  /*3d730*/  LDGSTS.E [R0+-0x5d800], desc[UR22][R146.64], P2 ;  /* 0xa280000092007fae */ /* 0x000fe200091a1016 */
[----:B----4-:R-:W-:-:S03]  /*3d740*/  IMAD.WIDE R164, R135, 0x4, R164 ;  /* 0x0000000487a47825 */ /* 0x010fc600078e02a4 */
[----:B-1----:R-:W2:Y:S01]  /*3d750*/  LDL.LU.64 R146, [R1+0x390] ;  /* 0x0003900001927983 */ /* 0x002ea20000300a00 */
[----:B------:R-:W-:-:S03]  /*3d760*/  IMAD.WIDE R150, R135, 0x4, R150 ;  /* 0x0000000487967825 */ /* 0x000fc600078e0296 */
[----:B------:R-:W3:Y:S04]  /*3d770*/  LDL.LU.64 R148, [R1+0x3a0] ;  /* 0x0003a00001947983 */ /* 0x000ee80000300a00 */
[----:B------:R1:W-:Y:S04]  /*3d780*/  STL.64 [R1+0x300], R164 ;  /* 0x000300a401007387 */ /* 0x0003e80000100a00 */
[----:B------:R4:W-:Y:S04]  /*3d790*/  STL.64 [R1+0x2f8], R150 ;  /* 0x0002f89601007387 */ /* 0x0009e80000100a00 */
[----:B------:R-:W-:Y:S04]  /*3d7a0*/  LDGSTS.E [R244+-0x5d400], desc[UR22][R164.64], P2 ;  /* 0xa2c00000a4f47fae */ /* 0x000fe800091a1016 */
[----:B------:R-:W-:Y:S04]  /*3d7b0*/  LDGSTS.E [R0+-0x5d000], desc[UR22][R150.64], P2 ;  /* 0xa300000096007fae */ /* 0x000fe800091a1016 */
[----:B-1----:R-:W5:Y:S04]  /*3d7c0*/  LDL.LU.64 R164, [R1+0x1260] ;  /* 0x0012600001a47983 */ /* 0x002f680000300a00 */
[----:B----4-:R-:W4:Y:S01]  /*3d7d0*/  LDL.LU.64 R150, [R1+0x398] ;  /* 0x0003980001967983 */ /* 0x010f220000300a00 */
[----:B------:R-:W-:-:S04]  /*3d7e0*/  IMAD.WIDE R162, R135, 0x4, R162 ;  /* 0x0000000487a27825 */ /* 0x000fc800078e02a2 */
[C---:B------:R-:W-:Y:S01]  /*3d7f0*/  IMAD.WIDE R160, R135.reuse, 0x4, R160 ;  /* 0x0000000487a07825 */ /* 0x040fe200078e02a0 */
[----:B------:R1:W-:Y:S04]  /*3d800*/  STL.64 [R1+0x2f0], R162 ;  /* 0x0002f0a201007387 */ /* 0x0003e80000100a00 */
[----:B------:R-:W-:Y:S04]  /*3d810*/  LDGSTS.E [R244+-0x5cc00], desc[UR22][R162.64], P2 ;  /* 0xa3400000a2f47fae */ /* 0x000fe800091a1016 */
[----:B------:R-:W-:Y:S04]  /*3d820*/  LDGSTS.E [R0+-0x5c800], desc[UR22][R160.64], P2 ;  /* 0xa3800000a0007fae */ /* 0x000fe800091a1016 */
[----:B-1----:R-:W5:Y:S04]  /*3d830*/  LDL.LU.64 R162, [R1+0x1258] ;  /* 0x0012580001a27983 */ /* 0x002f680000300a00 */
[----:B------:R1:W-:Y:S01]  /*3d840*/  STL.64 [R1+0x2e8], R160 ;  /* 0x0002e8a001007387 */ /* 0x0003e20000100a00 */
[----:B------:R-:W-:-:S04]  /*3d850*/  IMAD.WIDE R158, R135, 0x4, R158 ;  /* 0x00000004879e7825 */ /* 0x000fc800078e029e */
[C---:B------:R-:W-:Y:S01]  /*3d860*/  IMAD.WIDE R156, R135.reuse, 0x4, R156 ;  /* 0x00000004879c7825 */ /* 0x040fe200078e029c */
[----:B------:R-:W-:Y:S04]  /*3d870*/  LDGSTS.E [R244+-0x5c400], desc[UR22][R158.64], P2 ;  /* 0xa3c000009ef47fae */ /* 0x000fe800091a1016 */
[----:B-1----:R-:W5:Y:S04]  /*3d880*/  LDL.LU.64 R160, [R1+0x1250] ;  /* 0x0012500001a07983 */ /* 0x002f680000300a00 */
[----:B------:R1:W-:Y:S01]  /*3d890*/  STL.64 [R1+0x2e0], R158 ;  /* 0x0002e09e01007387 */ /* 0x0003e20000100a00 */
[----:B------:R-:W-:-:S03]  /*3d8a0*/  IMAD.WIDE R154, R135, 0x4, R154 ;  /* 0x00000004879a7825 */ /* 0x000fc600078e029a */
[----:B------:R-:W-:Y:S01]  /*3d8b0*/  LDGSTS.E [R0+-0x5c000], desc[UR22][R156.64], P2 ;  /* 0xa40000009c007fae */ /* 0x000fe200091a1016 */
[----:B------:R-:W-:-:S03]  /*3d8c0*/  IMAD.WIDE R152, R135, 0x4, R152 ;  /* 0x0000000487987825 */ /* 0x000fc600078e0298 */
[----:B------:R-:W-:Y:S04]  /*3d8d0*/  LDGSTS.E [R244+-0x5bc00], desc[UR22][R154.64], P2 ;  /* 0xa44000009af47fae */ /* 0x000fe800091a1016 */
[----:B-1----:R-:W5:Y:S01]  /*3d8e0*/  LDL.LU.64 R158, [R1+0x1248] ;  /* 0x00124800019e7983 */ /* 0x002f620000300a00 */
[----:B------:R-:W-:-:S03]  /*3d8f0*/  IMAD.WIDE R144, R135, 0x4, R144 ;  /* 0x0000000487907825 */ /* 0x000fc600078e0290 */
[----:B------:R1:W-:Y:S04]  /*3d900*/  STL.64 [R1+0x2d8], R156 ;  /* 0x0002d89c01007387 */ /* 0x0003e80000100a00 */
[----:B------:R-:W-:Y:S01]  /*3d910*/  LDGSTS.E [R0+-0x5b800], desc[UR22][R152.64], P2 ;  /* 0xa480000098007fae */ /* 0x000fe200091a1016 */
[----:B------:R-:W-:-:S03]  /*3d920*/  IMAD.WIDE R132, R135, 0x4, R132 ;  /* 0x0000000487847825 */ /* 0x000fc600078e0284 */
[----:B------:R2:W-:Y:S04]  /*3d930*/  LDGSTS.E [R244+-0x5b400], desc[UR22][R144.64], P2 ;  /* 0xa4c0000090f47fae */ /* 0x0005e800091a1016 */
[----:B-1----:R-:W5:Y:S04]  /*3d940*/  LDL.LU.64 R156, [R1+0x1240] ;  /* 0x00124000019c7983 */ /* 0x002f680000300a00 */
[----:B------:R1:W-:Y:S04]  /*3d950*/  STL.64 [R1+0x2d0], R154 ;  /* 0x0002d09a01007387 */ /* 0x0003e80000100a00 */
[----:B------:R3:W-:Y:S04]  /*3d960*/  LDGSTS.E [R0+-0x5b000], desc[UR22][R132.64], P2 ;  /* 0xa500000084007fae */ /* 0x0007e800091a1016 */
[----:B-1----:R-:W5:Y:S04]  /*3d970*/  LDL.LU.64 R154, [R1+0x1238] ;  /* 0x00123800019a7983 */ /* 0x002f680000300a00 */
[----:B------:R1:W-:Y:S04]  /*3d980*/  STL.64 [R1+0x2c8], R152 ;  /* 0x0002c89801007387 */ /* 0x0003e80000100a00 */
[----:B-1----:R-:W5:Y:S04]  /*3d990*/  LDL.LU.64 R152, [R1+0x1230] ;  /* 0x0012300001987983 */ /* 0x002f680000300a00 */
[----:B------:R2:W-:Y:S04]  /*3d9a0*/  STL.64 [R1+0x2c0], R144 ;  /* 0x0002c09001007387 */ /* 0x0005e80000100a00 */
[----:B------:R3:W-:Y:S01]  /*3d9b0*/  STL.64 [R1+0x2b8], R132 ;  /* 0x0002b88401007387 */ /* 0x0007e20000100a00 */
[----:B------:R-:W-:-:S04]  /*3d9c0*/  IMAD.WIDE R6, R135, 0x4, R6 ;  /* 0x0000000487067825 */ /* 0x000fc800078e0206 */
[----:B------:R-:W-:-:S04]  /*3d9d0*/  IMAD.WIDE R12, R135, 0x4, R12 ;  /* 0x00000004870c7825 */ /* 0x000fc800078e020c */
[----:B--2---:R-:W-:-:S04]  /*3d9e0*/  IMAD.WIDE R144, R135, 0x4, R146 ;  /* 0x0000000487907825 */ /* 0x004fc800078e0292 */
[C---:B---3--:R-:W-:Y:S01]  /*3d9f0*/  IMAD.WIDE R132, R135.reuse, 0x4, R148 ;  /* 0x0000000487847825 */ /* 0x048fe200078e0294 */
[----:B------:R-:W-:Y:S04]  /*3da00*/  STL.64 [R1+0x2b0], R144 ;  /* 0x0002b09001007387 */ /* 0x000fe80000100a00 */
[----:B------:R-:W-:Y:S04]  /*3da10*/  LDGSTS.E [R244+-0x5ac00], desc[UR22][R144.64], P2 ;  /* 0xa540000090f47fae */ /* 0x000fe800091a1016 */
[----:B------:R1:W-:Y:S04]  /*3da20*/  STL.64 [R1+0x2a8], R132 ;  /* 0x0002a88401007387 */ /* 0x0003e80000100a00 */
[----:B------:R1:W-:Y:S02]  /*3da30*/  LDGSTS.E [R0+-0x5a800], desc[UR22][R132.64], P2 ;  /* 0xa580000084007fae */ /* 0x0003e400091a1016 */
[C---:B-1----:R-:W-:Y:S01]  /*3da40*/  IMAD.WIDE R132, R135.reuse, 0x4, R4 ;  /* 0x0000000487847825 */ /* 0x042fe200078e0204 */
[----:B------:R-:W-:Y:S01]  /*3da50*/  IADD3 R4, PT, PT, R136, 0x100000, RZ ;  /* 0x0010000088047810 */ /* 0x000fe20007ffe0ff */
[----:B------:R-:W1:Y:S02]  /*3da60*/  LDC R5, c[0x0][0x3a0] ;  /* 0x0000e800ff057b82 */ /* 0x000e640000000800 */
[----:B----4-:R-:W-:-:S05]  /*3da70*/  IMAD.WIDE R144, R135, 0x4, R150 ;  /* 0x0000000487907825 */ /* 0x010fca00078e0296 */
[----:B------:R-:W-:Y:S04]  /*3da80*/  STL.64 [R1+0x2a0], R144 ;  /* 0x0002a09001007387 */ /* 0x000fe80000100a00 */
[----:B------:R-:W-:Y:S04]  /*3da90*/  LDGSTS.E [R4+-0x5a400], desc[UR22][R144.64], P2 ;  /* 0xa5c0000090047fae */ /* 0x000fe800091a1016 */
[----:B------:R2:W-:Y:S04]  /*3daa0*/  STL.64 [R1+0x298], R132 ;  /* 0x0002988401007387 */ /* 0x0005e80000100a00 */
[----:B------:R2:W-:Y:S04]  /*3dab0*/  LDGSTS.E [R0+-0x5a000], desc[UR22][R132.64], P2 ;  /* 0xa600000084007fae */ /* 0x0005e800091a1016 */
[----:B------:R-:W-:Y:S01]  /*3dac0*/  LDGSTS.E [R4+-0x59c00], desc[UR22][R6.64], P2 ;  /* 0xa640000006047fae */ /* 0x000fe200091a1016 */
[----:B--2---:R-:W-:-:S03]  /*3dad0*/  IMAD.WIDE R132, R135, 0x4, R8 ;  /* 0x0000000487847825 */ /* 0x004fc600078e0208 */
[----:B------:R-:W2:Y:S04]  /*3dae0*/  LDL.LU.64 R8, [R1+0x3b8] ;  /* 0x0003b80001087983 */ /* 0x000ea80000300a00 */
[----:B------:R3:W-:Y:S04]  /*3daf0*/  STL.64 [R1+0x290], R6 ;  /* 0x0002900601007387 */ /* 0x0007e80000100a00 */
[----:B------:R4:W-:Y:S04]  /*3db00*/  STL.64 [R1+0x288], R132 ;  /* 0x0002888401007387 */ /* 0x0009e80000100a00 */
[----:B------:R4:W-:Y:S04]  /*3db10*/  LDGSTS.E [R0+-0x59800], desc[UR22][R132.64], P2 ;  /* 0xa680000084007fae */ /* 0x0009e800091a1016 */
[----:B---3--:R-:W3:Y:S04]  /*3db20*/  LDL.LU.64 R6, [R1+0x3c0] ;  /* 0x0003c00001067983 */ /* 0x008ee80000300a00 */
[----:B------:R-:W2:Y:S01]  /*3db30*/  LDL.LU.64 R150, [R1+0x3c8] ;  /* 0x0003c80001967983 */ /* 0x000ea20000300a00 */
[----:B----4-:R-:W-:-:S03]  /*3db40*/  IMAD.WIDE R132, R135, 0x4, R10 ;  /* 0x0000000487847825 */ /* 0x010fc600078e020a */
[----:B------:R-:W4:Y:S04]  /*3db50*/  LDL.LU.64 R10, [R1+0x3b0] ;  /* 0x0003b000010a7983 */ /* 0x000f280000300a00 */
[----:B------:R1:W-:Y:S04]  /*3db60*/  STL.64 [R1+0x280], R132 ;  /* 0x0002808401007387 */ /* 0x0003e80000100a00 */
[----:B------:R1:W-:Y:S04]  /*3db70*/  STL.64 [R1+0x278], R12 ;  /* 0x0002780c01007387 */ /* 0x0003e80000100a00 */
[----:B------:R1:W-:Y:S04]  /*3db80*/  LDGSTS.E [R4+-0x59400], desc[UR22][R132.64], P2 ;  /* 0xa6c0000084047fae */ /* 0x0003e800091a1016 */
[----:B------:R-:W2:Y:S04]  /*3db90*/  LDL.LU.64 R146, [R1+0x3d0] ;  /* 0x0003d00001927983 */ /* 0x000ea80000300a00 */
[----:B------:R-:W2:Y:S01]  /*3dba0*/  LDL.LU.64 R148, [R1+0x3d8] ;  /* 0x0003d80001947983 */ /* 0x000ea20000300a00 */
[----:B-1----:R-:W-:-:S03]  /*3dbb0*/  IMAD.WIDE R132, R135, 0x4, R14 ;  /* 0x0000000487847825 */ /* 0x002fc600078e020e */
[----:B------:R1:W-:Y:S04]  /*3dbc0*/  LDGSTS.E [R0+-0x59000], desc[UR22][R12.64], P2 ;  /* 0xa70000000c007fae */ /* 0x0003e800091a1016 */
[----:B------:R-:W2:Y:S04]  /*3dbd0*/  LDL.LU.64 R14, [R1+0x3a8] ;  /* 0x0003a800010e7983 */ /* 0x000ea80000300a00 */
[----:B------:R1:W-:Y:S02]  /*3dbe0*/  STL.64 [R1+0x270], R132 ;  /* 0x0002708401007387 */ /* 0x0003e40000100a00 */
[----:B-1----:R-:W-:-:S02]  /*3dbf0*/  IMAD.WIDE R12, R135, 0x4, R16 ;  /* 0x00000004870c7825 */ /* 0x002fc400078e0210 */
[----:B------:R-:W-:Y:S04]  /*3dc00*/  LDGSTS.E [R4+-0x58c00], desc[UR22][R132.64], P2 ;  /* 0xa740000084047fae */ /* 0x000fe800091a1016 */
[----:B------:R1:W-:Y:S04]  /*3dc10*/  STL.64 [R1+0x268], R12 ;  /* 0x0002680c01007387 */ /* 0x0003e80000100a00 */
[----:B------:R1:W-:Y:S04]  /*3dc20*/  LDGSTS.E [R0+-0x58800], desc[UR22][R12.64], P2 ;  /* 0xa78000000c007fae */ /* 0x0003e800091a1016 */
[----:B------:R-:W3:Y:S04]  /*3dc30*/  LDL.LU.64 R132, [R1+0x3e0] ;  /* 0x0003e00001847983 */ /* 0x000ee80000300a00 */
[----:B------:R-:W3:Y:S01]  /*3dc40*/  LDL.LU.64 R144, [R1+0x3e8] ;  /* 0x0003e80001907983 */ /* 0x000ee20000300a00 */
[----:B-1----:R-:W-:-:S04]  /*3dc50*/  IMAD.WIDE R12, R135, 0x4, R18 ;  /* 0x00000004870c7825 */ /* 0x002fc800078e0212 */
[----:B------:R-:W-:Y:S01]  /*3dc60*/  VIADD R0, R143, 0x100000 ;  /* 0x001000008f007836 */ /* 0x000fe20000000000 */
[----:B------:R-:W-:Y:S01]  /*3dc70*/  STL.64 [R1+0x358], R12 ;  /* 0x0003580c01007387 */ /* 0x000fe20000100a00 */
[----:B--2---:R-:W-:-:S05]  /*3dc80*/  IMAD.WIDE R14, R135, 0x4, R14 ;  /* 0x00000004870e7825 */ /* 0x004fca00078e020e */
[----:B------:R4:W-:Y:S04]  /*3dc90*/  STL.64 [R1+0x260], R14 ;  /* 0x0002600e01007387 */ /* 0x0009e80000100a00 */
[----:B------:R4:W-:Y:S04]  /*3dca0*/  LDGSTS.E [R4+-0x58400], desc[UR22][R14.64], P2 ;  /* 0xa7c000000e047fae */ /* 0x0009e800091a1016 */
[----:B------:R1:W-:Y:S01]  /*3dcb0*/  LDGSTS.E [R0+-0x5ff80], desc[UR22][R12.64], P2 ;  /* 0xa00800000c007fae */ /* 0x0003e200091a1016 */
[----:B----4-:R-:W-:-:S03]  /*3dcc0*/  IMAD.WIDE R14, R135, 0x4, R10 ;  /* 0x00000004870e7825 */ /* 0x010fc600078e020a */
[----:B------:R-:W2:Y:S01]  /*3dcd0*/  LDL.LU.64 R10, [R1+0x3f0] ;  /* 0x0003f000010a7983 */ /* 0x000ea20000300a00 */
[----:B------:R-:W-:Y:S02]  /*3dce0*/  VIADD R4, R143, 0x100000 ;  /* 0x001000008f047836 */ /* 0x000fe40000000000 */
[C---:B-1----:R-:W-:Y:S02]  /*3dcf0*/  IMAD.WIDE R12, R135.reuse, 0x4, R8 ;  /* 0x00000004870c7825 */ /* 0x042fe400078e0208 */
[----:B------:R-:W4:Y:S04]  /*3dd00*/  LDL.LU.64 R8, [R1+0x3f8] ;  /* 0x0003f80001087983 */ /* 0x000f280000300a00 */
[----:B------:R3:W-:Y:S04]  /*3dd10*/  STL.64 [R1+0x360], R14 ;  /* 0x0003600e01007387 */ /* 0x0007e80000100a00 */
[----:B------:R3:W-:Y:S04]  /*3dd20*/  LDGSTS.E [R4+-0x5fb80], desc[UR22][R14.64], P2 ;  /* 0xa04800000e047fae */ /* 0x0007e800091a1016 */
[----:B------:R1:W-:Y:S04]  /*3dd30*/  STL.64 [R1+0x368], R12 ;  /* 0x0003680c01007387 */ /* 0x0003e80000100a00 */
[----:B------:R1:W-:Y:S01]  /*3dd40*/  LDGSTS.E [R0+-0x5f780], desc[UR22][R12.64], P2 ;  /* 0xa08800000c007fae */ /* 0x0003e200091a1016 */
[----:B---3--:R-:W-:-:S05]  /*3dd50*/  IMAD.WIDE R14, R135, 0x4, R6 ;  /* 0x00000004870e7825 */ /* 0x008fca00078e0206 */
[----:B------:R3:W-:Y:S01]  /*3dd60*/  LDGSTS.E [R4+-0x5f380], desc[UR22][R14.64], P2 ;  /* 0xa0c800000e047fae */ /* 0x0007e200091a1016 */
[----:B-1----:R-:W-:-:S03]  /*3dd70*/  IMAD.WIDE R12, R135, 0x4, R150 ;  /* 0x00000004870c7825 */ /* 0x002fc600078e0296 */
[----:B------:R-:W4:Y:S04]  /*3dd80*/  LDL.LU.64 R150, [R1+0x400] ;  /* 0x0004000001967983 */ /* 0x000f280000300a00 */
[----:B------:R-:W4:Y:S04]  /*3dd90*/  LDL.LU.64 R6, [R1+0x408] ;  /* 0x0004080001067983 */ /* 0x000f280000300a00 */
[----:B------:R3:W-:Y:S04]  /*3dda0*/  STL.64 [R1+0x450], R14 ;  /* 0x0004500e01007387 */ /* 0x0007e80000100a00 */
        /* <DEDUP_REMOVED lines=13> */
[----:B------:R-:W3:Y:S04]  /*3de80*/  LDL.LU.64 R144, [R1+0x468] ;  /* 0x0004680001907983 */ /* 0x000ee80000300a00 */
[----:B------:R-:W3:Y:S04]  /*3de90*/  LDL.LU.64 R132, [R1+0x470] ;  /* 0x0004700001847983 */ /* 0x000ee80000300a00 */
[----:B------:R1:W-:Y:S04]  /*3dea0*/  STL.64 [R1+0x430], R14 ;  /* 0x0004300e01007387 */ /* 0x0003e80000100a00 */
[----:B------:R1:W-:Y:S04]  /*3deb0*/  STL.64 [R1+0x428], R12 ;  /* 0x0004280c01007387 */ /* 0x0003e80000100a00 */
[----:B------:R-:W3:Y:S04]  /*3dec0*/  LDL.LU.64 R18, [R1+0x478] ;  /* 0x0004780001127983 */ /* 0x000ee80000300a00 */
[----:B------:R-:W3:Y:S04]  /*3ded0*/  LDL.LU.64 R16, [R1+0x480] ;  /* 0x0004800001107983 */ /* 0x000ee80000300a00 */
[----:B------:R2:W-:Y:S04]  /*3dee0*/  LDGSTS.E [R0+-0x5df80], desc[UR22][R12.64], P2 ;  /* 0xa20800000c007fae */ /* 0x0005e800091a1016 */
[----:B-1----:R-:W3:Y:S04]  /*3def0*/  LDL.LU.64 R14, [R1+0x488] ;  /* 0x00048800010e7983 */ /* 0x002ee80000300a00 */
[----:B------:R-:W3:Y:S01]  /*3df00*/  LDL.LU.64 R12, [R1+0x490] ;  /* 0x00049000010c7983 */ /* 0x000ee20000300a00 */
[----:B--2---:R-:W-:-:S04]  /*3df10*/  IMAD.WIDE R10, R135, 0x4, R10 ;  /* 0x00000004870a7825 */ /* 0x004fc800078e020a */
[C---:B----4-:R-:W-:Y:S01]  /*3df20*/  IMAD.WIDE R8, R135.reuse, 0x4, R8 ;  /* 0x0000000487087825 */ /* 0x050fe200078e0208 */
[----:B------:R1:W-:Y:S04]  /*3df30*/  STL.64 [R1+0x420], R10 ;  /* 0x0004200a01007387 */ /* 0x0003e80000100a00 */
[----:B------:R2:W-:Y:S04]  /*3df40*/  STL.64 [R1+0x418], R8 ;  /* 0x0004180801007387 */ /* 0x0005e80000100a00 */
[----:B------:R4:W-:Y:S04]  /*3df50*/  LDGSTS.E [R4+-0x5db80], desc[UR22][R10.64], P2 ;  /* 0xa24800000a047fae */ /* 0x0009e800091a1016 */
[----:B------:R2:W-:Y:S04]  /*3df60*/  LDGSTS.E [R0+-0x5d780], desc[UR22][R8.64], P2 ;  /* 0xa288000008007fae */ /* 0x0005e800091a1016 */
[----:B-1----:R-:W4:Y:S04]  /*3df70*/  LDL.LU.64 R10, [R1+0x4a8] ;  /* 0x0004a800010a7983 */ /* 0x002f280000300a00 */
[----:B--2---:R-:W2:Y:S01]  /*3df80*/  LDL.LU.64 R8, [R1+0x4a0] ;  /* 0x0004a00001087983 */ /* 0x004ea20000300a00 */
[----:B------:R-:W-:-:S04]  /*3df90*/  IMAD.WIDE R150, R135, 0x4, R150 ;  /* 0x0000000487967825 */ /* 0x000fc800078e0296 */
[C---:B------:R-:W-:Y:S01]  /*3dfa0*/  IMAD.WIDE R6, R135.reuse, 0x4, R6 ;  /* 0x0000000487067825 */ /* 0x040fe200078e0206 */
[----:B------:R1:W-:Y:S04]  /*3dfb0*/  STL.64 [R1+0x410], R150 ;  /* 0x0004109601007387 */ /* 0x0003e80000100a00 */
[----:B------:R1:W-:Y:S04]  /*3dfc0*/  STL.64 [R1+0x408], R6 ;  /* 0x0004080601007387 */ /* 0x0003e80000100a00 */
[----:B------:R-:W-:Y:S04]  /*3dfd0*/  LDGSTS.E [R4+-0x5d380], desc[UR22][R150.64], P2 ;  /* 0xa2c8000096047fae */ /* 0x000fe800091a1016 */
[----:B------:R-:W-:Y:S04]  /*3dfe0*/  LDGSTS.E [R0+-0x5cf80], desc[UR22][R6.64], P2 ;  /* 0xa308000006007fae */ /* 0x000fe800091a1016 */
[----:B-1----:R-:W5:Y:S04]  /*3dff0*/  LDL.LU.64 R150, [R1+0x1228] ;  /* 0x0012280001967983 */ /* 0x002f680000300a00 */
[----:B------:R-:W2:Y:S01]  /*3e000*/  LDL.LU.64 R6, [R1+0x498] ;  /* 0x0004980001067983 */ /* 0x000ea20000300a00 */
[----:B------:R-:W-:-:S04]  /*3e010*/  IMAD.WIDE R148, R135, 0x4, R148 ;  /* 0x0000000487947825 */ /* 0x000fc800078e0294 */
[C---:B------:R-:W-:Y:S01]  /*3e020*/  IMAD.WIDE R146, R135.reuse, 0x4, R146 ;  /* 0x0000000487927825 */ /* 0x040fe200078e0292 */
[----:B------:R1:W-:Y:S04]  /*3e030*/  STL.64 [R1+0x400], R148 ;  /* 0x0004009401007387 */ /* 0x0003e80000100a00 */
[----:B------:R-:W-:Y:S04]  /*3e040*/  LDGSTS.E [R4+-0x5cb80], desc[UR22][R148.64], P2 ;  /* 0xa348000094047fae */ /* 0x000fe800091a1016 */
[----:B------:R-:W-:Y:S04]  /*3e050*/  LDGSTS.E [R0+-0x5c780], desc[UR22][R146.64], P2 ;  /* 0xa388000092007fae */ /* 0x000fe800091a1016 */
[----:B-1----:R-:W5:Y:S04]  /*3e060*/  LDL.LU.64 R148, [R1+0x1220] ;  /* 0x0012200001947983 */ /* 0x002f680000300a00 */
[----:B------:R1:W-:Y:S01]  /*3e070*/  STL.64 [R1+0x3f8], R146 ;  /* 0x0003f89201007387 */ /* 0x0003e20000100a00 */
[----:B---3--:R-:W-:-:S04]  /*3e080*/  IMAD.WIDE R144, R135, 0x4, R144 ;  /* 0x0000000487907825 */ /* 0x008fc800078e0290 */
        /* <DEDUP_REMOVED lines=13> */
[----:B------:R-:W-:Y:S04]  /*3e160*/  LDGSTS.E [R4+-0x5b380], desc[UR22][R14.64], P2 ;  /* 0xa4c800000e047fae */ /* 0x000fe800091a1016 */
[----:B-1----:R-:W5:Y:S04]  /*3e170*/  LDL.LU.64 R132, [R1+0x1208] ;  /* 0x0012080001847983 */ /* 0x002f680000300a00 */
[----:B------:R-:W-:Y:S04]  /*3e180*/  STL.64 [R1+0x3e0], R18 ;  /* 0x0003e01201007387 */ /* 0x000fe80000100a00 */
[----:B------:R-:W-:Y:S04]  /*3e190*/  STL.64 [R1+0x3d8], R16 ;  /* 0x0003d81001007387 */ /* 0x000fe80000100a00 */
[----:B------:R-:W-:Y:S04]  /*3e1a0*/  STL.64 [R1+0x3d0], R14 ;  /* 0x0003d00e01007387 */ /* 0x000fe80000100a00 */
[----:B------:R-:W-:Y:S04]  /*3e1b0*/  STL.64 [R1+0x3c8], R12 ;  /* 0x0003c80c01007387 */ /* 0x000fe80000100a00 */
[----:B------:R-:W-:Y:S01]  /*3e1c0*/  LDGSTS.E [R0+-0x5af80], desc[UR22][R12.64], P2 ;  /* 0xa50800000c007fae */ /* 0x000fe200091a1016 */
[----:B----4-:R-:W-:-:S04]  /*3e1d0*/  IMAD.WIDE R10, R135, 0x4, R10 ;  /* 0x00000004870a7825 */ /* 0x010fc800078e020a */
[C---:B--2---:R-:W-:Y:S01]  /*3e1e0*/  IMAD.WIDE R8, R135.reuse, 0x4, R8 ;  /* 0x0000000487087825 */ /* 0x044fe200078e0208 */
[----:B------:R-:W-:Y:S04]  /*3e1f0*/  STL.64 [R1+0x3c0], R10 ;  /* 0x0003c00a01007387 */ /* 0x000fe80000100a00 */
[----:B------:R-:W-:Y:S04]  /*3e200*/  LDGSTS.E [R4+-0x5ab80], desc[UR22][R10.64], P2 ;  /* 0xa54800000a047fae */ /* 0x000fe800091a1016 */
[----:B------:R1:W-:Y:S04]  /*3e210*/  STL.64 [R1+0x3b8], R8 ;  /* 0x0003b80801007387 */ /* 0x0003e80000100a00 */
[----:B------:R1:W-:Y:S02]  /*3e220*/  LDGSTS.E [R0+-0x5a780], desc[UR22][R8.64], P2 ;  /* 0xa588000008007fae */ /* 0x0003e400091a1016 */
[----:B-1----:R-:W-:-:S04]  /*3e230*/  IMAD.WIDE R8, R135, 0x4, R6 ;  /* 0x0000000487087825 */ /* 0x002fc800078e0206 */
[C---:B------:R-:W-:Y:S01]  /*3e240*/  IMAD.WIDE R6, R135.reuse, 0x4, R20 ;  /* 0x0000000487067825 */ /* 0x040fe200078e0214 */
[----:B------:R-:W-:Y:S04]  /*3e250*/  STL.64 [R1+0x3b0], R8 ;  /* 0x0003b00801007387 */ /* 0x000fe80000100a00 */
[----:B------:R-:W-:Y:S04]  /*3e260*/  LDGSTS.E [R4+-0x5a380], desc[UR22][R8.64], P2 ;  /* 0xa5c8000008047fae */ /* 0x000fe800091a1016 */
[----:B------:R1:W-:Y:S04]  /*3e270*/  STL.64 [R1+0x3a8], R6 ;  /* 0x0003a80601007387 */ /* 0x0003e80000100a00 */
[----:B------:R1:W-:Y:S04]  /*3e280*/  LDGSTS.E [R0+-0x59f80], desc[UR22][R6.64], P2 ;  /* 0xa608000006007fae */ /* 0x0003e800091a1016 */
[----:B------:R-:W2:Y:S04]  /*3e290*/  LDL.LU.64 R12, [R1+0x4b8] ;  /* 0x0004b800010c7983 */ /* 0x000ea80000300a00 */
[----:B------:R-:W3:Y:S01]  /*3e2a0*/  LDL.LU.64 R10, [R1+0x4c0] ;  /* 0x0004c000010a7983 */ /* 0x000ee20000300a00 */
[----:B-1----:R-:W-:-:S03]  /*3e2b0*/  IMAD.WIDE R6, R135, 0x4, R24 ;  /* 0x0000000487067825 */ /* 0x002fc600078e0218 */
[----:B------:R-:W4:Y:S01]  /*3e2c0*/  LDL.LU.64 R24, [R1+0x4b0] ;  /* 0x0004b00001187983 */ /* 0x000f220000300a00 */
[----:B------:R-:W-:-:S05]  /*3e2d0*/  IMAD.WIDE R8, R135, 0x4, R22 ;  /* 0x0000000487087825 */ /* 0x000fca00078e0216 */
[----:B------:R1:W-:Y:S04]  /*3e2e0*/  STL.64 [R1+0x3a0], R8 ;  /* 0x0003a00801007387 */ /* 0x0003e80000100a00 */
[----:B------:R1:W-:Y:S04]  /*3e2f0*/  STL.64 [R1+0x398], R6 ;  /* 0x0003980601007387 */ /* 0x0003e80000100a00 */
[----:B------:R-:W-:Y:S04]  /*3e300*/  LDGSTS.E [R4+-0x59b80], desc[UR22][R8.64], P2 ;  /* 0xa648000008047fae */ /* 0x000fe800091a1016 */
[----:B------:R-:W-:Y:S04]  /*3e310*/  LDGSTS.E [R0+-0x59780], desc[UR22][R6.64], P2 ;  /* 0xa688000006007fae */ /* 0x000fe800091a1016 */
[----:B-1----:R-:W3:Y:S04]  /*3e320*/  LDL.LU.64 R8, [R1+0x4c8] ;  /* 0x0004c80001087983 */ /* 0x002ee80000300a00 */
[----:B------:R-:W3:Y:S01]  /*3e330*/  LDL.LU.64 R6, [R1+0x4d0] ;  /* 0x0004d00001067983 */ /* 0x000ee20000300a00 */
[----:B------:R-:W-:-:S04]  /*3e340*/  IMAD.WIDE R16, R135, 0x4, R26 ;  /* 0x0000000487107825 */ /* 0x000fc800078e021a */
[C---:B------:R-:W-:Y:S01]  /*3e350*/  IMAD.WIDE R14, R135.reuse, 0x4, R28 ;  /* 0x00000004870e7825 */ /* 0x040fe200078e021c */
[----:B------:R1:W-:Y:S04]  /*3e360*/  STL.64 [R1+0x390], R16 ;  /* 0x0003901001007387 */ /* 0x0003e80000100a00 */
[----:B------:R1:W-:Y:S04]  /*3e370*/  LDGSTS.E [R4+-0x59380], desc[UR22][R16.64], P2 ;  /* 0xa6c8000010047fae */ /* 0x0003e800091a1016 */
[----:B------:R1:W-:Y:S04]  /*3e380*/  STL.64 [R1+0x388], R14 ;  /* 0x0003880e01007387 */ /* 0x0003e80000100a00 */
[----:B------:R1:W-:Y:S02]  /*3e390*/  LDGSTS.E [R0+-0x58f80], desc[UR22][R14.64], P2 ;  /* 0xa70800000e007fae */ /* 0x0003e400091a1016 */
[----:B-1----:R-:W-:-:S02]  /*3e3a0*/  IMAD.WIDE R16, R135, 0x4, R30 ;  /* 0x0000000487107825 */ /* 0x002fc400078e021e */
[----:B------:R-:W3:Y:S02]  /*3e3b0*/  LDL.LU.64 R20, [R1+0x4d8] ;  /* 0x0004d80001147983 */ /* 0x000ee40000300a00 */
[C---:B------:R-:W-:Y:S02]  /*3e3c0*/  IMAD.WIDE R22, R135.reuse, 0x4, R34 ;  /* 0x0000000487167825 */ /* 0x040fe400078e0222 */
[----:B------:R-:W3:Y:S02]  /*3e3d0*/  LDL.LU.64 R18, [R1+0x4e0] ;  /* 0x0004e00001127983 */ /* 0x000ee40000300a00 */
[----:B------:R-:W-:Y:S02]  /*3e3e0*/  IMAD.WIDE R14, R135, 0x4, R32 ;  /* 0x00000004870e7825 */ /* 0x000fe400078e0220 */
[----:B------:R1:W-:Y:S04]  /*3e3f0*/  STL.64 [R1+0x380], R16 ;  /* 0x0003801001007387 */ /* 0x0003e80000100a00 */
[----:B------:R-:W-:Y:S04]  /*3e400*/  LDGSTS.E [R4+-0x58b80], desc[UR22][R16.64], P2 ;  /* 0xa748000010047fae */ /* 0x000fe800091a1016 */
[----:B------:R1:W-:Y:S04]  /*3e410*/  STL.64 [R1+0x378], R14 ;  /* 0x0003780e01007387 */ /* 0x0003e80000100a00 */
[----:B------:R1:W-:Y:S04]  /*3e420*/  LDGSTS.E [R0+-0x58780], desc[UR22][R14.64], P2 ;  /* 0xa78800000e007fae */ /* 0x0003e800091a1016 */
[----:B-1----:R-:W3:Y:S01]  /*3e430*/  LDL.LU.64 R16, [R1+0x4e8] ;  /* 0x0004e80001107983 */ /* 0x002ee20000300a00 */
[----:B------:R-:W-:-:S03]  /*3e440*/  VIADD R0, R142, 0x100000 ;  /* 0x001000008e007836 */ /* 0x000fc60000000000 */
[----:B------:R-:W3:Y:S04]  /*3e450*/  LDL.LU.64 R14, [R1+0x4f0] ;  /* 0x0004f000010e7983 */ /* 0x000ee80000300a00 */
[----:B------:R-:W-:Y:S01]  /*3e460*/  STL.64 [R1+0x458], R22 ;  /* 0x0004581601007387 */ /* 0x000fe20000100a00 */
[----:B----4-:R-:W-:-:S05]  /*3e470*/  IMAD.WIDE R24, R135, 0x4, R24 ;  /* 0x0000000487187825 */ /* 0x010fca00078e0218 */
[----:B------:R2:W-:Y:S04]  /*3e480*/  STL.64 [R1+0x370], R24 ;  /* 0x0003701801007387 */ /* 0x0005e80000100a00 */
[----:B------:R2:W-:Y:S04]  /*3e490*/  LDGSTS.E [R4+-0x58380], desc[UR22][R24.64], P2 ;  /* 0xa7c8000018047fae */ /* 0x0005e800091a1016 */
[----:B------:R3:W-:Y:S01]  /*3e4a0*/  LDGSTS.E [R0+-0x5ff00], desc[UR22][R22.64], P2 ;  /* 0xa010000016007fae */ /* 0x0007e200091a1016 */
[----:B--2---:R-:W-:Y:S01]  /*3e4b0*/  IMAD.WIDE R24, R135, 0x4, R12 ;  /* 0x0000000487187825 */ /* 0x004fe200078e020c */
[----:B------:R-:W-:-:S02]  /*3e4c0*/  IADD3 R4, PT, PT, R142, 0x100000, RZ ;  /* 0x001000008e047810 */ /* 0x000fc40007ffe0ff */
[----:B------:R-:W2:Y:S01]  /*3e4d0*/  LDL.LU.64 R12, [R1+0x4f8] ;  /* 0x0004f800010c7983 */ /* 0x000ea20000300a00 */
[----:B---3--:R-:W-:-:S03]  /*3e4e0*/  IMAD.WIDE R22, R135, 0x4, R10 ;  /* 0x0000000487167825 */ /* 0x008fc600078e020a */
[----:B------:R-:W3:Y:S04]  /*3e4f0*/  LDL.LU.64 R10, [R1+0x500] ;  /* 0x00050000010a7983 */ /* 0x000ee80000300a00 */
[----:B------:R1:W-:Y:S04]  /*3e500*/  STL.64 [R1+0x460], R24 ;  /* 0x0004601801007387 */ /* 0x0003e80000100a00 */
[----:B------:R1:W-:Y:S04]  /*3e510*/  LDGSTS.E [R4+-0x5fb00], desc[UR22][R24.64], P2 ;  /* 0xa050000018047fae */ /* 0x0003e800091a1016 */
[----:B------:R4:W-:Y:S04]  /*3e520*/  STL.64 [R1+0x468], R22 ;  /* 0x0004681601007387 */ /* 0x0009e80000100a00 */
[----:B------:R4:W-:Y:S01]  /*3e530*/  LDGSTS.E [R0+-0x5f700], desc[UR22][R22.64], P2 ;  /* 0xa090000016007fae */ /* 0x0009e200091a1016 */
[----:B-1----:R-:W-:-:S03]  /*3e540*/  IMAD.WIDE R24, R135, 0x4, R8 ;  /* 0x0000000487187825 */ /* 0x002fc600078e0208 */
[----:B------:R-:W3:Y:S04]  /*3e550*/  LDL.LU.64 R8, [R1+0x508] ;  /* 0x0005080001087983 */ /* 0x000ee80000300a00 */
[----:B------:R-:W-:Y:S01]  /*3e560*/  LDGSTS.E [R4+-0x5f300], desc[UR22][R24.64], P2 ;  /* 0xa0d0000018047fae */ /* 0x000fe200091a1016 */
[----:B----4-:R-:W-:-:S03]  /*3e570*/  IMAD.WIDE R22, R135, 0x4, R6 ;  /* 0x0000000487167825 */ /* 0x010fc600078e0206 */
[----:B------:R-:W4:Y:S01]  /*3e580*/  LDL.LU.64 R6, [R1+0x510] ;  /* 0x0005100001067983 */ /* 0x000f220000300a00 */
[----:B------:R-:W-:-:S03]  /*3e590*/  IMAD.WIDE R20, R135, 0x4, R20 ;  /* 0x0000000487147825 */ /* 0x000fc600078e0214 */
[----:B------:R1:W-:Y:S01]  /*3e5a0*/  STL.64 [R1+0x470], R24 ;  /* 0x0004701801007387 */ /* 0x0003e20000100a00 */
[----:B------:R-:W-:-:S03]  /*3e5b0*/  IMAD.WIDE R18, R135, 0x4, R18 ;  /* 0x0000000487127825 */ /* 0x000fc600078e0212 */
[----:B------:R1:W-:Y:S04]  /*3e5c0*/  STL.64 [R1+0x478], R22 ;  /* 0x0004781601007387 */ /* 0x0003e80000100a00 */
[----:B------:R-:W4:Y:S04]  /*3e5d0*/  LDL.LU.64 R26, [R1+0x518] ;  /* 0x00051800011a7983 */ /* 0x000f280000300a00 */
[----:B-1----:R-:W4:Y:S04]  /*3e5e0*/  LDL.LU.64 R24, [R1+0x558] ;  /* 0x0005580001187983 */ /* 0x002f280000300a00 */
[----:B------:R1:W-:Y:S01]  /*3e5f0*/  STL.64 [R1+0x480], R20 ;  /* 0x0004801401007387 */ /* 0x0003e20000100a00 */
[----:B------:R-:W-:-:S03]  /*3e600*/  IMAD.WIDE R16, R135, 0x4, R16 ;  /* 0x0000000487107825 */ /* 0x000fc600078e0210 */
[----:B------:R-:W-:Y:S04]  /*3e610*/  LDGSTS.E [R0+-0x5ef00], desc[UR22][R22.64], P2 ;  /* 0xa110000016007fae */ /* 0x000fe800091a1016 */
[----:B------:R1:W-:Y:S01]  /*3e620*/  STL.64 [R1+0x550], R18 ;  /* 0x0005501201007387 */ /* 0x0003e20000100a00 */
[----:B------:R-:W-:-:S03]  /*3e630*/  IMAD.WIDE R14, R135, 0x4, R14 ;  /* 0x00000004870e7825 */ /* 0x000fc600078e020e */
[----:B------:R-:W-:Y:S04]  /*3e640*/  LDGSTS.E [R4+-0x5eb00], desc[UR22][R20.64], P2 ;  /* 0xa150000014047fae */ /* 0x000fe800091a1016 */
[----:B------:R-:W4:Y:S04]  /*3e650*/  LDL.LU.64 R22, [R1+0x560] ;  /* 0x0005600001167983 */ /* 0x000f280000300a00 */
[----:B------:R-:W-:Y:S04]  /*3e660*/  LDGSTS.E [R0+-0x5e700], desc[UR22][R18.64], P2 ;  /* 0xa190000012007fae */ /* 0x000fe800091a1016 */
[----:B-1----:R-:W4:Y:S04]  /*3e670*/  LDL.LU.64 R20, [R1+0x568] ;  /* 0x0005680001147983 */ /* 0x002f280000300a00 */
[----:B------:R1:W-:Y:S04]  /*3e680*/  STL.64 [R1+0x548], R16 ;  /* 0x0005481001007387 */ /* 0x0003e80000100a00 */
[----:B------:R1:W-:Y:S04]  /*3e690*/  STL.64 [R1+0x540], R14 ;  /* 0x0005400e01007387 */ /* 0x0003e80000100a00 */
[----:B------:R-:W-:Y:S04]  /*3e6a0*/  LDGSTS.E [R4+-0x5e300], desc[UR22][R16.64], P2 ;  /* 0xa1d0000010047fae */ /* 0x000fe800091a1016 */
[----:B------:R-:W4:Y:S04]  /*3e6b0*/  LDL.LU.64 R18, [R1+0x570] ;  /* 0x0005700001127983 */ /* 0x000f280000300a00 */
[----:B------:R-:W-:Y:S04]  /*3e6c0*/  LDGSTS.E [R0+-0x5df00], desc[UR22][R14.64], P2 ;  /* 0xa21000000e007fae */ /* 0x000fe800091a1016 */
[----:B-1----:R-:W4:Y:S04]  /*3e6d0*/  LDL.LU.64 R16, [R1+0x578] ;  /* 0x0005780001107983 */ /* 0x002f280000300a00 */
[----:B------:R-:W4:Y:S01]  /*3e6e0*/  LDL.LU.64 R14, [R1+0x580] ;  /* 0x00058000010e7983 */ /* 0x000f220000300a00 */
[----:B--2---:R-:W-:-:S03]  /*3e6f0*/  IMAD.WIDE R28, R135, 0x4, R12 ;  /* 0x00000004871c7825 */ /* 0x004fc600078e020c */
[----:B------:R-:W2:Y:S01]  /*3e700*/  LDL.LU.64 R12, [R1+0x588] ;  /* 0x00058800010c7983 */ /* 0x000ea20000300a00 */
[----:B---3--:R-:W-:-:S03]  /*3e710*/  IMAD.WIDE R10, R135, 0x4, R10 ;  /* 0x00000004870a7825 */ /* 0x008fc600078e020a */
[----:B------:R1:W-:Y:S04]  /*3e720*/  STL.64 [R1+0x538], R28 ;  /* 0x0005381c01007387 */ /* 0x0003e80000100a00 */
[----:B------:R1:W-:Y:S04]  /*3e730*/  LDGSTS.E [R4+-0x5db00], desc[UR22][R28.64], P2 ;  /* 0xa25000001c047fae */ /* 0x0003e800091a1016 */
[----:B------:R3:W-:Y:S04]  /*3e740*/  STL.64 [R1+0x530], R10 ;  /* 0x0005300a01007387 */ /* 0x0007e80000100a00 */
[----:B------:R2:W-:Y:S01]  /*3e750*/  LDGSTS.E [R0+-0x5d700], desc[UR22][R10.64], P2 ;  /* 0xa29000000a007fae */ /* 0x0005e200091a1016 */
[----:B-1----:R-:W-:-:S03]  /*3e760*/  IMAD.WIDE R28, R135, 0x4, R8 ;  /* 0x00000004871c7825 */ /* 0x002fc600078e0208 */
[----:B---3--:R-:W3:Y:S01]  /*3e770*/  LDL.LU.64 R10, [R1+0x5a0] ;  /* 0x0005a000010a7983 */ /* 0x008ee20000300a00 */
[----:B----4-:R-:W-:-:S03]  /*3e780*/  IMAD.WIDE R6, R135, 0x4, R6 ;  /* 0x0000000487067825 */ /* 0x010fc600078e0206 */
[----:B------:R-:W4:Y:S04]  /*3e790*/  LDL.LU.64 R8, [R1+0x598] ;  /* 0x0005980001087983 */ /* 0x000f280000300a00 */
[----:B------:R-:W-:Y:S04]  /*3e7a0*/  STL.64 [R1+0x528], R28 ;  /* 0x0005281c01007387 */ /* 0x000fe80000100a00 */
[----:B------:R-:W-:Y:S04]  /*3e7b0*/  LDGSTS.E [R4+-0x5d300], desc[UR22][R28.64], P2 ;  /* 0xa2d000001c047fae */ /* 0x000fe800091a1016 */
        /* <DEDUP_REMOVED lines=9> */
[----:B------:R1:W-:Y:S04]  /*3e850*/  STL.64 [R1+0x510], R24 ;  /* 0x0005101801007387 */ /* 0x0003e80000100a00 */
[----:B------:R-:W-:Y:S04]  /*3e860*/  LDGSTS.E [R0+-0x5c700], desc[UR22][R24.64], P2 ;  /* 0xa390000018007fae */ /* 0x000fe800091a1016 */
[----:B------:R-:W-:Y:S04]  /*3e870*/  STL.64 [R1+0x508], R22 ;  /* 0x0005081601007387 */ /* 0x000fe80000100a00 */
[----:B------:R-:W-:Y:S01]  /*3e880*/  LDGSTS.E [R4+-0x5c300], desc[UR22][R22.64], P2 ;  /* 0xa3d0000016047fae */ /* 0x000fe200091a1016 */
[----:B------:R-:W-:-:S03]  /*3e890*/  IMAD.WIDE R18, R135, 0x4, R18 ;  /* 0x0000000487127825 */ /* 0x000fc600078e0212 */
[----:B------:R-:W-:Y:S04]  /*3e8a0*/  STL.64 [R1+0x500], R20 ;  /* 0x0005001401007387 */ /* 0x000fe80000100a00 */
[----:B------:R-:W-:Y:S01]  /*3e8b0*/  LDGSTS.E [R0+-0x5bf00], desc[UR22][R20.64], P2 ;  /* 0xa410000014007fae */ /* 0x000fe200091a1016 */
[----:B------:R-:W-:-:S03]  /*3e8c0*/  IMAD.WIDE R16, R135, 0x4, R16 ;  /* 0x0000000487107825 */ /* 0x000fc600078e0210 */
[----:B------:R-:W-:Y:S04]  /*3e8d0*/  STL.64 [R1+0x4f8], R18 ;  /* 0x0004f81201007387 */ /* 0x000fe80000100a00 */
[----:B------:R-:W-:Y:S01]  /*3e8e0*/  LDGSTS.E [R4+-0x5bb00], desc[UR22][R18.64], P2 ;  /* 0xa450000012047fae */ /* 0x000fe200091a1016 */
[----:B------:R-:W-:-:S03]  /*3e8f0*/  IMAD.WIDE R14, R135, 0x4, R14 ;  /* 0x00000004870e7825 */ /* 0x000fc600078e020e */
[----:B------:R-:W-:Y:S04]  /*3e900*/  STL.64 [R1+0x4f0], R16 ;  /* 0x0004f01001007387 */ /* 0x000fe80000100a00 */
[----:B------:R-:W-:Y:S04]  /*3e910*/  LDGSTS.E [R0+-0x5b700], desc[UR22][R16.64], P2 ;  /* 0xa490000010007fae */ /* 0x000fe800091a1016 */
[----:B------:R-:W-:Y:S04]  /*3e920*/  STL.64 [R1+0x4e8], R14 ;  /* 0x0004e80e01007387 */ /* 0x000fe80000100a00 */
[----:B------:R-:W-:Y:S01]  /*3e930*/  LDGSTS.E [R4+-0x5b300], desc[UR22][R14.64], P2 ;  /* 0xa4d000000e047fae */ /* 0x000fe200091a1016 */
[----:B--2---:R-:W-:-:S05]  /*3e940*/  IMAD.WIDE R12, R135, 0x4, R12 ;  /* 0x00000004870c7825 */ /* 0x004fca00078e020c */
[----:B------:R-:W-:Y:S04]  /*3e950*/  STL.64 [R1+0x4e0], R12 ;  /* 0x0004e00c01007387 */ /* 0x000fe80000100a00 */
[----:B------:R-:W-:Y:S01]  /*3e960*/  LDGSTS.E [R0+-0x5af00], desc[UR22][R12.64], P2 ;  /* 0xa51000000c007fae */ /* 0x000fe200091a1016 */
[----:B---3--:R-:W-:-:S04]  /*3e970*/  IMAD.WIDE R10, R135, 0x4, R10 ;  /* 0x00000004870a7825 */ /* 0x008fc800078e020a */
[C---:B----4-:R-:W-:Y:S01]  /*3e980*/  IMAD.WIDE R8, R135.reuse, 0x4, R8 ;  /* 0x0000000487087825 */ /* 0x050fe200078e0208 */
[----:B------:R-:W-:Y:S04]  /*3e990*/  STL.64 [R1+0x4d8], R10 ;  /* 0x0004d80a01007387 */ /* 0x000fe80000100a00 */
[----:B------:R-:W-:Y:S04]  /*3e9a0*/  LDGSTS.E [R4+-0x5ab00], desc[UR22][R10.64], P2 ;  /* 0xa55000000a047fae */ /* 0x000fe800091a1016 */
[----:B------:R2:W-:Y:S04]  /*3e9b0*/  STL.64 [R1+0x4d0], R8 ;  /* 0x0004d00801007387 */ /* 0x0005e80000100a00 */
[----:B------:R2:W-:Y:S04]  /*3e9c0*/  LDGSTS.E [R0+-0x5a700], desc[UR22][R8.64], P2 ;  /* 0xa590000008007fae */ /* 0x0005e800091a1016 */
[----:B-1----:R-:W3:Y:S01]  /*3e9d0*/  LDL.LU.64 R24, [R1+0x5a8] ;  /* 0x0005a80001187983 */ /* 0x002ee20000300a00 */
[----:B--2---:R-:W-:-:S04]  /*3e9e0*/  IMAD.WIDE R8, R135, 0x4, R6 ;  /* 0x0000000487087825 */ /* 0x004fc800078e0206 */
[C---:B------:R-:W-:Y:S01]  /*3e9f0*/  IMAD.WIDE R6, R135.reuse, 0x4, R36 ;  /* 0x0000000487067825 */ /* 0x040fe200078e0224 */
[----:B------:R1:W-:Y:S04]  /*3ea00*/  STL.64 [R1+0x4c8], R8 ;  /* 0x0004c80801007387 */ /* 0x0003e80000100a00 */
[----:B------:R1:W-:Y:S04]  /*3ea10*/  LDGSTS.E [R4+-0x5a300], desc[UR22][R8.64], P2 ;  /* 0xa5d0000008047fae */ /* 0x0003e800091a1016 */
[----:B------:R2:W-:Y:S04]  /*3ea20*/  STL.64 [R1+0x4c0], R6 ;  /* 0x0004c00601007387 */ /* 0x0005e80000100a00 */
[----:B------:R2:W-:Y:S04]  /*3ea30*/  LDGSTS.E [R0+-0x59f00], desc[UR22][R6.64], P2 ;  /* 0xa610000006007fae */ /* 0x0005e800091a1016 */
[----:B------:R-:W4:Y:S01]  /*3ea40*/  LDL.LU.64 R12, [R1+0x5b0] ;  /* 0x0005b000010c7983 */ /* 0x000f220000300a00 */
[----:B-1----:R-:W-:-:S03]  /*3ea50*/  IMAD.WIDE R8, R135, 0x4, R38 ;  /* 0x0000000487087825 */ /* 0x002fc600078e0226 */
[----:B------:R-:W4:Y:S01]  /*3ea60*/  LDL.LU.64 R10, [R1+0x5b8] ;  /* 0x0005b800010a7983 */ /* 0x000f220000300a00 */
[----:B--2---:R-:W-:-:S03]  /*3ea70*/  IMAD.WIDE R6, R135, 0x4, R40 ;  /* 0x0000000487067825 */ /* 0x004fc600078e0228 */
[----:B------:R1:W-:Y:S04]  /*3ea80*/  STL.64 [R1+0x4b8], R8 ;  /* 0x0004b80801007387 */ /* 0x0003e80000100a00 */
[----:B------:R-:W-:Y:S04]  /*3ea90*/  LDGSTS.E [R4+-0x59b00], desc[UR22][R8.64], P2 ;  /* 0xa650000008047fae */ /* 0x000fe800091a1016 */
[----:B------:R2:W-:Y:S04]  /*3eaa0*/  STL.64 [R1+0x4b0], R6 ;  /* 0x0004b00601007387 */ /* 0x0005e80000100a00 */
[----:B------:R-:W-:Y:S04]  /*3eab0*/  LDGSTS.E [R0+-0x59700], desc[UR22][R6.64], P2 ;  /* 0xa690000006007fae */ /* 0x000fe800091a1016 */
[----:B-1----:R-:W4:Y:S04]  /*3eac0*/  LDL.LU.64 R8, [R1+0x5c0] ;  /* 0x0005c00001087983 */ /* 0x002f280000300a00 */
[----:B--2---:R-:W2:Y:S01]  /*3ead0*/  LDL.LU.64 R6, [R1+0x5c8] ;  /* 0x0005c80001067983 */ /* 0x004ea20000300a00 */
[----:B------:R-:W-:-:S04]  /*3eae0*/  IMAD.WIDE R16, R135, 0x4, R42 ;  /* 0x0000000487107825 */ /* 0x000fc800078e022a */
[C---:B------:R-:W-:Y:S01]  /*3eaf0*/  IMAD.WIDE R14, R135.reuse, 0x4, R44 ;  /* 0x00000004870e7825 */ /* 0x040fe200078e022c */
[----:B------:R1:W-:Y:S04]  /*3eb00*/  STL.64 [R1+0x4a8], R16 ;  /* 0x0004a81001007387 */ /* 0x0003e80000100a00 */
[----:B------:R1:W-:Y:S04]  /*3eb10*/  LDGSTS.E [R4+-0x59300], desc[UR22][R16.64], P2 ;  /* 0xa6d0000010047fae */ /* 0x0003e800091a1016 */
[----:B------:R1:W-:Y:S04]  /*3eb20*/  STL.64 [R1+0x4a0], R14 ;  /* 0x0004a00e01007387 */ /* 0x0003e80000100a00 */
[----:B------:R1:W-:Y:S02]  /*3eb30*/  LDGSTS.E [R0+-0x58f00], desc[UR22][R14.64], P2 ;  /* 0xa71000000e007fae */ /* 0x0003e400091a1016 */
[----:B-1----:R-:W-:-:S02]  /*3eb40*/  IMAD.WIDE R16, R135, 0x4, R46 ;  /* 0x0000000487107825 */ /* 0x002fc400078e022e */
[----:B------:R-:W2:Y:S02]  /*3eb50*/  LDL.LU.64 R20, [R1+0x5d0] ;  /* 0x0005d00001147983 */ /* 0x000ea40000300a00 */
[C---:B------:R-:W-:Y:S02]  /*3eb60*/  IMAD.WIDE R22, R135.reuse, 0x4, R50 ;  /* 0x0000000487167825 */ /* 0x040fe400078e0232 */
[----:B------:R-:W2:Y:S02]  /*3eb70*/  LDL.LU.64 R18, [R1+0x5d8] ;  /* 0x0005d80001127983 */ /* 0x000ea40000300a00 */
[----:B------:R-:W-:Y:S02]  /*3eb80*/  IMAD.WIDE R14, R135, 0x4, R48 ;  /* 0x00000004870e7825 */ /* 0x000fe400078e0230 */
[----:B------:R1:W-:Y:S04]  /*3eb90*/  STL.64 [R1+0x498], R16 ;  /* 0x0004981001007387 */ /* 0x0003e80000100a00 */
[----:B------:R-:W-:Y:S04]  /*3eba0*/  LDGSTS.E [R4+-0x58b00], desc[UR22][R16.64], P2 ;  /* 0xa750000010047fae */ /* 0x000fe800091a1016 */
[----:B------:R1:W-:Y:S04]  /*3ebb0*/  STL.64 [R1+0x490], R14 ;  /* 0x0004900e01007387 */ /* 0x0003e80000100a00 */
[----:B------:R1:W-:Y:S04]  /*3ebc0*/  LDGSTS.E [R0+-0x58700], desc[UR22][R14.64], P2 ;  /* 0xa79000000e007fae */ /* 0x0003e800091a1016 */
[----:B-1----:R-:W2:Y:S01]  /*3ebd0*/  LDL.LU.64 R16, [R1+0x5e0] ;  /* 0x0005e00001107983 */ /* 0x002ea20000300a00 */
[----:B------:R-:W-:-:S03]  /*3ebe0*/  VIADD R0, R141, 0x100000 ;  /* 0x001000008d007836 */ /* 0x000fc60000000000 */
[----:B------:R-:W2:Y:S04]  /*3ebf0*/  LDL.LU.64 R14, [R1+0x5e8] ;  /* 0x0005e800010e7983 */ /* 0x000ea80000300a00 */
[----:B------:R-:W-:Y:S01]  /*3ec00*/  STL.64 [R1+0x558], R22 ;  /* 0x0005581601007387 */ /* 0x000fe20000100a00 */
[----:B---3--:R-:W-:-:S05]  /*3ec10*/  IMAD.WIDE R24, R135, 0x4, R24 ;  /* 0x0000000487187825 */ /* 0x008fca00078e0218 */
[----:B------:R4:W-:Y:S04]  /*3ec20*/  STL.64 [R1+0x488], R24 ;  /* 0x0004881801007387 */ /* 0x0009e80000100a00 */
[----:B------:R1:W-:Y:S04]  /*3ec30*/  LDGSTS.E [R4+-0x58300], desc[UR22][R24.64], P2 ;  /* 0xa7d0000018047fae */ /* 0x0003e800091a1016 */
[----:B------:R3:W-:Y:S01]  /*3ec40*/  LDGSTS.E [R0+-0x5fe80], desc[UR22][R22.64], P2 ;  /* 0xa018000016007fae */ /* 0x0007e200091a1016 */
[----:B-1----:R-:W-:Y:S02]  /*3ec50*/  VIADD R4, R141, 0x100000 ;  /* 0x001000008d047836 */ /* 0x002fe40000000000 */
[----:B----4-:R-:W-:-:S02]  /*3ec60*/  IMAD.WIDE R24, R135, 0x4, R12 ;  /* 0x0000000487187825 */ /* 0x010fc400078e020c */
[----:B------:R-:W4:Y:S02]  /*3ec70*/  LDL.LU.64 R12, [R1+0x5f0] ;  /* 0x0005f000010c7983 */ /* 0x000f240000300a00 */
[C---:B---3--:R-:W-:Y:S02]  /*3ec80*/  IMAD.WIDE R22, R135.reuse, 0x4, R10 ;  /* 0x0000000487167825 */ /* 0x048fe400078e020a */
        /* <DEDUP_REMOVED lines=8> */
[----:B--2---:R-:W-:-:S03]  /*3ed10*/  IMAD.WIDE R22, R135, 0x4, R6 ;  /* 0x0000000487167825 */ /* 0x004fc600078e0206 */
[----:B------:R-:W2:Y:S04]  /*3ed20*/  LDL.LU.64 R6, [R1+0x608] ;  /* 0x0006080001067983 */ /* 0x000ea80000300a00 */
[----:B------:R1:W-:Y:S04]  /*3ed30*/  STL.64 [R1+0x570], R24 ;  /* 0x0005701801007387 */ /* 0x0003e80000100a00 */
[----:B------:R1:W-:Y:S04]  /*3ed40*/  STL.64 [R1+0x578], R22 ;  /* 0x0005781601007387 */ /* 0x0003e80000100a00 */
[----:B------:R-:W2:Y:S04]  /*3ed50*/  LDL.LU.64 R26, [R1+0x610] ;  /* 0x00061000011a7983 */ /* 0x000ea80000300a00 */
[----:B-1----:R-:W2:Y:S01]  /*3ed60*/  LDL.LU.64 R24, [R1+0x618] ;  /* 0x0006180001187983 */ /* 0x002ea20000300a00 */
[----:B------:R-:W-:-:S03]  /*3ed70*/  IMAD.WIDE R20, R135, 0x4, R20 ;  /* 0x0000000487147825 */ /* 0x000fc600078e0214 */
[----:B------:R-:W-:Y:S01]  /*3ed80*/  LDGSTS.E [R0+-0x5ee80], desc[UR22][R22.64], P2 ;  /* 0xa118000016007fae */ /* 0x000fe200091a1016 */
[----:B------:R-:W-:-:S03]  /*3ed90*/  IMAD.WIDE R18, R135, 0x4, R18 ;  /* 0x0000000487127825 */ /* 0x000fc600078e0212 */
[----:B------:R1:W-:Y:S04]  /*3eda0*/  STL.64 [R1+0x580], R20 ;  /* 0x0005801401007387 */ /* 0x0003e80000100a00 */
[----:B------:R1:W-:Y:S04]  /*3edb0*/  STL.64 [R1+0x588], R18 ;  /* 0x0005881201007387 */ /* 0x0003e80000100a00 */
[----:B------:R-:W-:Y:S04]  /*3edc0*/  LDGSTS.E [R4+-0x5ea80], desc[UR22][R20.64], P2 ;  /* 0xa158000014047fae */ /* 0x000fe800091a1016 */
[----:B------:R-:W2:Y:S04]  /*3edd0*/  LDL.LU.64 R22, [R1+0x658] ;  /* 0x0006580001167983 */ /* 0x000ea80000300a00 */
[----:B------:R-:W-:Y:S01]  /*3ede0*/  LDGSTS.E [R0+-0x5e680], desc[UR22][R18.64], P2 ;  /* 0xa198000012007fae */ /* 0x000fe200091a1016 */
[----:B------:R-:W-:-:S03]  /*3edf0*/  IMAD.WIDE R16, R135, 0x4, R16 ;  /* 0x0000000487107825 */ /* 0x000fc600078e0210 */
[----:B-1----:R-:W2:Y:S04]  /*3ee00*/  LDL.LU.64 R20, [R1+0x660] ;  /* 0x0006600001147983 */ /* 0x002ea80000300a00 */
[----:B------:R1:W-:Y:S01]  /*3ee10*/  STL.64 [R1+0x590], R16 ;  /* 0x0005901001007387 */ /* 0x0003e20000100a00 */
[----:B------:R-:W-:-:S03]  /*3ee20*/  IMAD.WIDE R14, R135, 0x4, R14 ;  /* 0x00000004870e7825 */ /* 0x000fc600078e020e */
[----:B------:R-:W-:Y:S04]  /*3ee30*/  LDGSTS.E [R4+-0x5e280], desc[UR22][R16.64], P2 ;  /* 0xa1d8000010047fae */ /* 0x000fe800091a1016 */
[----:B------:R1:W-:Y:S04]  /*3ee40*/  STL.64 [R1+0x650], R14 ;  /* 0x0006500e01007387 */ /* 0x0003e80000100a00 */
[----:B------:R-:W2:Y:S04]  /*3ee50*/  LDL.LU.64 R18, [R1+0x668] ;  /* 0x0006680001127983 */ /* 0x000ea80000300a00 */
[----:B------:R-:W-:Y:S04]  /*3ee60*/  LDGSTS.E [R0+-0x5de80], desc[UR22][R14.64], P2 ;  /* 0xa21800000e007fae */ /* 0x000fe800091a1016 */
[----:B-1----:R-:W2:Y:S04]  /*3ee70*/  LDL.LU.64 R16, [R1+0x670] ;  /* 0x0006700001107983 */ /* 0x002ea80000300a00 */
[----:B------:R-:W2:Y:S01]  /*3ee80*/  LDL.LU.64 R14, [R1+0x678] ;  /* 0x00067800010e7983 */ /* 0x000ea20000300a00 */
[----:B----4-:R-:W-:-:S03]  /*3ee90*/  IMAD.WIDE R28, R135, 0x4, R12 ;  /* 0x00000004871c7825 */ /* 0x010fc600078e020c */
[----:B------:R-:W4:Y:S01]  /*3eea0*/  LDL.LU.64 R12, [R1+0x680] ;  /* 0x00068000010c7983 */ /* 0x000f220000300a00 */
[----:B---3--:R-:W-:-:S03]  /*3eeb0*/  IMAD.WIDE R10, R135, 0x4, R10 ;  /* 0x00000004870a7825 */ /* 0x008fc600078e020a */
[----:B------:R1:W-:Y:S04]  /*3eec0*/  STL.64 [R1+0x648], R28 ;  /* 0x0006481c01007387 */ /* 0x0003e80000100a00 */
[----:B------:R1:W-:Y:S04]  /*3eed0*/  LDGSTS.E [R4+-0x5da80], desc[UR22][R28.64], P2 ;  /* 0xa25800001c047fae */ /* 0x0003e800091a1016 */
[----:B------:R3:W-:Y:S04]  /*3eee0*/  STL.64 [R1+0x640], R10 ;  /* 0x0006400a01007387 */ /* 0x0007e80000100a00 */
[----:B------:R2:W-:Y:S01]  /*3eef0*/  LDGSTS.E [R0+-0x5d680], desc[UR22][R10.64], P2 ;  /* 0xa29800000a007fae */ /* 0x0005e200091a1016 */
[----:B-1----:R-:W-:-:S03]  /*3ef00*/  IMAD.WIDE R28, R135, 0x4, R8 ;  /* 0x00000004871c7825 */ /* 0x002fc600078e0208 */
[----:B---3--:R-:W3:Y:S01]  /*3ef10*/  LDL.LU.64 R10, [R1+0x698] ;  /* 0x00069800010a7983 */ /* 0x008ee20000300a00 */
[----:B--2---:R-:W-:-:S03]  /*3ef20*/  IMAD.WIDE R6, R135, 0x4, R6 ;  /* 0x0000000487067825 */ /* 0x004fc600078e0206 */
[----:B------:R-:W2:Y:S04]  /*3ef30*/  LDL.LU.64 R8, [R1+0x690] ;  /* 0x0006900001087983 */ /* 0x000ea80000300a00 */
[----:B------:R-:W-:Y:S04]  /*3ef40*/  STL.64 [R1+0x638], R28 ;  /* 0x0006381c01007387 */ /* 0x000fe80000100a00 */
[----:B------:R-:W-:Y:S04]  /*3ef50*/  LDGSTS.E [R4+-0x5d280], desc[UR22][R28.64], P2 ;  /* 0xa2d800001c047fae */ /* 0x000fe800091a1016 */
[----:B------:R1:W-:Y:S04]  /*3ef60*/  STL.64 [R1+0x630], R6 ;  /* 0x0006300601007387 */ /* 0x0003e80000100a00 */
[----:B------:R-:W-:Y:S04]  /*3ef70*/  LDGSTS.E [R0+-0x5ce80], desc[UR22][R6.64], P2 ;  /* 0xa318000006007fae */ /* 0x000fe800091a1016 */
[----:B-1----:R-:W2:Y:S01]  /*3ef80*/  LDL.LU.64 R6, [R1+0x688] ;  /* 0x0006880001067983 */ /* 0x002ea20000300a00 */
        /* <DEDUP_REMOVED lines=21> */
[----:B----4-:R-:W-:-:S05]  /*3f0e0*/  IMAD.WIDE R12, R135, 0x4, R12 ;  /* 0x00000004870c7825 */ /* 0x010fca00078e020c */
[----:B------:R-:W-:Y:S04]  /*3f0f0*/  STL.64 [R1+0x5f0], R12 ;  /* 0x0005f00c01007387 */ /* 0x000fe80000100a00 */
[----:B------:R-:W-:Y:S01]  /*3f100*/  LDGSTS.E [R0+-0x5ae80], desc[UR22][R12.64], P2 ;  /* 0xa51800000c007fae */ /* 0x000fe200091a1016 */
[----:B---3--:R-:W-:-:S04]  /*3f110*/  IMAD.WIDE R10, R135, 0x4, R10 ;  /* 0x00000004870a7825 */ /* 0x008fc800078e020a */
[C---:B--2---:R-:W-:Y:S01]  /*3f120*/  IMAD.WIDE R8, R135.reuse, 0x4, R8 ;  /* 0x0000000487087825 */ /* 0x044fe200078e0208 */
        /* <DEDUP_REMOVED lines=44> */
[----:B-1----:R-:W-:Y:S01]  /*3f3f0*/  IADD3 R4, PT, PT, R140, 0x100000, RZ ;  /* 0x001000008c047810 */ /* 0x002fe20007ffe0ff */
        /* <DEDUP_REMOVED lines=41> */
[----:B------:R-:W-:Y:S01]  /*3f690*/  LDGSTS.E [R0+-0x5d600], desc[UR22][R10.64], P2 ;  /* 0xa2a000000a007fae */ /* 0x000fe200091a1016 */
        /* <DEDUP_REMOVED lines=15> */
[----:B------:R-:W-:Y:S04]  /*3f790*/  STL.64 [R1+0x738], R24 ;  /* 0x0007381801007387 */ /* 0x000fe80000100a00 */
        /* <DEDUP_REMOVED lines=12> */
[----:B------:R1:W-:Y:S04]  /*3f860*/  STL.64 [R1+0x710], R14 ;  /* 0x0007100e01007387 */ /* 0x0003e80000100a00 */
[----:B------:R1:W-:Y:S02]  /*3f870*/  LDGSTS.E [R4+-0x5b200], desc[UR22][R14.64], P2 ;  /* 0xa4e000000e047fae */ /* 0x0003e400091a1016 */
[----:B-1----:R-:W-:-:S04]  /*3f880*/  IMAD.WIDE R14, R135, 0x4, R70 ;  /* 0x00000004870e7825 */ /* 0x002fc800078e0246 */
[----:B----4-:R-:W-:-:S05]  /*3f890*/  IMAD.WIDE R12, R135, 0x4, R12 ;  /* 0x00000004870c7825 */ /* 0x010fca00078e020c */
[----:B------:R1:W-:Y:S04]  /*3f8a0*/  STL.64 [R1+0x708], R12 ;  /* 0x0007080c01007387 */ /* 0x0003e80000100a00 */
        /* <DEDUP_REMOVED lines=11> */
[----:B------:R-:W-:Y:S04]  /*3f960*/  LDGSTS.E [R4+-0x5a200], desc[UR22][R8.64], P2 ;  /* 0xa5e0000008047fae */ /* 0x000fe800091a1016 */
[----:B------:R2:W-:Y:S04]  /*3f970*/  STL.64 [R1+0x6e8], R6 ;  /* 0x0006e80601007387 */ /* 0x0005e80000100a00 */
[----:B------:R2:W-:Y:S04]  /*3f980*/  LDGSTS.E [R0+-0x59e00], desc[UR22][R6.64], P2 ;  /* 0xa620000006007fae */ /* 0x0005e800091a1016 */
[----:B------:R-:W4:Y:S04]  /*3f990*/  LDL.LU.64 R10, [R1+0x798] ;  /* 0x00079800010a7983 */ /* 0x000f280000300a00 */
[----:B-1----:R-:W4:Y:S01]  /*3f9a0*/  LDL.LU.64 R8, [R1+0x7a0] ;  /* 0x0007a00001087983 */ /* 0x002f220000300a00 */
[----:B--2---:R-:W-:-:S03]  /*3f9b0*/  IMAD.WIDE R6, R135, 0x4, R72 ;  /* 0x0000000487067825 */ /* 0x004fc600078e0248 */
[----:B------:R-:W-:Y:S04]  /*3f9c0*/  STL.64 [R1+0x6e0], R14 ;  /* 0x0006e00e01007387 */ /* 0x000fe80000100a00 */
[----:B------:R1:W-:Y:S04]  /*3f9d0*/  LDGSTS.E [R4+-0x59a00], desc[UR22][R14.64], P2 ;  /* 0xa66000000e047fae */ /* 0x0003e800091a1016 */
[----:B------:R2:W-:Y:S04]  /*3f9e0*/  STL.64 [R1+0x6d8], R6 ;  /* 0x0006d80601007387 */ /* 0x0005e80000100a00 */
[----:B------:R-:W-:Y:S04]  /*3f9f0*/  LDGSTS.E [R0+-0x59600], desc[UR22][R6.64], P2 ;  /* 0xa6a0000006007fae */ /* 0x000fe800091a1016 */
[----:B------:R-:W4:Y:S04]  /*3fa00*/  LDL.LU.64 R20, [R1+0x7a8] ;  /* 0x0007a80001147983 */ /* 0x000f280000300a00 */
[----:B--2---:R-:W2:Y:S01]  /*3fa10*/  LDL.LU.64 R6, [R1+0x7b0] ;  /* 0x0007b00001067983 */ /* 0x004ea20000300a00 */
[----:B------:R-:W-:-:S04]  /*3fa20*/  IMAD.WIDE R16, R135, 0x4, R74 ;  /* 0x0000000487107825 */ /* 0x000fc800078e024a */
[C---:B-1----:R-:W-:Y:S01]  /*3fa30*/  IMAD.WIDE R14, R135.reuse, 0x4, R76 ;  /* 0x00000004870e7825 */ /* 0x042fe200078e024c */
[----:B------:R1:W-:Y:S03]  /*3fa40*/  STL.64 [R1+0x6d0], R16 ;  /* 0x0006d01001007387 */ /* 0x0003e60000100a00 */
[C---:B------:R-:W-:Y:S01]  /*3fa50*/  IMAD.WIDE R22, R135.reuse, 0x4, R78 ;  /* 0x0000000487167825 */ /* 0x040fe200078e024e */
[----:B------:R-:W-:Y:S04]  /*3fa60*/  LDGSTS.E [R4+-0x59200], desc[UR22][R16.64], P2 ;  /* 0xa6e0000010047fae */ /* 0x000fe800091a1016 */
[----:B------:R1:W-:Y:S04]  /*3fa70*/  STL.64 [R1+0x6c8], R14 ;  /* 0x0006c80e01007387 */ /* 0x0003e80000100a00 */
[----:B------:R1:W-:Y:S04]  /*3fa80*/  LDGSTS.E [R0+-0x58e00], desc[UR22][R14.64], P2 ;  /* 0xa72000000e007fae */ /* 0x0003e800091a1016 */
[----:B------:R-:W2:Y:S04]  /*3fa90*/  LDL.LU.64 R18, [R1+0x7b8] ;  /* 0x0007b80001127983 */ /* 0x000ea80000300a00 */
[----:B-1----:R-:W2:Y:S01]  /*3faa0*/  LDL.LU.64 R16, [R1+0x7c0] ;  /* 0x0007c00001107983 */ /* 0x002ea20000300a00 */
[----:B------:R-:W-:-:S03]  /*3fab0*/  IMAD.WIDE R14, R135, 0x4, R80 ;  /* 0x00000004870e7825 */ /* 0x000fc600078e0250 */
[----:B------:R1:W-:Y:S04]  /*3fac0*/  STL.64 [R1+0x6c0], R22 ;  /* 0x0006c01601007387 */ /* 0x0003e80000100a00 */
[----:B------:R1:W-:Y:S04]  /*3fad0*/  LDGSTS.E [R4+-0x58a00], desc[UR22][R22.64], P2 ;  /* 0xa760000016047fae */ /* 0x0003e800091a1016 */
[----:B------:R1:W-:Y:S04]  /*3fae0*/  LDGSTS.E [R0+-0x58600], desc[UR22][R14.64], P2 ;  /* 0xa7a000000e007fae */ /* 0x0003e800091a1016 */
[----:B------:R1:W-:Y:S02]  /*3faf0*/  STL.64 [R1+0x6b8], R14 ;  /* 0x0006b80e01007387 */ /* 0x0003e40000100a00 */
[----:B-1----:R-:W-:-:S04]  /*3fb00*/  IMAD.WIDE R22, R135, 0x4, R82 ;  /* 0x0000000487167825 */ /* 0x002fc800078e0252 */
[----:B------:R-:W-:Y:S01]  /*3fb10*/  VIADD R0, R139, 0x100000 ;  /* 0x001000008b007836 */ /* 0x000fe20000000000 */
[----:B------:R-:W2:Y:S01]  /*3fb20*/  LDL.LU.64 R14, [R1+0x7c8] ;  /* 0x0007c800010e7983 */ /* 0x000ea20000300a00 */
[----:B---3--:R-:W-:-:S03]  /*3fb30*/  IMAD.WIDE R24, R135, 0x4, R12 ;  /* 0x0000000487187825 */ /* 0x008fc600078e020c */
[----:B------:R-:W3:Y:S04]  /*3fb40*/  LDL.LU.64 R12, [R1+0x7d0] ;  /* 0x0007d000010c7983 */ /* 0x000ee80000300a00 */
[----:B------:R-:W-:Y:S04]  /*3fb50*/  STL.64 [R1+0x758], R22 ;  /* 0x0007581601007387 */ /* 0x000fe80000100a00 */
[----:B------:R4:W-:Y:S04]  /*3fb60*/  STL.64 [R1+0x6b0], R24 ;  /* 0x0006b01801007387 */ /* 0x0009e80000100a00 */
[----:B------:R1:W-:Y:S04]  /*3fb70*/  LDGSTS.E [R4+-0x58200], desc[UR22][R24.64], P2 ;  /* 0xa7e0000018047fae */ /* 0x0003e800091a1016 */
[----:B------:R4:W-:Y:S01]  /*3fb80*/  LDGSTS.E [R0+-0x5fd80], desc[UR22][R22.64], P2 ;  /* 0xa028000016007fae */ /* 0x0009e200091a1016 */
[----:B-1----:R-:W-:-:S02]  /*3fb90*/  VIADD R4, R139, 0x100000 ;  /* 0x001000008b047836 */ /* 0x002fc40000000000 */
[C---:B----4-:R-:W-:Y:S02]  /*3fba0*/  IMAD.WIDE R24, R135.reuse, 0x4, R10 ;  /* 0x0000000487187825 */ /* 0x050fe400078e020a */
[----:B------:R-:W4:Y:S02]  /*3fbb0*/  LDL.LU.64 R10, [R1+0x7d8] ;  /* 0x0007d800010a7983 */ /* 0x000f240000300a00 */
[C---:B------:R-:W-:Y:S02]  /*3fbc0*/  IMAD.WIDE R22, R135.reuse, 0x4, R8 ;  /* 0x0000000487167825 */ /* 0x040fe400078e0208 */
[----:B------:R-:W4:Y:S04]  /*3fbd0*/  LDL.LU.64 R8, [R1+0x7e0] ;  /* 0x0007e00001087983 */ /* 0x000f280000300a00 */
[----:B------:R-:W-:Y:S04]  /*3fbe0*/  STL.64 [R1+0x760], R24 ;  /* 0x0007601801007387 */ /* 0x000fe80000100a00 */
[----:B------:R-:W-:Y:S04]  /*3fbf0*/  LDGSTS.E [R4+-0x5f980], desc[UR22][R24.64], P2 ;  /* 0xa068000018047fae */ /* 0x000fe800091a1016 */
[----:B------:R1:W-:Y:S04]  /*3fc00*/  STL.64 [R1+0x768], R22 ;  /* 0x0007681601007387 */ /* 0x0003e80000100a00 */
[----:B------:R1:W-:Y:S02]  /*3fc10*/  LDGSTS.E [R0+-0x5f580], desc[UR22][R22.64], P2 ;  /* 0xa0a8000016007fae */ /* 0x0003e400091a1016 */
[----:B-1----:R-:W-:-:S04]  /*3fc20*/  IMAD.WIDE R22, R135, 0x4, R20 ;  /* 0x0000000487167825 */ /* 0x002fc800078e0214 */
[C---:B--2---:R-:W-:Y:S01]  /*3fc30*/  IMAD.WIDE R20, R135.reuse, 0x4, R6 ;  /* 0x0000000487147825 */ /* 0x044fe200078e0206 */
[----:B------:R-:W-:Y:S04]  /*3fc40*/  LDGSTS.E [R4+-0x5f180], desc[UR22][R22.64], P2 ;  /* 0xa0e8000016047fae */ /* 0x000fe800091a1016 */
[----:B------:R-:W2:Y:S04]  /*3fc50*/  LDL.LU.64 R6, [R1+0x7e8] ;  /* 0x0007e80001067983 */ /* 0x000ea80000300a00 */
[----:B------:R1:W-:Y:S04]  /*3fc60*/  STL.64 [R1+0x770], R22 ;  /* 0x0007701601007387 */ /* 0x0003e80000100a00 */
[----:B------:R1:W-:Y:S01]  /*3fc70*/  STL.64 [R1+0x778], R20 ;  /* 0x0007781401007387 */ /* 0x0003e20000100a00 */
[----:B------:R-:W-:-:S03]  /*3fc80*/  IMAD.WIDE R18, R135, 0x4, R18 ;  /* 0x0000000487127825 */ /* 0x000fc600078e0212 */
[----:B------:R-:W2:Y:S01]  /*3fc90*/  LDL.LU.64 R26, [R1+0x7f0] ;  /* 0x0007f000011a7983 */ /* 0x000ea20000300a00 */
[----:B------:R-:W-:-:S03]  /*3fca0*/  IMAD.WIDE R16, R135, 0x4, R16 ;  /* 0x0000000487107825 */ /* 0x000fc600078e0210 */
[----:B------:R-:W2:Y:S04]  /*3fcb0*/  LDL.LU.64 R24, [R1+0x7f8] ;  /* 0x0007f80001187983 */ /* 0x000ea80000300a00 */
[----:B-1----:R-:W2:Y:S04]  /*3fcc0*/  LDL.LU.64 R22, [R1+0x800] ;  /* 0x0008000001167983 */ /* 0x002ea80000300a00 */
[----:B------:R1:W-:Y:S04]  /*3fcd0*/  STL.64 [R1+0x780], R18 ;  /* 0x0007801201007387 */ /* 0x0003e80000100a00 */
[----:B------:R-:W-:Y:S04]  /*3fce0*/  LDGSTS.E [R0+-0x5ed80], desc[UR22][R20.64], P2 ;  /* 0xa128000014007fae */ /* 0x000fe800091a1016 */
[----:B------:R1:W-:Y:S04]  /*3fcf0*/  STL.64 [R1+0x788], R16 ;  /* 0x0007881001007387 */ /* 0x0003e80000100a00 */
[----:B------:R-:W-:Y:S04]  /*3fd00*/  LDGSTS.E [R4+-0x5e980], desc[UR22][R18.64], P2 ;  /* 0xa168000012047fae */ /* 0x000fe800091a1016 */
[----:B------:R-:W2:Y:S01]  /*3fd10*/  LDL.LU.64 R20, [R1+0x808] ;  /* 0x0008080001147983 */ /* 0x000ea20000300a00 */
[----:B------:R-:W-:-:S03]  /*3fd20*/  IMAD.WIDE R14, R135, 0x4, R14 ;  /* 0x00000004870e7825 */ /* 0x000fc600078e020e */
[----:B------:R-:W-:Y:S04]  /*3fd30*/  LDGSTS.E [R0+-0x5e580], desc[UR22][R16.64], P2 ;  /* 0xa1a8000010007fae */ /* 0x000fe800091a1016 */
[----:B-1----:R-:W2:Y:S04]  /*3fd40*/  LDL.LU.64 R18, [R1+0x810] ;  /* 0x0008100001127983 */ /* 0x002ea80000300a00 */
[----:B------:R1:W-:Y:S04]  /*3fd50*/  STL.64 [R1+0x790], R14 ;  /* 0x0007900e01007387 */ /* 0x0003e80000100a00 */
[----:B------:R-:W-:Y:S01]  /*3fd60*/  LDGSTS.E [R4+-0x5e180], desc[UR22][R14.64], P2 ;  /* 0xa1e800000e047fae */ /* 0x000fe200091a1016 */
[----:B---3--:R-:W-:-:S05]  /*3fd70*/  IMAD.WIDE R12, R135, 0x4, R12 ;  /* 0x00000004870c7825 */ /* 0x008fca00078e020c */
[----:B------:R3:W-:Y:S04]  /*3fd80*/  STL.64 [R1+0x798], R12 ;  /* 0x0007980c01007387 */ /* 0x0007e80000100a00 */
[----:B------:R-:W2:Y:S04]  /*3fd90*/  LDL.LU.64 R16, [R1+0x818] ;  /* 0x0008180001107983 */ /* 0x000ea80000300a00 */
[----:B-1----:R-:W2:Y:S04]  /*3fda0*/  LDL.LU.64 R14, [R1+0x820] ;  /* 0x00082000010e7983 */ /* 0x002ea80000300a00 */
[----:B------:R-:W-:Y:S04]  /*3fdb0*/  LDGSTS.E [R0+-0x5dd80], desc[UR22][R12.64], P2 ;  /* 0xa22800000c007fae */ /* 0x000fe800091a1016 */
[----:B---3--:R-:W3:Y:S01]  /*3fdc0*/  LDL.LU.64 R12, [R1+0x828] ;  /* 0x00082800010c7983 */ /* 0x008ee20000300a00 */
[----:B----4-:R-:W-:-:S03]  /*3fdd0*/  IMAD.WIDE R28, R135, 0x4, R10 ;  /* 0x00000004871c7825 */ /* 0x010fc600078e020a */
[----:B------:R-:W4:Y:S01]  /*3fde0*/  LDL.LU.64 R10, [R1+0x858] ;  /* 0x00085800010a7983 */ /* 0x000f220000300a00 */
[----:B------:R-:W-:-:S03]  /*3fdf0*/  IMAD.WIDE R8, R135, 0x4, R8 ;  /* 0x0000000487087825 */ /* 0x000fc600078e0208 */
[----:B------:R-:W-:Y:S04]  /*3fe00*/  STL.64 [R1+0x7a0], R28 ;  /* 0x0007a01c01007387 */ /* 0x000fe80000100a00 */
[----:B------:R2:W-:Y:S04]  /*3fe10*/  LDGSTS.E [R4+-0x5d980], desc[UR22][R28.64], P2 ;  /* 0xa26800001c047fae */ /* 0x0005e800091a1016 */
[----:B------:R1:W-:Y:S04]  /*3fe20*/  STL.64 [R1+0x7a8], R8 ;  /* 0x0007a80801007387 */ /* 0x0003e80000100a00 */
[----:B------:R-:W-:Y:S04]  /*3fe30*/  LDGSTS.E [R0+-0x5d580], desc[UR22][R8.64], P2 ;  /* 0xa2a8000008007fae */ /* 0x000fe800091a1016 */
[----:B-1----:R-:W4:Y:S01]  /*3fe40*/  LDL.LU.64 R8, [R1+0x868] ;  /* 0x0008680001087983 */ /* 0x002f220000300a00 */
[----:B--2---:R-:W-:-:S03]  /*3fe50*/  IMAD.WIDE R28, R135, 0x4, R6 ;  /* 0x00000004871c7825 */ /* 0x004fc600078e0206 */
[----:B------:R-:W2:Y:S04]  /*3fe60*/  LDL.LU.64 R6, [R1+0x860] ;  /* 0x0008600001067983 */ /* 0x000ea80000300a00 */
[----:B------:R-:W-:Y:S04]  /*3fe70*/  STL.64 [R1+0x7b0], R28 ;  /* 0x0007b01c01007387 */ /* 0x000fe80000100a00 */
[----:B------:R-:W-:Y:S01]  /*3fe80*/  LDGSTS.E [R4+-0x5d180], desc[UR22][R28.64], P2 ;  /* 0xa2e800001c047fae */ /* 0x000fe200091a1016 */
[----:B------:R-:W-:-:S04]  /*3fe90*/  IMAD.WIDE R26, R135, 0x4, R26 ;  /* 0x00000004871a7825 */ /* 0x000fc800078e021a */
[C---:B------:R-:W-:Y:S01]  /*3fea0*/  IMAD.WIDE R24, R135.reuse, 0x4, R24 ;  /* 0x0000000487187825 */ /* 0x040fe200078e0218 */
[----:B------:R-:W-:Y:S03]  /*3feb0*/  STL.64 [R1+0x7b8], R26 ;  /* 0x0007b81a01007387 */ /* 0x000fe60000100a00 */
[C---:B------:R-:W-:Y:S01]  /*3fec0*/  IMAD.WIDE R22, R135.reuse, 0x4, R22 ;  /* 0x0000000487167825 */ /* 0x040fe200078e0216 */
[----:B------:R-:W-:Y:S04]  /*3fed0*/  LDGSTS.E [R0+-0x5cd80], desc[UR22][R26.64], P2 ;  /* 0xa32800001a007fae */ /* 0x000fe800091a1016 */
[----:B------:R-:W-:Y:S04]  /*3fee0*/  STL.64 [R1+0x7c0], R24 ;  /* 0x0007c01801007387 */ /* 0x000fe80000100a00 */
[----:B------:R-:W-:Y:S04]  /*3fef0*/  LDGSTS.E [R4+-0x5c980], desc[UR22][R24.64], P2 ;  /* 0xa368000018047fae */ /* 0x000fe800091a1016 */
[----:B------:R-:W-:Y:S04]  /*3ff00*/  STL.64 [R1+0x800], R22 ;  /* 0x0008001601007387 */ /* 0x000fe80000100a00 */
[----:B------:R-:W-:Y:S01]  /*3ff10*/  LDGSTS.E [R0+-0x5c580], desc[UR22][R22.64], P2 ;  /* 0xa3a8000016007fae */ /* 0x000fe200091a1016 */
[----:B------:R-:W-:-:S05]  /*3ff20*/  IMAD.WIDE R20, R135, 0x4, R20 ;  /* 0x0000000487147825 */ /* 0x000fca00078e0214 */
[----:B------:R-:W-:Y:S01]  /*3ff30*/  STL.64 [R1+0x850], R20 ;  /* 0x0008501401007387 */ /* 0x000fe20000100a00 */
[----:B------:R-:W-:-:S03]  /*3ff40*/  IMAD.WIDE R18, R135, 0x4, R18 ;  /* 0x0000000487127825 */ /* 0x000fc600078e0212 */
        /* <DEDUP_REMOVED lines=8> */
[----:B------:R1:W-:Y:S01]  /*3ffd0*/  LDGSTS.E [R0+-0x5b580], desc[UR22][R14.64], P2 ;  /* 0xa4a800000e007fae */ /* 0x0003e200091a1016 */
[----:B---3--:R-:W-:-:S04]  /*3ffe0*/  IMAD.WIDE R12, R135, 0x4, R12 ;  /* 0x00000004870c7825 */ /* 0x008fc800078e020c */
[C---:B----4-:R-:W-:Y:S01]  /*3fff0*/  IMAD.WIDE R10, R135.reuse, 0x4, R10 ;  /* 0x00000004870a7825 */ /* 0x050fe200078e020a */
[----:B------:R-:W-:Y:S04]  /*40000*/  STL.64 [R1+0x830], R12 ;  /* 0x0008300c01007387 */ /* 0x000fe80000100a00 */
[----:B------:R-:W-:Y:S04]  /*40010*/  LDGSTS.E [R4+-0x5b180], desc[UR22][R12.64], P2 ;  /* 0xa4e800000c047fae */ /* 0x000fe800091a1016 */
[----:B------:R-:W-:Y:S04]  /*40020*/  STL.64 [R1+0x828], R10 ;  /* 0x0008280a01007387 */ /* 0x000fe80000100a00 */
[----:B------:R-:W-:Y:S01]  /*40030*/  LDGSTS.E [R0+-0x5ad80], desc[UR22][R10.64], P2 ;  /* 0xa52800000a007fae */ /* 0x000fe200091a1016 */
[----:B-1----:R-:W-:-:S04]  /*40040*/  IMAD.WIDE R14, R135, 0x4, R88 ;  /* 0x00000004870e7825 */ /* 0x002fc800078e0258 */
[----:B------:R-:W-:-:S05]  /*40050*/  IMAD.WIDE R8, R135, 0x4, R8 ;  /* 0x0000000487087825 */ /* 0x000fca00078e0208 */
[----:B------:R1:W-:Y:S04]  /*40060*/  STL.64 [R1+0x820], R8 ;  /* 0x0008200801007387 */ /* 0x0003e80000100a00 */
[----:B------:R1:W-:Y:S01]  /*40070*/  LDGSTS.E [R4+-0x5a980], desc[UR22][R8.64], P2 ;  /* 0xa568000008047fae */ /* 0x0003e200091a1016 */
[----:B--2---:R-:W-:-:S05]  /*40080*/  IMAD.WIDE R6, R135, 0x4, R6 ;  /* 0x0000000487067825 */ /* 0x004fca00078e0206 */
[----:B------:R2:W-:Y:S01]  /*40090*/  STL.64 [R1+0x818], R6 ;  /* 0x0008180601007387 */ /* 0x0005e20000100a00 */
[----:B-1----:R-:W-:-:S03]  /*400a0*/  IMAD.WIDE R8, R135, 0x4, R84 ;  /* 0x0000000487087825 */ /* 0x002fc600078e0254 */
[----:B------:R2:W-:Y:S04]  /*400b0*/  LDGSTS.E [R0+-0x5a580], desc[UR22][R6.64], P2 ;  /* 0xa5a8000006007fae */ /* 0x0005e800091a1016 */
[----:B------:R-:W3:Y:S04]  /*400c0*/  LDL.LU.64 R12, [R1+0x870] ;  /* 0x00087000010c7983 */ /* 0x000ee80000300a00 */
[----:B------:R1:W-:Y:S01]  /*400d0*/  STL.64 [R1+0x810], R8 ;  /* 0x0008100801007387 */ /* 0x0003e20000100a00 */
[----:B--2---:R-:W-:-:S03]  /*400e0*/  IMAD.WIDE R6, R135, 0x4, R86 ;  /* 0x0000000487067825 */ /* 0x004fc600078e0256 */
        /* <DEDUP_REMOVED lines=35> */
[----:B----4-:R-:W-:Y:S01]  /*40320*/  IMAD.WIDE R24, R135, 0x4, R10 ;  /* 0x0000000487187825 */ /* 0x010fe200078e020a */
[----:B------:R-:W-:-:S02]  /*40330*/  IADD3 R4, PT, PT, R138, 0x100000, RZ ;  /* 0x001000008a047810 */ /* 0x000fc40007ffe0ff */
[----:B------:R-:W4:Y:S01]  /*40340*/  LDL.LU.64 R10, [R1+0x8b8] ;  /* 0x0008b800010a7983 */ /* 0x000f220000300a00 */
[----:B-1----:R-:W-:-:S03]  /*40350*/  IMAD.WIDE R22, R135, 0x4, R8 ;  /* 0x0000000487167825 */ /* 0x002fc600078e0208 */
        /* <DEDUP_REMOVED lines=9> */
[----:B------:R1:W-:Y:S01]  /*403f0*/  STL.64 [R1+0x878], R22 ;  /* 0x0008781601007387 */ /* 0x0003e20000100a00 */
[----:B------:R-:W-:-:S03]  /*40400*/  IMAD.WIDE R18, R135, 0x4, R18 ;  /* 0x0000000487127825 */ /* 0x000fc600078e0212 */
[----:B------:R1:W-:Y:S01]  /*40410*/  STL.64 [R1+0x880], R20 ;  /* 0x0008801401007387 */ /* 0x0003e20000100a00 */
[----:B------:R-:W-:-:S03]  /*40420*/  IMAD.WIDE R16, R135, 0x4, R16 ;  /* 0x0000000487107825 */ /* 0x000fc600078e0210 */
[----:B------:R-:W2:Y:S04]  /*40430*/  LDL.LU.64 R26, [R1+0x8d0] ;  /* 0x0008d000011a7983 */ /* 0x000ea80000300a00 */
[----:B------:R-:W2:Y:S04]  /*40440*/  LDL.LU.64 R24, [R1+0x8d8] ;  /* 0x0008d80001187983 */ /* 0x000ea80000300a00 */
[----:B-1----:R-:W2:Y:S04]  /*40450*/  LDL.LU.64 R22, [R1+0x8e0] ;  /* 0x0008e00001167983 */ /* 0x002ea80000300a00 */
[----:B------:R1:W-:Y:S04]  /*40460*/  STL.64 [R1+0x888], R18 ;  /* 0x0008881201007387 */ /* 0x0003e80000100a00 */
[----:B------:R-:W-:Y:S04]  /*40470*/  LDGSTS.E [R0+-0x5ed00], desc[UR22][R20.64], P2 ;  /* 0xa130000014007fae */ /* 0x000fe800091a1016 */
[----:B------:R1:W-:Y:S04]  /*40480*/  STL.64 [R1+0x890], R16 ;  /* 0x0008901001007387 */ /* 0x0003e80000100a00 */
[----:B------:R-:W-:Y:S01]  /*40490*/  LDGSTS.E [R4+-0x5e900], desc[UR22][R18.64], P2 ;  /* 0xa170000012047fae */ /* 0x000fe200091a1016 */
[----:B------:R-:W-:-:S03]  /*404a0*/  IMAD.WIDE R14, R135, 0x4, R14 ;  /* 0x00000004870e7825 */ /* 0x000fc600078e020e */
[----:B------:R-:W2:Y:S04]  /*404b0*/  LDL.LU.64 R20, [R1+0x8e8] ;  /* 0x0008e80001147983 */ /* 0x000ea80000300a00 */
        /* <DEDUP_REMOVED lines=8> */
[----:B------:R-:W-:Y:S01]  /*40540*/  LDGSTS.E [R0+-0x5dd00], desc[UR22][R12.64], P2 ;  /* 0xa23000000c007fae */ /* 0x000fe200091a1016 */
[----:B----4-:R-:W-:-:S03]  /*40550*/  IMAD.WIDE R28, R135, 0x4, R10 ;  /* 0x00000004871c7825 */ /* 0x010fc600078e020a */
[----:B---3--:R-:W3:Y:S01]  /*40560*/  LDL.LU.64 R12, [R1+0x908] ;  /* 0x00090800010c7983 */ /* 0x008ee20000300a00 */
[----:B------:R-:W-:-:S03]  /*40570*/  IMAD.WIDE R8, R135, 0x4, R8 ;  /* 0x0000000487087825 */ /* 0x000fc600078e0208 */
[----:B------:R-:W4:Y:S04]  /*40580*/  LDL.LU.64 R10, [R1+0x910] ;  /* 0x00091000010a7983 */ /* 0x000f280000300a00 */
[----:B------:R-:W-:Y:S04]  /*40590*/  STL.64 [R1+0x8a8], R28 ;  /* 0x0008a81c01007387 */ /* 0x000fe80000100a00 */
[----:B------:R2:W-:Y:S04]  /*405a0*/  LDGSTS.E [R4+-0x5d900], desc[UR22][R28.64], P2 ;  /* 0xa27000001c047fae */ /* 0x0005e800091a1016 */
[----:B------:R1:W-:Y:S04]  /*405b0*/  STL.64 [R1+0x8b0], R8 ;  /* 0x0008b00801007387 */ /* 0x0003e80000100a00 */
[----:B------:R1:W-:Y:S04]  /*405c0*/  LDGSTS.E [R0+-0x5d500], desc[UR22][R8.64], P2 ;  /* 0xa2b0000008007fae */ /* 0x0003e800091a1016 */
        /* <DEDUP_REMOVED lines=26> */
[----:B---3--:R-:W-:-:S04]  /*40770*/  IMAD.WIDE R12, R135, 0x4, R12 ;  /* 0x00000004870c7825 */ /* 0x008fc800078e020c */
[C---:B----4-:R-:W-:Y:S01]  /*40780*/  IMAD.WIDE R10, R135.reuse, 0x4, R10 ;  /* 0x00000004870a7825 */ /* 0x050fe200078e020a */
        /* <DEDUP_REMOVED lines=10> */
[----:B-1----:R-:W-:-:S03]  /*40830*/  IMAD.WIDE R8, R135, 0x4, R102 ;  /* 0x0000000487087825 */ /* 0x002fc600078e0266 */
[----:B------:R-:W3:Y:S01]  /*40840*/  LDL.LU.64 R24, [R1+0x970] ;  /* 0x0009700001187983 */ /* 0x000ee20000300a00 */
[----:B--2---:R-:W-:-:S03]  /*40850*/  IMAD.WIDE R6, R135, 0x4, R104 ;  /* 0x0000000487067825 */ /* 0x004fc600078e0268 */
[----:B------:R1:W-:Y:S04]  /*40860*/  STL.64 [R1+0x938], R8 ;  /* 0x0009380801007387 */ /* 0x0003e80000100a00 */
[----:B------:R1:W-:Y:S04]  /*40870*/  LDGSTS.E [R4+-0x5a100], desc[UR22][R8.64], P2 ;  /* 0xa5f0000008047fae */ /* 0x0003e800091a1016 */
[----:B------:R2:W-:Y:S04]  /*40880*/  STL.64 [R1+0x930], R6 ;  /* 0x0009300601007387 */ /* 0x0005e80000100a00 */
[----:B------:R2:W-:Y:S01]  /*40890*/  LDGSTS.E [R0+-0x59d00], desc[UR22][R6.64], P2 ;  /* 0xa630000006007fae */ /* 0x0005e200091a1016 */
[----:B-1----:R-:W-:-:S03]  /*408a0*/  IMAD.WIDE R8, R135, 0x4, R106 ;  /* 0x0000000487087825 */ /* 0x002fc600078e026a */
[----:B------:R-:W4:Y:S04]  /*408b0*/  LDL.LU.64 R14, [R1+0x978] ;  /* 0x00097800010e7983 */ /* 0x000f280000300a00 */
[----:B------:R-:W4:Y:S01]  /*408c0*/  LDL.LU.64 R22, [R1+0x980] ;  /* 0x0009800001167983 */ /* 0x000f220000300a00 */
[----:B--2---:R-:W-:-:S03]  /*408d0*/  IMAD.WIDE R6, R135, 0x4, R108 ;  /* 0x0000000487067825 */ /* 0x004fc600078e026c */
        /* <DEDUP_REMOVED lines=17> */
[----:B------:R-:W-:Y:S04]  /*409f0*/  LDGSTS.E [R4+-0x58900], desc[UR22][R18.64], P2 ;  /* 0xa770000012047fae */ /* 0x000fe800091a1016 */
[----:B------:R1:W-:Y:S04]  /*40a00*/  STL.64 [R1+0x900], R16 ;  /* 0x0009001001007387 */ /* 0x0003e80000100a00 */
[----:B------:R1:W-:Y:S04]  /*40a10*/  LDGSTS.E [R0+-0x58500], desc[UR22][R16.64], P2 ;  /* 0xa7b0000010007fae */ /* 0x0003e800091a1016 */
[----:B------:R-:W2:Y:S04]  /*40a20*/  LDL.LU.64 R20, [R1+0x9b0] ;  /* 0x0009b00001147983 */ /* 0x000ea80000300a00 */
[----:B-1----:R-:W2:Y:S01]  /*40a30*/  LDL.LU.64 R18, [R1+0x9b8] ;  /* 0x0009b80001127983 */ /* 0x002ea20000300a00 */
[----:B------:R-:W-:-:S04]  /*40a40*/  IMAD.WIDE R16, R135, 0x4, R118 ;  /* 0x0000000487107825 */ /* 0x000fc800078e0276 */
[----:B------:R-:W-:Y:S01]  /*40a50*/  VIADD R0, R137, 0x100000 ;  /* 0x0010000089007836 */ /* 0x000fe20000000000 */
[----:B------:R-:W-:Y:S01]  /*40a60*/  STL.64 [R1+0x968], R16 ;  /* 0x0009681001007387 */ /* 0x000fe20000100a00 */
[----:B---3--:R-:W-:-:S05]  /*40a70*/  IMAD.WIDE R24, R135, 0x4, R24 ;  /* 0x0000000487187825 */ /* 0x008fca00078e0218 */
[----:B------:R4:W-:Y:S04]  /*40a80*/  STL.64 [R1+0x8f8], R24 ;  /* 0x0008f81801007387 */ /* 0x0009e80000100a00 */
[----:B------:R1:W-:Y:S04]  /*40a90*/  LDGSTS.E [R4+-0x58100], desc[UR22][R24.64], P2 ;  /* 0xa7f0000018047fae */ /* 0x0003e800091a1016 */
[----:B------:R-:W-:Y:S01]  /*40aa0*/  LDGSTS.E [R0+-0x5fc80], desc[UR22][R16.64], P2 ;  /* 0xa038000010007fae */ /* 0x000fe200091a1016 */
[----:B-1----:R-:W-:Y:S02]  /*40ab0*/  VIADD R4, R137, 0x100000 ;  /* 0x0010000089047836 */ /* 0x002fe40000000000 */
[C---:B----4-:R-:W-:Y:S01]  /*40ac0*/  IMAD.WIDE R24, R135.reuse, 0x4, R14 ;  /* 0x0000000487187825 */ /* 0x050fe200078e020e */
[----:B------:R-:W3:Y:S03]  /*40ad0*/  LDL.LU.64 R16, [R1+0x9c0] ;  /* 0x0009c00001107983 */ /* 0x000ee60000300a00 */
[C---:B------:R-:W-:Y:S01]  /*40ae0*/  IMAD.WIDE R22, R135.reuse, 0x4, R22 ;  /* 0x0000000487167825 */ /* 0x040fe200078e0216 */
[----:B------:R-:W4:Y:S04]  /*40af0*/  LDL.LU.64 R14, [R1+0x9c8] ;  /* 0x0009c800010e7983 */ /* 0x000f280000300a00 */
[----:B------:R1:W-:Y:S04]  /*40b00*/  STL.64 [R1+0x970], R24 ;  /* 0x0009701801007387 */ /* 0x0003e80000100a00 */
[----:B------:R1:W-:Y:S04]  /*40b10*/  LDGSTS.E [R4+-0x5f880], desc[UR22][R24.64], P2 ;  /* 0xa078000018047fae */ /* 0x0003e800091a1016 */
[----:B------:R1:W-:Y:S04]  /*40b20*/  STL.64 [R1+0x978], R22 ;  /* 0x0009781601007387 */ /* 0x0003e80000100a00 */
[----:B------:R1:W-:Y:S02]  /*40b30*/  LDGSTS.E [R0+-0x5f480], desc[UR22][R22.64], P2 ;  /* 0xa0b8000016007fae */ /* 0x0003e400091a1016 */
[----:B-1----:R-:W-:-:S02]  /*40b40*/  IMAD.WIDE R24, R135, 0x4, R12 ;  /* 0x0000000487187825 */ /* 0x002fc400078e020c */
[----:B------:R-:W4:Y:S04]  /*40b50*/  LDL.LU.64 R12, [R1+0x9d0] ;  /* 0x0009d000010c7983 */ /* 0x000f280000300a00 */
[----:B------:R1:W-:Y:S01]  /*40b60*/  LDGSTS.E [R4+-0x5f080], desc[UR22][R24.64], P2 ;  /* 0xa0f8000018047fae */ /* 0x0003e200091a1016 */
[----:B------:R-:W-:-:S03]  /*40b70*/  IMAD.WIDE R22, R135, 0x4, R10 ;  /* 0x0000000487167825 */ /* 0x000fc600078e020a */
[----:B------:R-:W4:Y:S04]  /*40b80*/  LDL.LU.64 R10, [R1+0x9d8] ;  /* 0x0009d800010a7983 */ /* 0x000f280000300a00 */
[----:B------:R1:W-:Y:S04]  /*40b90*/  STL.64 [R1+0x988], R24 ;  /* 0x0009881801007387 */ /* 0x0003e80000100a00 */
[----:B------:R2:W-:Y:S04]  /*40ba0*/  STL.64 [R1+0x998], R22 ;  /* 0x0009981601007387 */ /* 0x0005e80000100a00 */
[----:B------:R2:W-:Y:S01]  /*40bb0*/  LDGSTS.E [R0+-0x5ec80], desc[UR22][R22.64], P2 ;  /* 0xa138000016007fae */ /* 0x0005e200091a1016 */
[----:B-1----:R-:W-:-:S03]  /*40bc0*/  IMAD.WIDE R24, R135, 0x4, R8 ;  /* 0x0000000487187825 */ /* 0x002fc600078e0208 */
[----:B------:R-:W4:Y:S04]  /*40bd0*/  LDL.LU.64 R8, [R1+0x9e0] ;  /* 0x0009e00001087983 */ /* 0x000f280000300a00 */
        /* <DEDUP_REMOVED lines=14> */
[----:B------:R-:W-:Y:S04]  /*40cc0*/  LDGSTS.E [R0+-0x5dc80], desc[UR22][R18.64], P2 ;  /* 0xa238000012007fae */ /* 0x000fe800091a1016 */
[----:B-1----:R-:W2:Y:S01]  /*40cd0*/  LDL.LU.64 R20, [R1+0xa08] ;  /* 0x000a080001147983 */ /* 0x002ea20000300a00 */
[----:B---3--:R-:W-:-:S04]  /*40ce0*/  IMAD.WIDE R16, R135, 0x4, R16 ;  /* 0x0000000487107825 */ /* 0x008fc800078e0210 */
[C---:B----4-:R-:W-:Y:S01]  /*40cf0*/  IMAD.WIDE R14, R135.reuse, 0x4, R14 ;  /* 0x00000004870e7825 */ /* 0x050fe200078e020e */
[----:B------:R1:W-:Y:S04]  /*40d00*/  STL.64 [R1+0x9c0], R16 ;  /* 0x0009c01001007387 */ /* 0x0003e80000100a00 */
[----:B------:R3:W-:Y:S04]  /*40d10*/  STL.64 [R1+0x9c8], R14 ;  /* 0x0009c80e01007387 */ /* 0x0007e80000100a00 */
[----:B------:R-:W-:Y:S04]  /*40d20*/  LDGSTS.E [R4+-0x5d880], desc[UR22][R16.64], P2 ;  /* 0xa278000010047fae */ /* 0x000fe800091a1016 */
[----:B------:R-:W4:Y:S04]  /*40d30*/  LDL.LU.64 R18, [R1+0xa10] ;  /* 0x000a100001127983 */ /* 0x000f280000300a00 */
[----:B------:R-:W-:Y:S04]  /*40d40*/  LDGSTS.E [R0+-0x5d480], desc[UR22][R14.64], P2 ;  /* 0xa2b800000e007fae */ /* 0x000fe800091a1016 */
[----:B-1----:R-:W4:Y:S01]  /*40d50*/  LDL.LU.64 R16, [R1+0xa18] ;  /* 0x000a180001107983 */ /* 0x002f220000300a00 */
[----:B------:R-:W-:-:S05]  /*40d60*/  IMAD.WIDE R28, R135, 0x4, R12 ;  /* 0x00000004871c7825 */ /* 0x000fca00078e020c */
[----:B------:R1:W-:Y:S01]  /*40d70*/  LDGSTS.E [R4+-0x5d080], desc[UR22][R28.64], P2 ;  /* 0xa2f800001c047fae */ /* 0x0003e200091a1016 */
[----:B------:R-:W-:-:S03]  /*40d80*/  IMAD.WIDE R10, R135, 0x4, R10 ;  /* 0x00000004870a7825 */ /* 0x000fc600078e020a */
[----:B---3--:R-:W3:Y:S04]  /*40d90*/  LDL.LU.64 R14, [R1+0xa20] ;  /* 0x000a2000010e7983 */ /* 0x008ee80000300a00 */
[----:B------:R-:W3:Y:S04]  /*40da0*/  LDL.LU.64 R12, [R1+0xa28] ;  /* 0x000a2800010c7983 */ /* 0x000ee80000300a00 */
[----:B------:R1:W-:Y:S04]  /*40db0*/  STL.64 [R1+0x9d0], R28 ;  /* 0x0009d01c01007387 */ /* 0x0003e80000100a00 */
[----:B------:R2:W-:Y:S04]  /*40dc0*/  STL.64 [R1+0x9d8], R10 ;  /* 0x0009d80a01007387 */ /* 0x0005e80000100a00 */
[----:B------:R2:W-:Y:S01]  /*40dd0*/  LDGSTS.E [R0+-0x5cc80], desc[UR22][R10.64], P2 ;  /* 0xa33800000a007fae */ /* 0x0005e200091a1016 */
[----:B-1----:R-:W-:-:S04]  /*40de0*/  IMAD.WIDE R28, R135, 0x4, R8 ;  /* 0x00000004871c7825 */ /* 0x002fc800078e0208 */
[C---:B--2---:R-:W-:Y:S01]  /*40df0*/  IMAD.WIDE R6, R135.reuse, 0x4, R6 ;  /* 0x0000000487067825 */ /* 0x044fe200078e0206 */
[----:B------:R-:W-:Y:S04]  /*40e00*/  LDGSTS.E [R4+-0x5c880], desc[UR22][R28.64], P2 ;  /* 0xa37800001c047fae */ /* 0x000fe800091a1016 */
[----:B------:R-:W2:Y:S04]  /*40e10*/  LDL.LU.64 R10, [R1+0xa40] ;  /* 0x000a4000010a7983 */ /* 0x000ea80000300a00 */
[----:B------:R-:W2:Y:S04]  /*40e20*/  LDL.LU.64 R8, [R1+0xa38] ;  /* 0x000a380001087983 */ /* 0x000ea80000300a00 */
[----:B------:R-:W-:Y:S04]  /*40e30*/  STL.64 [R1+0x9e0], R28 ;  /* 0x0009e01c01007387 */ /* 0x000fe80000100a00 */
        /* <DEDUP_REMOVED lines=12> */
[----:B------:R-:W-:Y:S04]  /*40f00*/  LDGSTS.E [R4+-0x5b880], desc[UR22][R22.64], P2 ;  /* 0xa478000016047fae */ /* 0x000fe800091a1016 */
[----:B------:R-:W-:Y:S04]  /*40f10*/  STL.64 [R1+0xa08], R20 ;  /* 0x000a081401007387 */ /* 0x000fe80000100a00 */
[----:B------:R-:W-:Y:S01]  /*40f20*/  LDGSTS.E [R0+-0x5b480], desc[UR22][R20.64], P2 ;  /* 0xa4b8000014007fae */ /* 0x000fe200091a1016 */
[----:B----4-:R-:W-:-:S04]  /*40f30*/  IMAD.WIDE R18, R135, 0x4, R18 ;  /* 0x0000000487127825 */ /* 0x010fc800078e0212 */
[C---:B------:R-:W-:Y:S01]  /*40f40*/  IMAD.WIDE R16, R135.reuse, 0x4, R16 ;  /* 0x0000000487107825 */ /* 0x040fe200078e0210 */
[----:B------:R-:W-:Y:S04]  /*40f50*/  STL.64 [R1+0xa10], R18 ;  /* 0x000a101201007387 */ /* 0x000fe80000100a00 */
[----:B------:R-:W-:Y:S01]  /*40f60*/  LDGSTS.E [R4+-0x5b080], desc[UR22][R18.64], P2 ;  /* 0xa4f8000012047fae */ /* 0x000fe200091a1016 */
[----:B---3--:R-:W-:-:S03]  /*40f70*/  IMAD.WIDE R14, R135, 0x4, R14 ;  /* 0x00000004870e7825 */ /* 0x008fc600078e020e */
[----:B------:R-:W-:Y:S01]  /*40f80*/  STL.64 [R1+0xa18], R16 ;  /* 0x000a181001007387 */ /* 0x000fe20000100a00 */
[----:B------:R-:W-:-:S03]  /*40f90*/  IMAD.WIDE R12, R135, 0x4, R12 ;  /* 0x00000004870c7825 */ /* 0x000fc600078e020c */
[----:B------:R-:W-:Y:S04]  /*40fa0*/  LDGSTS.E [R0+-0x5ac80], desc[UR22][R16.64], P2 ;  /* 0xa538000010007fae */ /* 0x000fe800091a1016 */
        /* <DEDUP_REMOVED lines=16> */
[----:B-1----:R-:W-:-:S04]  /*410b0*/  IMAD.WIDE R8, R135, 0x4, R128 ;  /* 0x0000000487087825 */ /* 0x002fc800078e0280 */
[C---:B--2---:R-:W-:Y:S01]  /*410c0*/  IMAD.WIDE R6, R135.reuse, 0x4, R124 ;  /* 0x0000000487067825 */ /* 0x044fe200078e027c */
[----:B------:R1:W-:Y:S04]  /*410d0*/  STL.64 [R1+0xa70], R8 ;  /* 0x000a700801007387 */ /* 0x0003e80000100a00 */
[----:B------:R1:W-:Y:S04]  /*410e0*/  LDGSTS.E [R4+-0x59080], desc[UR22][R8.64], P2 ;  /* 0xa6f8000008047fae */ /* 0x0003e800091a1016 */
[----:B------:R2:W-:Y:S04]  /*410f0*/  STL.64 [R1+0xa68], R6 ;  /* 0x000a680601007387 */ /* 0x0005e80000100a00 */
[----:B------:R2:W-:Y:S01]  /*41100*/  LDGSTS.E [R0+-0x58c80], desc[UR22][R6.64], P2 ;  /* 0xa738000006007fae */ /* 0x0005e200091a1016 */
[----:B-1----:R-:W-:-:S04]  /*41110*/  IMAD.WIDE R8, R135, 0x4, R122 ;  /* 0x0000000487087825 */ /* 0x002fc800078e027a */
[----:B--2---:R-:W-:-:S05]  /*41120*/  IMAD.WIDE R6, R135, 0x4, R130 ;  /* 0x0000000487067825 */ /* 0x004fca00078e0282 */
[----:B------:R1:W-:Y:S04]  /*41130*/  STL.64 [R1+0xa58], R6 ;  /* 0x000a580601007387 */ /* 0x0003e80000100a00 */
[----:B------:R1:W-:Y:S04]  /*41140*/  LDGSTS.E [R0+-0x58880], desc[UR22][R6.64], P2 ;  /* 0xa778000006007fae */ /* 0x0003e800091a1016 */
[----:B------:R-:W-:Y:S01]  /*41150*/  LDGSTS.E [R4+-0x58480], desc[UR22][R8.64], P2 ;  /* 0xa7b8000008047fae */ /* 0x000fe200091a1016 */
[----:B-1----:R-:W-:-:S05]  /*41160*/  IMAD.WIDE R6, R135, 0x4, R120 ;  /* 0x0000000487067825 */ /* 0x002fca00078e0278 */
[----:B------:R1:W-:Y:S04]  /*41170*/  LDGSTS.E [R0+-0x58080], desc[UR22][R6.64], P2 ;  /* 0xa7f8000006007fae */ /* 0x0003e800091a1016 */
[----:B------:R-:W0:Y:S04]  /*41180*/  LDGDEPBAR ;  /* 0x00000000000079af */ /* 0x000e280000000000 */
[----:B------:R2:W-:Y:S04]  /*41190*/  STL.64 [R1+0xa50], R8 ;  /* 0x000a500801007387 */ /* 0x0005e80000100a00 */
[----:B------:R2:W-:Y:S01]  /*411a0*/  STL.64 [R1+0xa30], R6 ;  /* 0x000a300601007387 */ /* 0x0005e20000100a00 */
[----:B-1----:R-:W-:Y:S01]  /*411b0*/  IADD3 R0, PT, PT, R5, -0x302, RZ ;  /* 0xfffffcfe05007810 */ /* 0x002fe20007ffe0ff */
[----:B------:R-:W-:-:S03]  /*411c0*/  VIADD R4, R245, 0xfffffcff ;  /* 0xfffffcfff5047836 */ /* 0x000fc60000000000 */
[----:B------:R-:W-:Y:S02]  /*411d0*/  ISETP.GE.U32.AND P3, PT, R0, 0x7ffffc7f, PT ;  /* 0x7ffffc7f0000780c */ /* 0x000fe40003f66070 */
[----:B------:R-:W-:Y:S02]  /*411e0*/  SHF.R.S32.HI R0, RZ, 0x1f, R2 ;  /* 0x0000001fff007819 */ /* 0x000fe40000011402 */
[----:B------:R-:W-:Y:S02]  /*411f0*/  ISETP.GE.U32.AND P2, PT, R4, 0x7ffffc80, PT ;  /* 0x7ffffc800400780c */ /* 0x000fe40003f46070 */
[C---:B------:R-:W-:Y:S01]  /*41200*/  SHF.L.U64.HI R0, R2.reuse, 0x2, R0 ;  /* 0x0000000202007819 */ /* 0x040fe20000010200 */
[----:B------:R-:W-:Y:S01]  /*41210*/  IMAD.SHL.U32 R2, R2, 0x4, RZ ;  /* 0x0000000402027824 */ /* 0x000fe200078e00ff */
[----:B------:R-:W-:-:S04]  /*41220*/  DEPBAR.LE SB0, 0xa ;  /* 0x000082800000791a */ /* 0x000fc80000000000 */
[----:B------:R-:W-:Y:S06]  /*41230*/  BAR.SYNC.DEFER_BLOCKING 0x0 ;  /* 0x0000000000007b1d */ /* 0x000fec0000010000 */
[----:B--2---:R-:W-:Y:S05]  /*41240*/  @!P1 BRA `(.L_x_6) ;  /* 0x0000000000849947 */ /* 0x004fea0003800000 */
[----:B------:R-:W-:Y:S04]  /*41250*/  LDS.128 R4, [R134+0xe0000] ;  /* 0x0e00000086047984 */ /* 0x000fe80000000c00 */
        /* <DEDUP_REMOVED lines=30> */
[----:B------:R-:W1:Y:S02]  /*41440*/  LDS.128 R128, [R134+0xe01f0] ;  /* 0x0e01f00086807984 */ /* 0x000e640000000c00 */
[----:B-1----:R1:W-:Y:S02]  /*41450*/  STTM.x128 tmem[UR11+0x100], R4 ;  /* 0x00010004000079ed */ /* 0x0023e400083c000b */
.L_x_6:
[----:B-1----:R-:W1:Y:S01]  /*41460*/  LDC R7, c[0x0][0x3a0] ;  /* 0x0000e800ff077b82 */ /* 0x002e620000000800 */
[----:B-----5:R-:W-:Y:S01]  /*41470*/  IADD3 R116, P4, PT, R144, R2, RZ ;  /* 0x0000000290747210 */ /* 0x020fe20007f9e0ff */
[----:B------:R-:W2:Y:S01]  /*41480*/  FENCE.VIEW.ASYNC.T ;  /* 0x00000000000073c6 */ /* 0x000ea20000000200 */
[----:B------:R-:W-:Y:S01]  /*41490*/  ISETP.NE.U32.AND P1, PT, RZ, UR5, PT ;  /* 0x00000005ff007c0c */ /* 0x000fe2000bf25070 */
[----:B------:R-:W-:-:S04]  /*414a0*/  UIADD3 UR12, UPT, UPT, UR10, 0x100, URZ ;  /* 0x000001000a0c7890 */ /* 0x000fc8000fffe0ff */
[----:B--2---:R-:W-:Y:S01]  /*414b0*/  BAR.SYNC.DEFER_BLOCKING 0x0 ;  /* 0x0000000000007b1d */ /* 0x004fe20000010000 */
[----:B------:R-:W-:Y:S01]  /*414c0*/  IMAD.X R117, R145, 0x1, R0, P4 ;  /* 0x0000000191757824 */ /* 0x000fe200020e0600 */
[----:B------:R-:W-:Y:S01]  /*414d0*/  IADD3 R120, P5, PT, R146, R2, RZ ;  /* 0x0000000292787210 */ /* 0x000fe20007fbe0ff */
[----:B------:R-:W-:-:S05]  /*414e0*/  VIADD R245, R134, 0x100000 ;  /* 0x0010000086f57836 */ /* 0x000fca0000000000 */
[----:B------:R-:W2:Y:S01]  /*414f0*/  LDC R4, c[0x0][0x3a0] ;  /* 0x0000e800ff047b82 */ /* 0x000ea20000000800 */
[----:B------:R-:W-:-:S07]  /*41500*/  IADD3.X R121, PT, PT, R147, R0, RZ, P5, !PT ;  /* 0x0000000093797210 */ /* 0x000fce0002ffe4ff */
[----:B------:R-:W3:Y:S01]  /*41510*/  LDC R5, c[0x0][0x3a0] ;  /* 0x0000e800ff057b82 */ /* 0x000ee20000000800 */
[----:B-1----:R-:W-:-:S07]  /*41520*/  VIADD R7, R7, 0x7f ;  /* 0x0000007f07077836 */ /* 0x002fce0000000000 */
[----:B------:R-:W1:Y:S01]  /*41530*/  LDC R6, c[0x0][0x3a0] ;  /* 0x0000e800ff067b82 */ /* 0x000e620000000800 */
[----:B------:R-:W-:-:S13]  /*41540*/  ISETP.LT.OR P4, PT, R7, 0x80, P1 ;  /* 0x000000800700780c */ /* 0x000fda0000f81670 */
[----:B--2---:R-:W-:Y:S05]  /*41550*/  @P4 BRA `(.L_x_7) ;  /* 0x0000000400384947 */ /* 0x004fea0003800000 */
[----:B------:R-:W-:Y:S01]  /*41560*/  USHF.R.U32.HI UR70, URZ, 0x4, UR9 ;  /* 0x00000004ff467899 */ /* 0x000fe20008011609 */
[----:B------:R-:W-:Y:S01]  /*41570*/  UMOV UR20, URZ ;  /* 0x000000ff00147c82 */ /* 0x000fe20008000000 */
[----:B------:R-:W-:Y:S02]  /*41580*/  UIADD3 UR28, UPT, UPT, UR10, 0x108, URZ ;  /* 0x000001080a1c7890 */ /* 0x000fe4000fffe0ff */
[----:B------:R-:W-:Y:S02]  /*41590*/  USGXT.U32 UR70, UR70, 0xe ;  /* 0x0000000e4646789a */ /* 0x000fe40008000000 */
[----:B------:R-:W-:Y:S02]  /*415a0*/  UIADD3 UR77, UPT, UPT, UR10, 0x110, URZ ;  /* 0x000001100a4d7890 */ /* 0x000fe4000fffe0ff */
[----:B------:R-:W-:Y:S02]  /*415b0*/  UIADD3 UR60, UP1, UPT, UR70, 0x2, URZ ;  /* 0x00000002463c7890 */ /* 0x000fe4000ff3e0ff */
[----:B------:R-:W-:-:S02]  /*415c0*/  UIADD3 UR13, UPT, UPT, UR10, 0x118, URZ ;  /* 0x000001180a0d7890 */ /* 0x000fc4000fffe0ff */
[----:B------:R-:W-:Y:S02]  /*415d0*/  UIADD3.X UR61, UPT, UPT, UR20, 0x40004040, URZ, UP1, !UPT ;  /* 0x40004040143d7890 */ /* 0x000fe40008ffe4ff */
[----:B------:R-:W-:Y:S02]  /*415e0*/  UIADD3 UR6, UPT, UPT, UR10, 0x120, URZ ;  /* 0x000001200a067890 */ /* 0x000fe4000fffe0ff */
[----:B------:R-:W-:Y:S02]  /*415f0*/  UIADD3.64 UR66, UPT, UPT, UR60, 0x2, URZ ;  /* 0x000000023c427897 */ /* 0x000fe4000fffe0ff */
[----:B------:R-:W-:Y:S02]  /*41600*/  UIADD3.64 UR58, UPT, UPT, UR60, 0x4, URZ ;  /* 0x000000043c3a7897 */ /* 0x000fe4000fffe0ff */
[----:B------:R-:W-:Y:S02]  /*41610*/  UIADD3.64 UR56, UPT, UPT, UR60, 0x7fe, URZ ;  /* 0x000007fe3c387897 */ /* 0x000fe4000fffe0ff */
[----:B------:R-:W-:-:S02]  /*41620*/  UIADD3 UR5, UPT, UPT, UR10, 0x128, URZ ;  /* 0x000001280a057890 */ /* 0x000fc4000fffe0ff */
[----:B------:R-:W-:Y:S02]  /*41630*/  UIADD3.64 UR54, UPT, UPT, UR60, 0x800, URZ ;  /* 0x000008003c367897 */ /* 0x000fe4000fffe0ff */
[----:B------:R-:W-:Y:S02]  /*41640*/  UIADD3 UR7, UPT, UPT, UR10, 0x130, URZ ;  /* 0x000001300a077890 */ /* 0x000fe4000fffe0ff */
[----:B------:R-:W-:Y:S01]  /*41650*/  UIADD3.64 UR52, UPT, UPT, UR60, 0x802, URZ ;  /* 0x000008023c347897 */ /* 0x000fe2000fffe0ff */
[----:B------:R-:W-:Y:S01]  /*41660*/  UMOV UR72, 0x0 ;  /* 0x0000000000487882 */ /* 0x000fe20000000000 */
[----:B------:R-:W-:Y:S01]  /*41670*/  UMOV UR73, 0x8400910 ;  /* 0x0840091000497882 */ /* 0x000fe20000000000 */
[----:B------:R-:W-:Y:S02]  /*41680*/  UIADD3 UR8, UPT, UPT, UR10, 0x138, URZ ;  /* 0x000001380a087890 */ /* 0x000fe4000fffe0ff */
[----:B------:R-:W-:Y:S01]  /*41690*/  UIADD3.64 UR50, UPT, UPT, UR60, 0x804, URZ ;  /* 0x000008043c327897 */ /* 0x000fe2000fffe0ff */
[----:B------:R-:W-:Y:S01]  /*416a0*/  UMOV UR71, 0x40004040 ;  /* 0x4000404000477882 */ /* 0x000fe20000000000 */
[----:B------:R-:W-:Y:S01]  /*416b0*/  UMOV UR68, 0x0 ;  /* 0x0000000000447882 */ /* 0x000fe20000000000 */
[----:B------:R-:W-:Y:S01]  /*416c0*/  UMOV UR69, 0x8400910 ;  /* 0x0840091000457882 */ /* 0x000fe20000000000 */
[----:B------:R-:W-:-:S02]  /*416d0*/  UIADD3 UR14, UPT, UPT, UR10, 0x140, URZ ;  /* 0x000001400a0e7890 */ /* 0x000fc4000fffe0ff */
[----:B------:R2:W-:Y:S01]  /*416e0*/  UTCHMMA tmem[UR12], gdesc[UR70], tmem[UR10], tmem[UR72], idesc[UR73], !UPT ;  /* 0x00ff48460c0079ea */ /* 0x0005e2000f80000a */
[----:B------:R-:W-:Y:S02]  /*416f0*/  UIADD3.64 UR48, UPT, UPT, UR60, 0xffe, URZ ;  /* 0x00000ffe3c307897 */ /* 0x000fe4000fffe0ff */
[----:B------:R4:W-:Y:S01]  /*41700*/  UTCHMMA tmem[UR28], gdesc[UR60], tmem[UR10], tmem[UR68], idesc[UR69], UPT ;  /* 0x00ff443c1c0079ea */ /* 0x0009e2000b80000a */
[----:B------:R-:W-:Y:S01]  /*41710*/  UMOV UR64, 0x0 ;  /* 0x0000000000407882 */ /* 0x000fe20000000000 */
[----:B------:R-:W-:Y:S01]  /*41720*/  UMOV UR65, 0x8400910 ;  /* 0x0840091000417882 */ /* 0x000fe20000000000 */
[----:B------:R-:W-:Y:S02]  /*41730*/  UIADD3 UR15, UPT, UPT, UR10, 0x148, URZ ;  /* 0x000001480a0f7890 */ /* 0x000fe4000fffe0ff */
[----:B------:R3:W-:Y:S01]  /*41740*/  UTCHMMA tmem[UR77], gdesc[UR66], tmem[UR10], tmem[UR64], idesc[UR65], UPT ;  /* 0x00ff40424d0079ea */ /* 0x0007e2000b80000a */
[----:B------:R-:W-:Y:S02]  /*41750*/  UIADD3.64 UR44, UPT, UPT, UR60, 0x1000, URZ ;  /* 0x000010003c2c7897 */ /* 0x000fe4000fffe0ff */
[----:B------:R-:W-:-:S02]  /*41760*/  UIADD3 UR16, UPT, UPT, UR10, 0x150, URZ ;  /* 0x000001500a107890 */ /* 0x000fc4000fffe0ff */
[----:B------:R-:W-:Y:S01]  /*41770*/  UIADD3.64 UR40, UPT, UPT, UR60, 0x1002, URZ ;  /* 0x000010023c287897 */ /* 0x000fe2000fffe0ff */
[----:B--2---:R-:W-:Y:S01]  /*41780*/  UMOV UR70, 0x0 ;  /* 0x0000000000467882 */ /* 0x004fe20000000000 */
[----:B------:R-:W-:Y:S01]  /*41790*/  UMOV UR71, 0x8400910 ;  /* 0x0840091000477882 */ /* 0x000fe20000000000 */
[----:B------:R-:W-:Y:S02]  /*417a0*/  UIADD3 UR17, UPT, UPT, UR10, 0x158, URZ ;  /* 0x000001580a117890 */ /* 0x000fe4000fffe0ff */
[----:B------:R3:W-:Y:S01]  /*417b0*/  UTCHMMA tmem[UR13], gdesc[UR58], tmem[UR10], tmem[UR70], idesc[UR71], UPT ;  /* 0x00ff463a0d0079ea */ /* 0x0007e2000b80000a */
[----:B------:R-:W-:Y:S01]  /*417c0*/  UMOV UR24, UR4 ;  /* 0x0000000400187c82 */ /* 0x000fe20008000000 */
[----:B------:R-:W-:Y:S01]  /*417d0*/  UMOV UR25, URZ ;  /* 0x000000ff00197c82 */ /* 0x000fe20008000000 */
[----:B------:R-:W-:Y:S01]  /*417e0*/  UIADD3.64 UR36, UPT, UPT, UR60, 0x1004, URZ ;  /* 0x000010043c247897 */ /* 0x000fe2000fffe0ff */
[----:B------:R3:W-:Y:S01]  /*417f0*/  UTCHMMA tmem[UR6], gdesc[UR56], tmem[UR10], tmem[UR72], idesc[UR73], UPT ;  /* 0x00ff4838060079ea */ /* 0x0007e2000b80000a */
[----:B------:R-:W-:-:S02]  /*41800*/  UIADD3 UR18, UPT, UPT, UR10, 0x160, URZ ;  /* 0x000001600a127890 */ /* 0x000fc4000fffe0ff */
[----:B------:R3:W-:Y:S01]  /*41810*/  UTCHMMA tmem[UR5], gdesc[UR54], tmem[UR10], tmem[UR64], idesc[UR65], UPT ;  /* 0x00ff4036050079ea */ /* 0x0007e2000b80000a */
[----:B------:R-:W-:Y:S01]  /*41820*/  UIADD3.64 UR32, UPT, UPT, UR60, 0x17fe, URZ ;  /* 0x000017fe3c207897 */ /* 0x000fe2000fffe0ff */
[----:B------:R3:W-:Y:S01]  /*41830*/  UTCHMMA tmem[UR7], gdesc[UR52], tmem[UR10], tmem[UR68], idesc[UR69], UPT ;  /* 0x00ff4434070079ea */ /* 0x0007e2000b80000a */
[----:B------:R-:W-:Y:S02]  /*41840*/  UIADD3 UR19, UPT, UPT, UR10, 0x168, URZ ;  /* 0x000001680a137890 */ /* 0x000fe4000fffe0ff */
[----:B------:R3:W-:Y:S01]  /*41850*/  UTCHMMA tmem[UR8], gdesc[UR50], tmem[UR10], tmem[UR70], idesc[UR71], UPT ;  /* 0x00ff4632080079ea */ /* 0x0007e2000b80000a */
[----:B------:R-:W-:Y:S01]  /*41860*/  UMOV UR76, UR24 ;  /* 0x00000018004c7c82 */ /* 0x000fe20008000000 */
[----:B----4-:R-:W-:Y:S01]  /*41870*/  UIADD3.64 UR28, UPT, UPT, UR60, 0x1800, URZ ;  /* 0x000018003c1c7897 */ /* 0x010fe2000fffe0ff */
[----:B------:R3:W-:Y:S01]  /*41880*/  UTCHMMA tmem[UR14], gdesc[UR48], tmem[UR10], tmem[UR72], idesc[UR73], UPT ;  /* 0x00ff48300e0079ea */ /* 0x0007e2000b80000a */
[----:B------:R-:W-:Y:S02]  /*41890*/  UIADD3 UR74, UPT, UPT, UR10, 0x170, URZ ;  /* 0x000001700a4a7890 */ /* 0x000fe4000fffe0ff */
[----:B------:R-:W-:-:S02]  /*418a0*/  UIADD3.64 UR24, UPT, UPT, UR60, 0x1802, URZ ;  /* 0x000018023c187897 */ /* 0x000fc4000fffe0ff */
[----:B------:R-:W-:Y:S02]  /*418b0*/  UIADD3 UR75, UPT, UPT, UR10, 0x178, URZ ;  /* 0x000001780a4b7890 */ /* 0x000fe4000fffe0ff */
[----:B------:R-:W-:Y:S01]  /*418c0*/  UIADD3.64 UR62, UPT, UPT, UR60, 0x1804, URZ ;  /* 0x000018043c3e7897 */ /* 0x000fe2000fffe0ff */
[----:B------:R-:W-:Y:S01]  /*418d0*/  UMOV UR46, 0x0 ;  /* 0x00000000002e7882 */ /* 0x000fe20000000000 */
[----:B------:R-:W-:Y:S01]  /*418e0*/  UMOV UR47, 0x8400910 ;  /* 0x08400910002f7882 */ /* 0x000fe20000000000 */
[----:B------:R-:W-:Y:S01]  /*418f0*/  UMOV UR42, 0x0 ;  /* 0x00000000002a7882 */ /* 0x000fe20000000000 */
[----:B------:R-:W-:Y:S01]  /*41900*/  UMOV UR43, 0x8400910 ;  /* 0x08400910002b7882 */ /* 0x000fe20000000000 */
[----:B------:R-:W-:Y:S01]  /*41910*/  UMOV UR38, 0x0 ;  /* 0x0000000000267882 */ /* 0x000fe20000000000 */
[----:B------:R-:W-:Y:S01]  /*41920*/  UMOV UR39, 0x8400910 ;  /* 0x0840091000277882 */ /* 0x000fe20000000000 */
[----:B------:R3:W-:Y:S01]  /*41930*/  UTCHMMA tmem[UR15], gdesc[UR44], tmem[UR10], tmem[UR46], idesc[UR47], UPT ;  /* 0x00ff2e2c0f0079ea */ /* 0x0007e2000b80000a */
        /* <DEDUP_REMOVED lines=12> */
[----:B------:R3:W-:Y:S01]  /*41a00*/  UTCHMMA tmem[UR74], gdesc[UR24], tmem[UR10], tmem[UR26], idesc[UR27], UPT ;  /* 0x00ff1a184a0079ea */ /* 0x0007e2000b80000a */
[----:B------:R3:W-:Y:S01]  /*41a10*/  UTCHMMA tmem[UR75], gdesc[UR62], tmem[UR10], tmem[UR20], idesc[UR21], UPT ;  /* 0x00ff143e4b0079ea */ /* 0x0007e2000b80000a */
[----:B------:R3:W-:Y:S01]  /*41a20*/  UTCBAR [UR76], URZ ;  /* 0x000000ff4c0073e9 */ /* 0x0007e200080000ff */
[----:B------:R-:W-:Y:S01]  /*41a30*/  NOP ;  /* 0x0000000000007918 */ /* 0x000fe20000000000 */
.L_x_7:
[----:B------:R-:W-:Y:S01]  /*41a40*/  BAR.SYNC.DEFER_BLOCKING 0x0 ;  /* 0x0000000000007b1d */ /* 0x000fe20000010000 */
[----:B------:R-:W-:-:S05]  /*41a50*/  VIADD R4, R4, 0xfffffcfd ;  /* 0xfffffcfd04047836 */ /* 0x000fca0000000000 */
[----:B------:R-:W-:Y:S01]  /*41a60*/  ISETP.GE.U32.AND P4, PT, R4, 0x7ffffc7e, PT ;  /* 0x7ffffc7e0400780c */ /* 0x000fe20003f86070 */
[----:B---3--:R-:W-:Y:S01]  /*41a70*/  VIADD R5, R5, 0xfffffcfc ;  /* 0xfffffcfc05057836 */ /* 0x008fe20000000000 */
[----:B-1----:R-:W-:Y:S01]  /*41a80*/  IADD3 R4, PT, PT, R6, -0x305, RZ ;  /* 0xfffffcfb06047810 */ /* 0x002fe20007ffe0ff */
[----:B------:R-:W2:Y:S01]  /*41a90*/  LDL.LU.64 R18, [R1] ;  /* 0x0000000001127983 */ /* 0x000ea20000300a00 */
[----:B------:R-:W1:Y:S01]  /*41aa0*/  LDC R6, c[0x0][0x3a0] ;  /* 0x0000e800ff067b82 */ /* 0x000e620000000800 */
[----:B------:R-:W-:Y:S02]  /*41ab0*/  IADD3 R126, P5, PT, R148, R2, RZ ;  /* 0x00000002947e7210 */ /* 0x000fe40007fbe0ff */
[----:B------:R-:W3:Y:S05]  /*41ac0*/  LDL.LU.64 R16, [R1+0x8] ;  /* 0x0000080001107983 */ /* 0x000eea0000300a00 */
[----:B------:R-:W4:Y:S01]  /*41ad0*/  LDC R134, c[0x0][0x3a0] ;  /* 0x0000e800ff867b82 */ /* 0x000f220000000800 */
[----:B------:R-:W-:Y:S01]  /*41ae0*/  @!PT LDS RZ, [RZ] ;  /* 0x00000000fffff984 */ /* 0x000fe20000000800 */
[----:B------:R-:W-:Y:S01]  /*41af0*/  @!PT LDS RZ, [RZ] ;  /* 0x00000000fffff984 */ /* 0x000fe20000000800 */
[----:B------:R-:W-:Y:S01]  /*41b00*/  @!PT LDS RZ, [RZ] ;  /* 0x00000000fffff984 */ /* 0x000fe20000000800 */
[----:B------:R-:W-:Y:S01]  /*41b10*/  LDGSTS.E [R245+-0x20000], desc[UR22][R116.64], !P2 ;  /* 0xe000000074f57fae */ /* 0x000fe2000d1a1016 */
[----:B------:R-:W-:-:S06]  /*41b20*/  ISETP.GE.U32.AND P2, PT, R4, 0x7ffffc7c, PT ;  /* 0x7ffffc7c0400780c */ /* 0x000fcc0003f46070 */
[----:B------:R-:W5:Y:S01]  /*41b30*/  LDC R4, c[0x0][0x3a0] ;  /* 0x0000e800ff047b82 */ /* 0x000f620000000800 */
[----:B------:R-:W-:Y:S01]  /*41b40*/  IMAD.X R127, R149, 0x1, R0, P5 ;  /* 0x00000001957f7824 */ /* 0x000fe200028e0600 */
[----:B------:R-:W-:Y:S01]  /*41b50*/  IADD3 R130, P5, PT, R150, R2, RZ ;  /* 0x0000000296827210 */ /* 0x000fe20007fbe0ff */
[----:B------:R-:W-:Y:S01]  /*41b60*/  LDGSTS.E [R245+-0x1fffc], desc[UR22][R120.64], !P3 ;  /* 0xe000400078f57fae */ /* 0x000fe2000d9a1016 */
[----:B------:R-:W-:-:S03]  /*41b70*/  ISETP.GE.U32.AND P3, PT, R5, 0x7ffffc7d, PT ;  /* 0x7ffffc7d0500780c */ /* 0x000fc60003f66070 */
[--C-:B------:R-:W-:Y:S01]  /*41b80*/  IMAD.X R131, R151, 0x1, R0.reuse, P5 ;  /* 0x0000000197837824 */ /* 0x100fe200028e0600 */
[----:B------:R-:W-:Y:S01]  /*41b90*/  IADD3 R146, P5, PT, R152, R2, RZ ;  /* 0x0000000298927210 */ /* 0x000fe20007fbe0ff */
[----:B------:R-:W4:Y:S01]  /*41ba0*/  LDC R5, c[0x0][0x3a0] ;  /* 0x0000e800ff057b82 */ /* 0x000f220000000800 */
[----:B------:R-:W-:Y:S03]  /*41bb0*/  LDGSTS.E [R245+-0x1fff8], desc[UR22][R126.64], !P4 ;  /* 0xe00080007ef57fae */ /* 0x000fe6000e1a1016 */
[----:B------:R-:W-:Y:S01]  /*41bc0*/  IMAD.X R147, R153, 0x1, R0, P5 ;  /* 0x0000000199937824 */ /* 0x000fe200028e0600 */
[----:B------:R-:W2:Y:S04]  /*41bd0*/  LDL.LU.64 R14, [R1+0x10] ;  /* 0x00001000010e7983 */ /* 0x000ea80000300a00 */
[----:B------:R-:W-:Y:S04]  /*41be0*/  LDGSTS.E [R245+-0x1fff4], desc[UR22][R130.64], !P3 ;  /* 0xe000c00082f57fae */ /* 0x000fe8000d9a1016 */
[----:B------:R-:W-:Y:S01]  /*41bf0*/  LDGSTS.E [R245+-0x1fff0], desc[UR22][R146.64], !P2 ;  /* 0xe001000092f57fae */ /* 0x000fe2000d1a1016 */
[----:B-----5:R-:W-:-:S02]  /*41c00*/  IADD3 R4, PT, PT, R4, -0x306, RZ ;  /* 0xfffffcfa04047810 */ /* 0x020fc40007ffe0ff */
[-C--:B------:R-:W-:Y:S01]  /*41c10*/  IADD3 R150, P5, PT, R154, R2.reuse, RZ ;  /* 0x000000029a967210 */ /* 0x080fe20007fbe0ff */
[----:B------:R-:W5:Y:S01]  /*41c20*/  LDL.LU.64 R12, [R1+0x18] ;  /* 0x00001800010c7983 */ /* 0x000f620000300a00 */
[----:B------:R-:W-:Y:S01]  /*41c30*/  ISETP.GE.U32.AND P4, PT, R4, 0x7ffffc7b, PT ;  /* 0x7ffffc7b0400780c */ /* 0x000fe20003f86070 */
[----:B-1----:R-:W-:Y:S02]  /*41c40*/  VIADD R4, R6, 0xfffffcf8 ;  /* 0xfffffcf806047836 */ /* 0x002fe40000000000 */
[----:B------:R-:W1:Y:S01]  /*41c50*/  LDC R6, c[0x0][0x3a0] ;  /* 0x0000e800ff067b82 */ /* 0x000e620000000800 */
[----:B----4-:R-:W-:Y:S02]  /*41c60*/  VIADD R5, R5, 0xfffffcf9 ;  /* 0xfffffcf905057836 */ /* 0x010fe40000000000 */
[----:B------:R-:W-:Y:S01]  /*41c70*/  ISETP.GE.U32.AND P2, PT, R4, 0x7ffffc79, PT ;  /* 0x7ffffc790400780c */ /* 0x000fe20003f46070 */
[----:B------:R-:W-:Y:S01]  /*41c80*/  IMAD.X R151, R155, 0x1, R0, P5 ;  /* 0x000000019b977824 */ /* 0x000fe200028e0600 */
[----:B------:R-:W4:Y:S03]  /*41c90*/  LDL.LU.64 R10, [R1+0x20] ;  /* 0x00002000010a7983 */ /* 0x000f260000300a00 */
[----:B------:R-:W1:Y:S01]  /*41ca0*/  LDC R4, c[0x0][0x3a0] ;  /* 0x0000e800ff047b82 */ /* 0x000e620000000800 */
[----:B------:R-:W-:Y:S01]  /*41cb0*/  IADD3 R148, P5, PT, R156, R2, RZ ;  /* 0x000000029c947210 */ /* 0x000fe20007fbe0ff */
[----:B------:R-:W-:Y:S01]  /*41cc0*/  LDGSTS.E [R245+-0x1ffec], desc[UR22][R150.64], !P4 ;  /* 0xe001400096f57fae */ /* 0x000fe2000e1a1016 */
[----:B------:R-:W-:-:S02]  /*41cd0*/  ISETP.GE.U32.AND P3, PT, R5, 0x7ffffc7a, PT ;  /* 0x7ffffc7a0500780c */ /* 0x000fc40003f66070 */
[----:B------:R-:W-:Y:S01]  /*41ce0*/  IADD3.X R149, PT, PT, R157, R0, RZ, P5, !PT ;  /* 0x000000009d957210 */ /* 0x000fe20002ffe4ff */
[----:B------:R-:W2:Y:S01]  /*41cf0*/  LDL.LU.64 R8, [R1+0x28] ;  /* 0x0000280001087983 */ /* 0x000ea20000300a00 */
[-C--:B------:R-:W-:Y:S01]  /*41d00*/  IADD3 R144, P5, PT, R158, R2.reuse, RZ ;  /* 0x000000029e907210 */ /* 0x080fe20007fbe0ff */
[----:B------:R-:W1:Y:S04]  /*41d10*/  LDC R5, c[0x0][0x3a0] ;  /* 0x0000e800ff057b82 */ /* 0x000e680000000800 */
[----:B------:R-:W-:Y:S01]  /*41d20*/  IMAD.X R145, R159, 0x1, R0, P5 ;  /* 0x000000019f917824 */ /* 0x000fe200028e0600 */
[----:B------:R-:W-:-:S03]  /*41d30*/  IADD3 R128, P5, PT, R160, R2, RZ ;  /* 0x00000002a0807210 */ /* 0x000fc60007fbe0ff */
[----:B------:R-:W-:Y:S02]  /*41d40*/  LDGSTS.E [R245+-0x1ffe8], desc[UR22][R148.64], !P3 ;  /* 0xe001800094f57fae */ /* 0x000fe4000d9a1016 */
[----:B------:R-:W-:Y:S01]  /*41d50*/  IMAD.X R129, R161, 0x1, R0, P5 ;  /* 0x00000001a1817824 */ /* 0x000fe200028e0600 */
[----:B------:R-:W-:Y:S01]  /*41d60*/  IADD3 R124, P5, PT, R162, R2, RZ ;  /* 0x00000002a27c7210 */ /* 0x000fe20007fbe0ff */
[----:B------:R-:W-:Y:S01]  /*41d70*/  LDGSTS.E [R245+-0x1ffe4], desc[UR22][R144.64], !P2 ;  /* 0xe001c00090f57fae */ /* 0x000fe2000d1a1016 */
[----:B-1----:R-:W-:-:S03]  /*41d80*/  VIADD R4, R4, 0xfffffcf7 ;  /* 0xfffffcf704047836 */ /* 0x002fc60000000000 */
[--C-:B------:R-:W-:Y:S01]  /*41d90*/  IMAD.X R125, R163, 0x1, R0.reuse, P5 ;  /* 0x00000001a37d7824 */ /* 0x100fe200028e0600 */
[----:B------:R-:W-:Y:S02]  /*41da0*/  IADD3 R122, P5, PT, R164, R2, RZ ;  /* 0x00000002a47a7210 */ /* 0x000fe40007fbe0ff */
[----:B------:R-:W-:Y:S02]  /*41db0*/  ISETP.GE.U32.AND P4, PT, R4, 0x7ffffc78, PT ;  /* 0x7ffffc780400780c */ /* 0x000fe40003f86070 */
[----:B------:R-:W-:Y:S01]  /*41dc0*/  IADD3 R4, PT, PT, R6, -0x30b, RZ ;  /* 0xfffffcf506047810 */ /* 0x000fe20007ffe0ff */
[----:B------:R-:W-:Y:S01]  /*41dd0*/  VIADD R5, R5, 0xfffffcf6 ;  /* 0xfffffcf605057836 */ /* 0x000fe20000000000 */
[----:B------:R-:W1:Y:S01]  /*41de0*/  LDC R6, c[0x0][0x3a0] ;  /* 0x0000e800ff067b82 */ /* 0x000e620000000800 */
[----:B------:R-:W-:Y:S01]  /*41df0*/  IMAD.X R123, R165, 0x1, R0, P5 ;  /* 0x00000001a57b7824 */ /* 0x000fe200028e0600 */
[----:B------:R-:W-:Y:S02]  /*41e00*/  ISETP.GE.U32.AND P2, PT, R4, 0x7ffffc76, PT ;  /* 0x7ffffc760400780c */ /* 0x000fe40003f46070 */
[----:B------:R-:W-:-:S02]  /*41e10*/  ISETP.GE.U32.AND P3, PT, R5, 0x7ffffc77, PT ;  /* 0x7ffffc770500780c */ /* 0x000fc40003f66070 */
[-C--:B------:R-:W-:Y:S02]  /*41e20*/  IADD3 R118, P5, PT, R166, R2.reuse, RZ ;  /* 0x00000002a6767210 */ /* 0x080fe40007fbe0ff */
[----:B------:R-:W1:Y:S01]  /*41e30*/  LDC R4, c[0x0][0x3a0] ;  /* 0x0000e800ff047b82 */ /* 0x000e620000000800 */
[----:B------:R-:W-:Y:S02]  /*41e40*/  LDGSTS.E [R245+-0x1ffe0], desc[UR22][R128.64], !P4 ;  /* 0xe002000080f57fae */ /* 0x000fe4000e1a1016 */
[----:B------:R-:W-:Y:S01]  /*41e50*/  IMAD.X R119, R167, 0x1, R0, P5 ;  /* 0x00000001a7777824 */ /* 0x000fe200028e0600 */
[----:B------:R-:W-:-:S04]  /*41e60*/  IADD3 R114, P5, PT, R168, R2, RZ ;  /* 0x00000002a8727210 */ /* 0x000fc80007fbe0ff */
[----:B------:R-:W1:Y:S01]  /*41e70*/  LDC R5, c[0x0][0x3a0] ;  /* 0x0000e800ff057b82 */ /* 0x000e620000000800 */
[----:B------:R-:W-:Y:S01]  /*41e80*/  LDGSTS.E [R245+-0x1ffdc], desc[UR22][R124.64], !P3 ;  /* 0xe00240007cf57fae */ /* 0x000fe2000d9a1016 */
[----:B------:R-:W-:Y:S02]  /*41e90*/  IADD3.X R115, PT, PT, R169, R0, RZ, P5, !PT ;  /* 0x00000000a9737210 */ /* 0x000fe40002ffe4ff */
[-C--:B------:R-:W-:Y:S01]  /*41ea0*/  IADD3 R112, P5, PT, R170, R2.reuse, RZ ;  /* 0x00000002aa707210 */ /* 0x080fe20007fbe0ff */
[----:B------:R-:W-:Y:S04]  /*41eb0*/  LDGSTS.E [R245+-0x1ffd8], desc[UR22][R122.64], !P2 ;  /* 0xe00280007af57fae */ /* 0x000fe8000d1a1016 */
[----:B------:R-:W-:Y:S01]  /*41ec0*/  IMAD.X R113, R171, 0x1, R0, P5 ;  /* 0x00000001ab717824 */ /* 0x000fe200028e0600 */
[----:B------:R-:W-:-:S05]  /*41ed0*/  IADD3 R110, P5, PT, R172, R2, RZ ;  /* 0x00000002ac6e7210 */ /* 0x000fca0007fbe0ff */
[--C-:B------:R-:W-:Y:S01]  /*41ee0*/  IMAD.X R111, R173, 0x1, R0.reuse, P5 ;  /* 0x00000001ad6f7824 */ /* 0x100fe200028e0600 */
[----:B-1----:R-:W-:Y:S02]  /*41ef0*/  IADD3 R4, PT, PT, R4, -0x30c, RZ ;  /* 0xfffffcf404047810 */ /* 0x002fe40007ffe0ff */
[-C--:B------:R-:W-:Y:S02]  /*41f00*/  IADD3 R108, P5, PT, R174, R2.reuse, RZ ;  /* 0x00000002ae6c7210 */ /* 0x080fe40007fbe0ff */
[----:B------:R-:W-:Y:S01]  /*41f10*/  ISETP.GE.U32.AND P4, PT, R4, 0x7ffffc75, PT ;  /* 0x7ffffc750400780c */ /* 0x000fe20003f86070 */
[----:B------:R-:W-:Y:S02]  /*41f20*/  VIADD R4, R6, 0xfffffcf2 ;  /* 0xfffffcf206047836 */ /* 0x000fe40000000000 */
[----:B------:R-:W1:Y:S01]  /*41f30*/  LDC R6, c[0x0][0x3a0] ;  /* 0x0000e800ff067b82 */ /* 0x000e620000000800 */
[----:B------:R-:W-:Y:S02]  /*41f40*/  VIADD R5, R5, 0xfffffcf3 ;  /* 0xfffffcf305057836 */ /* 0x000fe40000000000 */
[----:B------:R-:W-:Y:S01]  /*41f50*/  ISETP.GE.U32.AND P2, PT, R4, 0x7ffffc73, PT ;  /* 0x7ffffc730400780c */ /* 0x000fe20003f46070 */
[----:B------:R-:W-:Y:S01]  /*41f60*/  IMAD.X R109, R175, 0x1, R0, P5 ;  /* 0x00000001af6d7824 */ /* 0x000fe200028e0600 */
[----:B------:R-:W-:-:S02]  /*41f70*/  IADD3 R106, P5, PT, R176, R2, RZ ;  /* 0x00000002b06a7210 */ /* 0x000fc40007fbe0ff */
[----:B------:R-:W-:Y:S01]  /*41f80*/  ISETP.GE.U32.AND P3, PT, R5, 0x7ffffc74, PT ;  /* 0x7ffffc740500780c */ /* 0x000fe20003f66070 */
[----:B------:R-:W1:Y:S02]  /*41f90*/  LDC R4, c[0x0][0x3a0] ;  /* 0x0000e800ff047b82 */ /* 0x000e640000000800 */
[----:B------:R-:W-:Y:S01]  /*41fa0*/  LDGSTS.E [R245+-0x1ffd4], desc[UR22][R118.64], !P4 ;  /* 0xe002c00076f57fae */ /* 0x000fe2000e1a1016 */
[----:B------:R-:W-:Y:S01]  /*41fb0*/  IMAD.X R107, R177, 0x1, R0, P5 ;  /* 0x00000001b16b7824 */ /* 0x000fe200028e0600 */
[----:B------:R-:W-:-:S04]  /*41fc0*/  IADD3 R104, P5, PT, R178, R2, RZ ;  /* 0x00000002b2687210 */ /* 0x000fc80007fbe0ff */
[----:B------:R-:W1:Y:S01]  /*41fd0*/  LDC R5, c[0x0][0x3a0] ;  /* 0x0000e800ff057b82 */ /* 0x000e620000000800 */
[----:B------:R-:W-:Y:S01]  /*41fe0*/  IMAD.X R105, R179, 0x1, R0, P5 ;  /* 0x00000001b3697824 */ /* 0x000fe200028e0600 */
[----:B------:R-:W-:Y:S02]  /*41ff0*/  IADD3 R102, P5, PT, R180, R2, RZ ;  /* 0x00000002b4667210 */ /* 0x000fe40007fbe0ff */
[----:B------:R-:W-:Y:S02]  /*42000*/  LDGSTS.E [R245+-0x1ffd0], desc[UR22][R114.64], !P3 ;  /* 0xe003000072f57fae */ /* 0x000fe4000d9a1016 */
[----:B------:R-:W-:Y:S02]  /*42010*/  IADD3.X R103, PT, PT, R181, R0, RZ, P5, !PT ;  /* 0x00000000b5677210 */ /* 0x000fe40002ffe4ff */
[----:B------:R-:W-:Y:S01]  /*42020*/  LDGSTS.E [R245+-0x1ffcc], desc[UR22][R112.64], !P2 ;  /* 0xe003400070f57fae */ /* 0x000fe2000d1a1016 */
[----:B------:R-:W-:-:S05]  /*42030*/  IADD3 R100, P5, PT, R182, R2, RZ ;  /* 0x00000002b6647210 */ /* 0x000fca0007fbe0ff */
[----:B------:R-:W-:Y:S01]  /*42040*/  IMAD.X R101, R183, 0x1, R0, P5 ;  /* 0x00000001b7657824 */ /* 0x000fe200028e0600 */
[----:B------:R-:W-:Y:S01]  /*42050*/  IADD3 R98, P5, PT, R184, R2, RZ ;  /* 0x00000002b8627210 */ /* 0x000fe20007fbe0ff */
[----:B-1----:R-:W-:-:S04]  /*42060*/  VIADD R4, R4, 0xfffffcf1 ;  /* 0xfffffcf104047836 */ /* 0x002fc80000000000 */
[--C-:B------:R-:W-:Y:S01]  /*42070*/  IMAD.X R99, R185, 0x1, R0.reuse, P5 ;  /* 0x00000001b9637824 */ /* 0x100fe200028e0600 */
[----:B------:R-:W-:Y:S02]  /*42080*/  ISETP.GE.U32.AND P4, PT, R4, 0x7ffffc72, PT ;  /* 0x7ffffc720400780c */ /* 0x000fe40003f86070 */
[----:B------:R-:W-:Y:S01]  /*42090*/  IADD3 R4, PT, PT, R6, -0x311, RZ ;  /* 0xfffffcef06047810 */ /* 0x000fe20007ffe0ff */
[----:B------:R-:W-:Y:S01]  /*420a0*/  VIADD R5, R5, 0xfffffcf0 ;  /* 0xfffffcf005057836 */ /* 0x000fe20000000000 */
[----:B------:R-:W1:Y:S01]  /*420b0*/  LDC R6, c[0x0][0x3a0] ;  /* 0x0000e800ff067b82 */ /* 0x000e620000000800 */
[-C--:B------:R-:W-:Y:S02]  /*420c0*/  IADD3 R96, P5, PT, R186, R2.reuse, RZ ;  /* 0x00000002ba607210 */ /* 0x080fe40007fbe0ff */
[----:B------:R-:W-:Y:S02]  /*420d0*/  ISETP.GE.U32.AND P2, PT, R4, 0x7ffffc70, PT ;  /* 0x7ffffc700400780c */ /* 0x000fe40003f46070 */
[----:B------:R-:W-:Y:S01]  /*420e0*/  ISETP.GE.U32.AND P3, PT, R5, 0x7ffffc71, PT ;  /* 0x7ffffc710500780c */ /* 0x000fe20003f66070 */
[--C-:B------:R-:W-:Y:S01]  /*420f0*/  IMAD.X R97, R187, 0x1, R0.reuse, P5 ;  /* 0x00000001bb617824 */ /* 0x100fe200028e0600 */
[-C--:B------:R-:W-:Y:S01]  /*42100*/  IADD3 R94, P5, PT, R188, R2.reuse, RZ ;  /* 0x00000002bc5e7210 */ /* 0x080fe20007fbe0ff */
[----:B------:R-:W1:Y:S01]  /*42110*/  LDC R4, c[0x0][0x3a0] ;  /* 0x0000e800ff047b82 */ /* 0x000e620000000800 */
[----:B------:R-:W-:Y:S03]  /*42120*/  LDGSTS.E [R245+-0x1ffc8], desc[UR22][R110.64], !P4 ;  /* 0xe00380006ef57fae */ /* 0x000fe6000e1a1016 */
[----:B------:R-:W-:Y:S01]  /*42130*/  IMAD.X R95, R189, 0x1, R0, P5 ;  /* 0x00000001bd5f7824 */ /* 0x000fe200028e0600 */
[----:B------:R-:W-:-:S03]  /*42140*/  IADD3 R92, P5, PT, R190, R2, RZ ;  /* 0x00000002be5c7210 */ /* 0x000fc60007fbe0ff */
[----:B------:R-:W3:Y:S02]  /*42150*/  LDC R5, c[0x0][0x3a0] ;  /* 0x0000e800ff057b82 */ /* 0x000ee40000000800 */
[----:B------:R-:W-:Y:S01]  /*42160*/  LDGSTS.E [R245+-0x1ffc4], desc[UR22][R108.64], !P3 ;  /* 0xe003c0006cf57fae */ /* 0x000fe2000d9a1016 */
[----:B------:R-:W-:Y:S01]  /*42170*/  IMAD.X R93, R191, 0x1, R0, P5 ;  /* 0x00000001bf5d7824 */ /* 0x000fe200028e0600 */
[----:B------:R-:W-:Y:S02]  /*42180*/  IADD3 R90, P5, PT, R192, R2, RZ ;  /* 0x00000002c05a7210 */ /* 0x000fe40007fbe0ff */
[----:B------:R-:W-:Y:S02]  /*42190*/  LDGSTS.E [R245+-0x1ffc0], desc[UR22][R106.64], !P2 ;  /* 0xe00400006af57fae */ /* 0x000fe4000d1a1016 */
[----:B------:R-:W-:Y:S02]  /*421a0*/  IADD3.X R91, PT, PT, R193, R0, RZ, P5, !PT ;  /* 0x00000000c15b7210 */ /* 0x000fe40002ffe4ff */
[----:B------:R-:W-:-:S05]  /*421b0*/  IADD3 R88, P5, PT, R194, R2, RZ ;  /* 0x00000002c2587210 */ /* 0x000fca0007fbe0ff */
[--C-:B------:R-:W-:Y:S01]  /*421c0*/  IMAD.X R89, R195, 0x1, R0.reuse, P5 ;  /* 0x00000001c3597824 */ /* 0x100fe200028e0600 */
[----:B-1----:R-:W-:Y:S02]  /*421d0*/  IADD3 R4, PT, PT, R4, -0x312, RZ ;  /* 0xfffffcee04047810 */ /* 0x002fe40007ffe0ff */
[-C--:B------:R-:W-:Y:S02]  /*421e0*/  IADD3 R86, P5, PT, R196, R2.reuse, RZ ;  /* 0x00000002c4567210 */ /* 0x080fe40007fbe0ff */
[----:B------:R-:W-:Y:S01]  /*421f0*/  ISETP.GE.U32.AND P4, PT, R4, 0x7ffffc6f, PT ;  /* 0x7ffffc6f0400780c */ /* 0x000fe20003f86070 */
[----:B------:R-:W-:Y:S02]  /*42200*/  VIADD R4, R6, 0xfffffcec ;  /* 0xfffffcec06047836 */ /* 0x000fe40000000000 */
[----:B------:R-:W1:Y:S01]  /*42210*/  LDC R6, c[0x0][0x3a0] ;  /* 0x0000e800ff067b82 */ /* 0x000e620000000800 */
[----:B---3--:R-:W-:Y:S02]  /*42220*/  VIADD R5, R5, 0xfffffced ;  /* 0xfffffced05057836 */ /* 0x008fe40000000000 */
[----:B------:R-:W-:Y:S01]  /*42230*/  ISETP.GE.U32.AND P2, PT, R4, 0x7ffffc6d, PT ;  /* 0x7ffffc6d0400780c */ /* 0x000fe20003f46070 */
[----:B------:R-:W-:Y:S01]  /*42240*/  IMAD.X R87, R197, 0x1, R0, P5 ;  /* 0x00000001c5577824 */ /* 0x000fe200028e0600 */
[----:B------:R-:W-:-:S02]  /*42250*/  IADD3 R84, P5, PT, R198, R2, RZ ;  /* 0x00000002c6547210 */ /* 0x000fc40007fbe0ff */
[----:B------:R-:W-:Y:S01]  /*42260*/  ISETP.GE.U32.AND P3, PT, R5, 0x7ffffc6e, PT ;  /* 0x7ffffc6e0500780c */ /* 0x000fe20003f66070 */
[----:B------:R-:W3:Y:S02]  /*42270*/  LDC R4, c[0x0][0x3a0] ;  /* 0x0000e800ff047b82 */ /* 0x000ee40000000800 */
[----:B------:R-:W-:Y:S01]  /*42280*/  LDGSTS.E [R245+-0x1ffbc], desc[UR22][R104.64], !P4 ;  /* 0xe004400068f57fae */ /* 0x000fe2000e1a1016 */
[----:B------:R-:W-:Y:S01]  /*42290*/  IMAD.X R85, R199, 0x1, R0, P5 ;  /* 0x00000001c7557824 */ /* 0x000fe200028e0600 */
[----:B------:R-:W-:-:S04]  /*422a0*/  IADD3 R82, P5, PT, R200, R2, RZ ;  /* 0x00000002c8527210 */ /* 0x000fc80007fbe0ff */
[----:B------:R-:W2:Y:S01]  /*422b0*/  LDC R5, c[0x0][0x3a0] ;  /* 0x0000e800ff057b82 */ /* 0x000ea20000000800 */
[--C-:B------:R-:W-:Y:S01]  /*422c0*/  IMAD.X R83, R201, 0x1, R0.reuse, P5 ;  /* 0x00000001c9537824 */ /* 0x100fe200028e0600 */
[-C--:B------:R-:W-:Y:S02]  /*422d0*/  IADD3 R80, P5, PT, R202, R2.reuse, RZ ;  /* 0x00000002ca507210 */ /* 0x080fe40007fbe0ff */
[----:B------:R-:W-:Y:S03]  /*422e0*/  LDGSTS.E [R245+-0x1ffb8], desc[UR22][R102.64], !P3 ;  /* 0xe004800066f57fae */ /* 0x000fe6000d9a1016 */
[----:B------:R-:W-:Y:S01]  /*422f0*/  IMAD.X R81, R203, 0x1, R0, P5 ;  /* 0x00000001cb517824 */ /* 0x000fe200028e0600 */
[----:B------:R-:W-:Y:S01]  /*42300*/  LDGSTS.E [R245+-0x1ffb4], desc[UR22][R100.64], !P2 ;  /* 0xe004c00064f57fae */ /* 0x000fe2000d1a1016 */
[----:B------:R-:W-:-:S04]  /*42310*/  IADD3 R78, P5, PT, R204, R2, RZ ;  /* 0x00000002cc4e7210 */ /* 0x000fc80007fbe0ff */
[----:B------:R-:W-:Y:S02]  /*42320*/  IADD3.X R79, PT, PT, R205, R0, RZ, P5, !PT ;  /* 0x00000000cd4f7210 */ /* 0x000fe40002ffe4ff */
[----:B------:R-:W-:Y:S01]  /*42330*/  IADD3 R76, P5, PT, R206, R2, RZ ;  /* 0x00000002ce4c7210 */ /* 0x000fe20007fbe0ff */
[----:B---3--:R-:W-:-:S04]  /*42340*/  VIADD R4, R4, 0xfffffceb ;  /* 0xfffffceb04047836 */ /* 0x008fc80000000000 */
[--C-:B------:R-:W-:Y:S01]  /*42350*/  IMAD.X R77, R207, 0x1, R0.reuse, P5 ;  /* 0x00000001cf4d7824 */ /* 0x100fe200028e0600 */
[----:B------:R-:W-:Y:S02]  /*42360*/  ISETP.GE.U32.AND P4, PT, R4, 0x7ffffc6c, PT ;  /* 0x7ffffc6c0400780c */ /* 0x000fe40003f86070 */
[----:B-1----:R-:W-:Y:S01]  /*42370*/  IADD3 R4, PT, PT, R6, -0x317, RZ ;  /* 0xfffffce906047810 */ /* 0x002fe20007ffe0ff */
[----:B--2---:R-:W-:Y:S01]  /*42380*/  VIADD R5, R5, 0xfffffcea ;  /* 0xfffffcea05057836 */ /* 0x004fe20000000000 */
[----:B------:R-:W1:Y:S01]  /*42390*/  LDC R6, c[0x0][0x3a0] ;  /* 0x0000e800ff067b82 */ /* 0x000e620000000800 */
[-C--:B------:R-:W-:Y:S02]  /*423a0*/  IADD3 R74, P5, PT, R208, R2.reuse, RZ ;  /* 0x00000002d04a7210 */ /* 0x080fe40007fbe0ff */
[----:B------:R-:W-:Y:S02]  /*423b0*/  ISETP.GE.U32.AND P2, PT, R4, 0x7ffffc6a, PT ;  /* 0x7ffffc6a0400780c */ /* 0x000fe40003f46070 */
[----:B------:R-:W-:Y:S01]  /*423c0*/  ISETP.GE.U32.AND P3, PT, R5, 0x7ffffc6b, PT ;  /* 0x7ffffc6b0500780c */ /* 0x000fe20003f66070 */
[--C-:B------:R-:W-:Y:S01]  /*423d0*/  IMAD.X R75, R209, 0x1, R0.reuse, P5 ;  /* 0x00000001d14b7824 */ /* 0x100fe200028e0600 */
[-C--:B------:R-:W-:Y:S01]  /*423e0*/  IADD3 R72, P5, PT, R210, R2.reuse, RZ ;  /* 0x00000002d2487210 */ /* 0x080fe20007fbe0ff */
[----:B------:R-:W2:Y:S01]  /*423f0*/  LDC R4, c[0x0][0x3a0] ;  /* 0x0000e800ff047b82 */ /* 0x000ea20000000800 */
[----:B------:R-:W-:Y:S03]  /*42400*/  LDGSTS.E [R245+-0x1ffb0], desc[UR22][R98.64], !P4 ;  /* 0xe005000062f57fae */ /* 0x000fe6000e1a1016 */
[----:B------:R-:W-:Y:S01]  /*42410*/  IMAD.X R73, R211, 0x1, R0, P5 ;  /* 0x00000001d3497824 */ /* 0x000fe200028e0600 */
[----:B------:R-:W-:-:S03]  /*42420*/  IADD3 R70, P5, PT, R212, R2, RZ ;  /* 0x00000002d4467210 */ /* 0x000fc60007fbe0ff */
[----:B------:R-:W3:Y:S01]  /*42430*/  LDC R5, c[0x0][0x3a0] ;  /* 0x0000e800ff057b82 */ /* 0x000ee20000000800 */
[----:B------:R-:W-:Y:S01]  /*42440*/  IADD3.X R71, PT, PT, R213, R0, RZ, P5, !PT ;  /* 0x00000000d5477210 */ /* 0x000fe20002ffe4ff */
[----:B------:R-:W-:Y:S01]  /*42450*/  LDGSTS.E [R245+-0x1ffac], desc[UR22][R96.64], !P3 ;  /* 0xe005400060f57fae */ /* 0x000fe2000d9a1016 */
[----:B------:R-:W-:-:S03]  /*42460*/  IADD3 R68, P5, PT, R214, R2, RZ ;  /* 0x00000002d6447210 */ /* 0x000fc60007fbe0ff */
[----:B------:R-:W-:Y:S02]  /*42470*/  LDGSTS.E [R245+-0x1ffa8], desc[UR22][R94.64], !P2 ;  /* 0xe00580005ef57fae */ /* 0x000fe4000d1a1016 */
[----:B------:R-:W-:Y:S01]  /*42480*/  IMAD.X R69, R215, 0x1, R0, P5 ;  /* 0x00000001d7457824 */ /* 0x000fe200028e0600 */
[----:B------:R-:W-:-:S05]  /*42490*/  IADD3 R66, P5, PT, R216, R2, RZ ;  /* 0x00000002d8427210 */ /* 0x000fca0007fbe0ff */
[----:B------:R-:W-:Y:S01]  /*424a0*/  IMAD.X R67, R217, 0x1, R0, P5 ;  /* 0x00000001d9437824 */ /* 0x000fe200028e0600 */
[----:B------:R-:W-:Y:S02]  /*424b0*/  IADD3 R64, P5, PT, R218, R2, RZ ;  /* 0x00000002da407210 */ /* 0x000fe40007fbe0ff */
[----:B--2---:R-:W-:Y:S02]  /*424c0*/  IADD3 R4, PT, PT, R4, -0x318, RZ ;  /* 0xfffffce804047810 */ /* 0x004fe40007ffe0ff */
[----:B------:R-:W-:Y:S02]  /*424d0*/  IADD3.X R65, PT, PT, R219, R0, RZ, P5, !PT ;  /* 0x00000000db417210 */ /* 0x000fe40002ffe4ff */
[----:B------:R-:W-:Y:S01]  /*424e0*/  ISETP.GE.U32.AND P4, PT, R4, 0x7ffffc69, PT ;  /* 0x7ffffc690400780c */ /* 0x000fe20003f86070 */
[----:B-1----:R-:W-:Y:S01]  /*424f0*/  VIADD R4, R6, 0xfffffce6 ;  /* 0xfffffce606047836 */ /* 0x002fe20000000000 */
[----:B------:R-:W-:Y:S01]  /*42500*/  IADD3 R62, P5, PT, R220, R2, RZ ;  /* 0x00000002dc3e7210 */ /* 0x000fe20007fbe0ff */
[----:B------:R-:W1:Y:S01]  /*42510*/  LDC R6, c[0x0][0x3a0] ;  /* 0x0000e800ff067b82 */ /* 0x000e620000000800 */
[----:B---3--:R-:W-:-:S02]  /*42520*/  VIADD R5, R5, 0xfffffce7 ;  /* 0xfffffce705057836 */ /* 0x008fc40000000000 */
[----:B------:R-:W-:Y:S01]  /*42530*/  ISETP.GE.U32.AND P2, PT, R4, 0x7ffffc67, PT ;  /* 0x7ffffc670400780c */ /* 0x000fe20003f46070 */
[--C-:B------:R-:W-:Y:S01]  /*42540*/  IMAD.X R63, R221, 0x1, R0.reuse, P5 ;  /* 0x00000001dd3f7824 */ /* 0x100fe200028e0600 */
[-C--:B------:R-:W-:Y:S02]  /*42550*/  IADD3 R60, P5, PT, R222, R2.reuse, RZ ;  /* 0x00000002de3c7210 */ /* 0x080fe40007fbe0ff */
[----:B------:R-:W-:Y:S01]  /*42560*/  ISETP.GE.U32.AND P3, PT, R5, 0x7ffffc68, PT ;  /* 0x7ffffc680500780c */ /* 0x000fe20003f66070 */
[----:B------:R-:W2:Y:S02]  /*42570*/  LDC R4, c[0x0][0x3a0] ;  /* 0x0000e800ff047b82 */ /* 0x000ea40000000800 */
[----:B------:R-:W-:Y:S01]  /*42580*/  LDGSTS.E [R245+-0x1ffa4], desc[UR22][R92.64], !P4 ;  /* 0xe005c0005cf57fae */ /* 0x000fe2000e1a1016 */
[----:B------:R-:W-:Y:S01]  /*42590*/  IMAD.X R61, R223, 0x1, R0, P5 ;  /* 0x00000001df3d7824 */ /* 0x000fe200028e0600 */
[----:B------:R-:W-:-:S04]  /*425a0*/  IADD3 R58, P5, PT, R224, R2, RZ ;  /* 0x00000002e03a7210 */ /* 0x000fc80007fbe0ff */
[----:B------:R-:W3:Y:S01]  /*425b0*/  LDC R5, c[0x0][0x3a0] ;  /* 0x0000e800ff057b82 */ /* 0x000ee20000000800 */
[----:B------:R-:W-:Y:S02]  /*425c0*/  IADD3.X R59, PT, PT, R225, R0, RZ, P5, !PT ;  /* 0x00000000e13b7210 */ /* 0x000fe40002ffe4ff */
[-C--:B------:R-:W-:Y:S01]  /*425d0*/  IADD3 R56, P5, PT, R226, R2.reuse, RZ ;  /* 0x00000002e2387210 */ /* 0x080fe20007fbe0ff */
[----:B------:R-:W-:Y:S04]  /*425e0*/  LDGSTS.E [R245+-0x1ffa0], desc[UR22][R90.64], !P3 ;  /* 0xe00600005af57fae */ /* 0x000fe8000d9a1016 */
[----:B------:R-:W-:Y:S01]  /*425f0*/  LDGSTS.E [R245+-0x1ff9c], desc[UR22][R88.64], !P2 ;  /* 0xe006400058f57fae */ /* 0x000fe2000d1a1016 */
[----:B------:R-:W-:Y:S01]  /*42600*/  IMAD.X R57, R227, 0x1, R0, P5 ;  /* 0x00000001e3397824 */ /* 0x000fe200028e0600 */
[----:B------:R-:W-:-:S05]  /*42610*/  IADD3 R54, P5, PT, R228, R2, RZ ;  /* 0x00000002e4367210 */ /* 0x000fca0007fbe0ff */
[----:B------:R-:W-:Y:S01]  /*42620*/  IMAD.X R55, R229, 0x1, R0, P5 ;  /* 0x00000001e5377824 */ /* 0x000fe200028e0600 */
[----:B------:R-:W-:Y:S01]  /*42630*/  IADD3 R52, P5, PT, R230, R2, RZ ;  /* 0x00000002e6347210 */ /* 0x000fe20007fbe0ff */
[----:B--2---:R-:W-:-:S03]  /*42640*/  VIADD R4, R4, 0xfffffce5 ;  /* 0xfffffce504047836 */ /* 0x004fc60000000000 */
[----:B------:R-:W-:Y:S02]  /*42650*/  IADD3.X R53, PT, PT, R231, R0, RZ, P5, !PT ;  /* 0x00000000e7357210 */ /* 0x000fe40002ffe4ff */
[----:B------:R-:W-:Y:S02]  /*42660*/  ISETP.GE.U32.AND P4, PT, R4, 0x7ffffc66, PT ;  /* 0x7ffffc660400780c */ /* 0x000fe40003f86070 */
[----:B-1----:R-:W-:Y:S01]  /*42670*/  IADD3 R4, PT, PT, R6, -0x31d, RZ ;  /* 0xfffffce306047810 */ /* 0x002fe20007ffe0ff */
[----:B---3--:R-:W-:Y:S01]  /*42680*/  VIADD R5, R5, 0xfffffce4 ;  /* 0xfffffce405057836 */ /* 0x008fe20000000000 */
        /* <DEDUP_REMOVED lines=40> */
[----:B------:R-:W-:-:S02]  /*42910*/  IADD3 R30, P5, PT, R16, R2, RZ ;  /* 0x00000002101e7210 */ /* 0x000fc40007fbe0ff */
[----:B------:R-:W4:Y:S03]  /*42920*/  LDL.LU.64 R18, [R1+0x30] ;  /* 0x0000300001127983 */ /* 0x000f260000300a00 */
[----:B------:R-:W-:Y:S01]  /*42930*/  IMAD.X R31, R17, 0x1, R0, P5 ;  /* 0x00000001111f7824 */ /* 0x000fe200028e0600 */
[----:B------:R-:W-:Y:S01]  /*42940*/  IADD3 R28, P5, PT, R14, R2, RZ ;  /* 0x000000020e1c7210 */ /* 0x000fe20007fbe0ff */
[----:B--2---:R-:W-:Y:S01]  /*42950*/  VIADD R4, R4, 0xfffffcdf ;  /* 0xfffffcdf04047836 */ /* 0x004fe20000000000 */
[----:B------:R-:W2:Y:S02]  /*42960*/  LDL.LU.64 R16, [R1+0x38] ;  /* 0x0000380001107983 */ /* 0x000ea40000300a00 */
[----:B------:R-:W-:Y:S02]  /*42970*/  IADD3.X R29, PT, PT, R15, R0, RZ, P5, !PT ;  /* 0x000000000f1d7210 */ /* 0x000fe40002ffe4ff */
[----:B------:R-:W-:Y:S01]  /*42980*/  ISETP.GE.U32.AND P4, PT, R4, 0x7ffffc60, PT ;  /* 0x7ffffc600400780c */ /* 0x000fe20003f86070 */
[----:B------:R-:W2:Y:S01]  /*42990*/  LDL.LU.64 R14, [R1+0x40] ;  /* 0x00004000010e7983 */ /* 0x000ea20000300a00 */
[----:B-1----:R-:W-:Y:S01]  /*429a0*/  IADD3 R4, PT, PT, R6, -0x323, RZ ;  /* 0xfffffcdd06047810 */ /* 0x002fe20007ffe0ff */
[----:B---3--:R-:W-:Y:S01]  /*429b0*/  VIADD R5, R5, 0xfffffcde ;  /* 0xfffffcde05057836 */ /* 0x008fe20000000000 */
[----:B------:R-:W1:Y:S02]  /*429c0*/  LDC R6, c[0x0][0x3a0] ;  /* 0x0000e800ff067b82 */ /* 0x000e640000000800 */
[----:B------:R-:W-:-:S02]  /*429d0*/  ISETP.GE.U32.AND P2, PT, R4, 0x7ffffc5e, PT ;  /* 0x7ffffc5e0400780c */ /* 0x000fc40003f46070 */
[----:B------:R-:W-:-:S04]  /*429e0*/  ISETP.GE.U32.AND P3, PT, R5, 0x7ffffc5f, PT ;  /* 0x7ffffc5f0500780c */ /* 0x000fc80003f66070 */
[----:B------:R-:W3:Y:S01]  /*429f0*/  LDC R4, c[0x0][0x3a0] ;  /* 0x0000e800ff047b82 */ /* 0x000ee20000000800 */
[----:B------:R-:W-:Y:S07]  /*42a00*/  LDGSTS.E [R245+-0x1ff80], desc[UR22][R74.64], !P4 ;  /* 0xe00800004af57fae */ /* 0x000fee000e1a1016 */
[----:B------:R-:W5:Y:S01]  /*42a10*/  LDC R5, c[0x0][0x3a0] ;  /* 0x0000e800ff057b82 */ /* 0x000f620000000800 */
[----:B------:R-:W-:Y:S04]  /*42a20*/  LDGSTS.E [R245+-0x1ff7c], desc[UR22][R72.64], !P3 ;  /* 0xe008400048f57fae */ /* 0x000fe8000d9a1016 */
[----:B------:R-:W-:Y:S01]  /*42a30*/  LDGSTS.E [R245+-0x1ff78], desc[UR22][R70.64], !P2 ;  /* 0xe008800046f57fae */ /* 0x000fe2000d1a1016 */
[----:B---3--:R-:W-:-:S05]  /*42a40*/  VIADD R4, R4, 0xfffffcdc ;  /* 0xfffffcdc04047836 */ /* 0x008fca0000000000 */
[----:B------:R-:W-:Y:S02]  /*42a50*/  ISETP.GE.U32.AND P4, PT, R4, 0x7ffffc5d, PT ;  /* 0x7ffffc5d0400780c */ /* 0x000fe40003f86070 */
[----:B-1----:R-:W-:Y:S01]  /*42a60*/  IADD3 R4, PT, PT, R6, -0x326, RZ ;  /* 0xfffffcda06047810 */ /* 0x002fe20007ffe0ff */
[----:B-----5:R-:W-:Y:S01]  /*42a70*/  VIADD R5, R5, 0xfffffcdb ;  /* 0xfffffcdb05057836 */ /* 0x020fe20000000000 */
[----:B------:R-:W1:Y:S02]  /*42a80*/  LDC R6, c[0x0][0x3a0] ;  /* 0x0000e800ff067b82 */ /* 0x000e640000000800 */
[----:B------:R-:W-:Y:S02]  /*42a90*/  ISETP.GE.U32.AND P2, PT, R4, 0x7ffffc5b, PT ;  /* 0x7ffffc5b0400780c */ /* 0x000fe40003f46070 */
[----:B------:R-:W-:-:S04]  /*42aa0*/  ISETP.GE.U32.AND P3, PT, R5, 0x7ffffc5c, PT ;  /* 0x7ffffc5c0500780c */ /* 0x000fc80003f66070 */
[----:B------:R-:W3:Y:S01]  /*42ab0*/  LDC R4, c[0x0][0x3a0] ;  /* 0x0000e800ff047b82 */ /* 0x000ee20000000800 */
[-C--:B------:R-:W-:Y:S01]  /*42ac0*/  IADD3 R26, P5, PT, R12, R2.reuse, RZ ;  /* 0x000000020c1a7210 */ /* 0x080fe20007fbe0ff */
[----:B------:R-:W-:Y:S06]  /*42ad0*/  LDGSTS.E [R245+-0x1ff74], desc[UR22][R68.64], !P4 ;  /* 0xe008c00044f57fae */ /* 0x000fec000e1a1016 */
[----:B------:R-:W5:Y:S01]  /*42ae0*/  LDC R5, c[0x0][0x3a0] ;  /* 0x0000e800ff057b82 */ /* 0x000f620000000800 */
[----:B------:R-:W-:Y:S01]  /*42af0*/  IMAD.X R27, R13, 0x1, R0, P5 ;  /* 0x000000010d1b7824 */ /* 0x000fe200028e0600 */
[----:B----4-:R-:W-:Y:S01]  /*42b00*/  IADD3 R24, P5, PT, R10, R2, RZ ;  /* 0x000000020a187210 */ /* 0x010fe20007fbe0ff */
[----:B------:R-:W4:Y:S04]  /*42b10*/  LDL.LU.64 R12, [R1+0x48] ;  /* 0x00004800010c7983 */ /* 0x000f280000300a00 */
[----:B------:R-:W-:Y:S01]  /*42b20*/  LDGSTS.E [R245+-0x1ff70], desc[UR22][R66.64], !P3 ;  /* 0xe009000042f57fae */ /* 0x000fe2000d9a1016 */
[----:B---3--:R-:W-:-:S03]  /*42b30*/  VIADD R4, R4, 0xfffffcd9 ;  /* 0xfffffcd904047836 */ /* 0x008fc60000000000 */
[----:B------:R-:W-:Y:S02]  /*42b40*/  LDGSTS.E [R245+-0x1ff6c], desc[UR22][R64.64], !P2 ;  /* 0xe009400040f57fae */ /* 0x000fe4000d1a1016 */
[----:B------:R-:W-:Y:S02]  /*42b50*/  ISETP.GE.U32.AND P4, PT, R4, 0x7ffffc5a, PT ;  /* 0x7ffffc5a0400780c */ /* 0x000fe40003f86070 */
[----:B-1----:R-:W-:Y:S01]  /*42b60*/  IADD3 R4, PT, PT, R6, -0x329, RZ ;  /* 0xfffffcd706047810 */ /* 0x002fe20007ffe0ff */
[----:B------:R-:W-:Y:S01]  /*42b70*/  IMAD.X R25, R11, 0x1, R0, P5 ;  /* 0x000000010b197824 */ /* 0x000fe200028e0600 */
[----:B------:R-:W1:Y:S01]  /*42b80*/  LDC R6, c[0x0][0x3a0] ;  /* 0x0000e800ff067b82 */ /* 0x000e620000000800 */
[----:B------:R-:W3:Y:S01]  /*42b90*/  LDL.LU.64 R10, [R1+0x50] ;  /* 0x00005000010a7983 */ /* 0x000ee20000300a00 */
[----:B------:R-:W-:Y:S01]  /*42ba0*/  ISETP.GE.U32.AND P2, PT, R4, 0x7ffffc58, PT ;  /* 0x7ffffc580400780c */ /* 0x000fe20003f46070 */
[----:B-----5:R-:W-:Y:S01]  /*42bb0*/  VIADD R5, R5, 0xfffffcd8 ;  /* 0xfffffcd805057836 */ /* 0x020fe20000000000 */
[----:B------:R-:W-:-:S04]  /*42bc0*/  IADD3 R22, P5, PT, R8, R2, RZ ;  /* 0x0000000208167210 */ /* 0x000fc80007fbe0ff */
[----:B------:R-:W5:Y:S01]  /*42bd0*/  LDC R4, c[0x0][0x3a0] ;  /* 0x0000e800ff047b82 */ /* 0x000f620000000800 */
[----:B------:R-:W-:Y:S01]  /*42be0*/  IADD3.X R23, PT, PT, R9, R0, RZ, P5, !PT ;  /* 0x0000000009177210 */ /* 0x000fe20002ffe4ff */
[----:B------:R-:W-:Y:S01]  /*42bf0*/  LDGSTS.E [R245+-0x1ff68], desc[UR22][R62.64], !P4 ;  /* 0xe00980003ef57fae */ /* 0x000fe2000e1a1016 */
[----:B------:R-:W-:-:S03]  /*42c00*/  ISETP.GE.U32.AND P3, PT, R5, 0x7ffffc59, PT ;  /* 0x7ffffc590500780c */ /* 0x000fc60003f66070 */
[----:B------:R-:W2:Y:S02]  /*42c10*/  LDL.LU.64 R8, [R1+0x58] ;  /* 0x0000580001087983 */ /* 0x000ea40000300a00 */
[----:B------:R-:W1:Y:S02]  /*42c20*/  LDC R5, c[0x0][0x3a0] ;  /* 0x0000e800ff057b82 */ /* 0x000e640000000800 */
[----:B------:R-:W2:Y:S04]  /*42c30*/  LDL.LU.64 R152, [R1+0x60] ;  /* 0x0000600001987983 */ /* 0x000ea80000300a00 */
[----:B------:R-:W2:Y:S04]  /*42c40*/  LDL.LU.64 R160, [R1+0x68] ;  /* 0x0000680001a07983 */ /* 0x000ea80000300a00 */
[----:B------:R-:W2:Y:S04]  /*42c50*/  LDL.LU.64 R158, [R1+0x70] ;  /* 0x00007000019e7983 */ /* 0x000ea80000300a00 */
[----:B------:R-:W-:Y:S01]  /*42c60*/  LDGSTS.E [R245+-0x1ff64], desc[UR22][R60.64], !P3 ;  /* 0xe009c0003cf57fae */ /* 0x000fe2000d9a1016 */
[----:B-----5:R-:W-:-:S03]  /*42c70*/  VIADD R4, R4, 0xfffffcd6 ;  /* 0xfffffcd604047836 */ /* 0x020fc60000000000 */
[----:B------:R-:W-:Y:S02]  /*42c80*/  LDGSTS.E [R245+-0x1ff60], desc[UR22][R58.64], !P2 ;  /* 0xe00a00003af57fae */ /* 0x000fe4000d1a1016 */
[----:B------:R-:W-:Y:S02]  /*42c90*/  ISETP.GE.U32.AND P4, PT, R4, 0x7ffffc57, PT ;  /* 0x7ffffc570400780c */ /* 0x000fe40003f86070 */
[----:B------:R-:W5:Y:S01]  /*42ca0*/  LDL.LU.64 R162, [R1+0x78] ;  /* 0x0000780001a27983 */ /* 0x000f620000300a00 */
[----:B-1----:R-:W-:Y:S01]  /*42cb0*/  IADD3 R4, PT, PT, R6, -0x32c, RZ ;  /* 0xfffffcd406047810 */ /* 0x002fe20007ffe0ff */
[----:B------:R-:W-:Y:S01]  /*42cc0*/  VIADD R5, R5, 0xfffffcd5 ;  /* 0xfffffcd505057836 */ /* 0x000fe20000000000 */
[----:B------:R-:W1:Y:S01]  /*42cd0*/  LDC R6, c[0x0][0x3a0] ;  /* 0x0000e800ff067b82 */ /* 0x000e620000000800 */
[----:B------:R-:W2:Y:S01]  /*42ce0*/  LDL.LU.64 R156, [R1+0x80] ;  /* 0x00008000019c7983 */ /* 0x000ea20000300a00 */
[----:B------:R-:W-:Y:S02]  /*42cf0*/  ISETP.GE.U32.AND P2, PT, R4, 0x7ffffc55, PT ;  /* 0x7ffffc550400780c */ /* 0x000fe40003f46070 */
[----:B------:R-:W-:Y:S01]  /*42d00*/  ISETP.GE.U32.AND P3, PT, R5, 0x7ffffc56, PT ;  /* 0x7ffffc560500780c */ /* 0x000fe20003f66070 */
[----:B------:R-:W2:Y:S03]  /*42d10*/  LDL.LU.64 R154, [R1+0x88] ;  /* 0x00008800019a7983 */ /* 0x000ea60000300a00 */
[----:B------:R-:W1:Y:S01]  /*42d20*/  LDC R4, c[0x0][0x3a0] ;  /* 0x0000e800ff047b82 */ /* 0x000e620000000800 */
[----:B------:R-:W-:Y:S07]  /*42d30*/  LDGSTS.E [R245+-0x1ff5c], desc[UR22][R56.64], !P4 ;  /* 0xe00a400038f57fae */ /* 0x000fee000e1a1016 */
[----:B------:R-:W1:Y:S01]  /*42d40*/  LDC R5, c[0x0][0x3a0] ;  /* 0x0000e800ff057b82 */ /* 0x000e620000000800 */
[----:B------:R-:W-:Y:S04]  /*42d50*/  LDGSTS.E [R245+-0x1ff58], desc[UR22][R54.64], !P3 ;  /* 0xe00a800036f57fae */ /* 0x000fe8000d9a1016 */
[----:B------:R-:W-:Y:S01]  /*42d60*/  LDGSTS.E [R245+-0x1ff54], desc[UR22][R52.64], !P2 ;  /* 0xe00ac00034f57fae */ /* 0x000fe2000d1a1016 */
[----:B-1----:R-:W-:-:S05]  /*42d70*/  VIADD R4, R4, 0xfffffcd3 ;  /* 0xfffffcd304047836 */ /* 0x002fca0000000000 */
[----:B------:R-:W-:Y:S02]  /*42d80*/  ISETP.GE.U32.AND P4, PT, R4, 0x7ffffc54, PT ;  /* 0x7ffffc540400780c */ /* 0x000fe40003f86070 */
[----:B------:R-:W-:Y:S01]  /*42d90*/  IADD3 R4, PT, PT, R6, -0x32f, RZ ;  /* 0xfffffcd106047810 */ /* 0x000fe20007ffe0ff */
[----:B------:R-:W-:Y:S01]  /*42da0*/  VIADD R5, R5, 0xfffffcd2 ;  /* 0xfffffcd205057836 */ /* 0x000fe20000000000 */
[----:B------:R-:W1:Y:S02]  /*42db0*/  LDC R6, c[0x0][0x3a0] ;  /* 0x0000e800ff067b82 */ /* 0x000e640000000800 */
[----:B------:R-:W-:Y:S02]  /*42dc0*/  ISETP.GE.U32.AND P2, PT, R4, 0x7ffffc52, PT ;  /* 0x7ffffc520400780c */ /* 0x000fe40003f46070 */
[----:B------:R-:W-:-:S04]  /*42dd0*/  ISETP.GE.U32.AND P3, PT, R5, 0x7ffffc53, PT ;  /* 0x7ffffc530500780c */ /* 0x000fc80003f66070 */
        /* <DEDUP_REMOVED lines=14> */
[----:B------:R-:W4:Y:S01]  /*42ec0*/  LDC R5, c[0x0][0x3a0] ;  /* 0x0000e800ff057b82 */ /* 0x000f220000000800 */
[----:B------:R-:W-:Y:S04]  /*42ed0*/  LDGSTS.E [R245+-0x1ff40], desc[UR22][R42.64], !P3 ;  /* 0xe00c00002af57fae */ /* 0x000fe8000d9a1016 */
[----:B------:R-:W-:Y:S01]  /*42ee0*/  LDGSTS.E [R245+-0x1ff3c], desc[UR22][R40.64], !P2 ;  /* 0xe00c400028f57fae */ /* 0x000fe2000d1a1016 */
[----:B-1----:R-:W-:-:S05]  /*42ef0*/  VIADD R4, R4, 0xfffffccd ;  /* 0xfffffccd04047836 */ /* 0x002fca0000000000 */
[----:B------:R-:W-:Y:S02]  /*42f00*/  ISETP.GE.U32.AND P4, PT, R4, 0x7ffffc4e, PT ;  /* 0x7ffffc4e0400780c */ /* 0x000fe40003f86070 */
[----:B------:R-:W-:Y:S01]  /*42f10*/  IADD3 R4, PT, PT, R6, -0x335, RZ ;  /* 0xfffffccb06047810 */ /* 0x000fe20007ffe0ff */
[----:B----4-:R-:W-:Y:S01]  /*42f20*/  VIADD R5, R5, 0xfffffccc ;  /* 0xfffffccc05057836 */ /* 0x010fe20000000000 */
[----:B------:R-:W1:Y:S02]  /*42f30*/  LDC R6, c[0x0][0x3a0] ;  /* 0x0000e800ff067b82 */ /* 0x000e640000000800 */
[----:B------:R-:W-:Y:S02]  /*42f40*/  ISETP.GE.U32.AND P2, PT, R4, 0x7ffffc4c, PT ;  /* 0x7ffffc4c0400780c */ /* 0x000fe40003f46070 */
[----:B------:R-:W-:-:S04]  /*42f50*/  ISETP.GE.U32.AND P3, PT, R5, 0x7ffffc4d, PT ;  /* 0x7ffffc4d0500780c */ /* 0x000fc80003f66070 */
[----:B------:R-:W4:Y:S01]  /*42f60*/  LDC R4, c[0x0][0x3a0] ;  /* 0x0000e800ff047b82 */ /* 0x000f220000000800 */
[----:B------:R-:W-:Y:S07]  /*42f70*/  LDGSTS.E [R245+-0x1ff38], desc[UR22][R38.64], !P4 ;  /* 0xe00c800026f57fae */ /* 0x000fee000e1a1016 */
[----:B------:R-:W3:Y:S01]  /*42f80*/  LDC R5, c[0x0][0x3a0] ;  /* 0x0000e800ff057b82 */ /* 0x000ee20000000800 */
[----:B------:R-:W-:Y:S04]  /*42f90*/  LDGSTS.E [R245+-0x1ff34], desc[UR22][R36.64], !P3 ;  /* 0xe00cc00024f57fae */ /* 0x000fe8000d9a1016 */
[----:B------:R-:W-:Y:S01]  /*42fa0*/  LDGSTS.E [R245+-0x1ff30], desc[UR22][R34.64], !P2 ;  /* 0xe00d000022f57fae */ /* 0x000fe2000d1a1016 */
[----:B----4-:R-:W-:-:S05]  /*42fb0*/  VIADD R4, R4, 0xfffffcca ;  /* 0xfffffcca04047836 */ /* 0x010fca0000000000 */
[----:B------:R-:W-:Y:S02]  /*42fc0*/  ISETP.GE.U32.AND P4, PT, R4, 0x7ffffc4b, PT ;  /* 0x7ffffc4b0400780c */ /* 0x000fe40003f86070 */
[----:B-1----:R-:W-:Y:S01]  /*42fd0*/  IADD3 R4, PT, PT, R6, -0x338, RZ ;  /* 0xfffffcc806047810 */ /* 0x002fe20007ffe0ff */
[----:B---3--:R-:W-:Y:S01]  /*42fe0*/  VIADD R5, R5, 0xfffffcc9 ;  /* 0xfffffcc905057836 */ /* 0x008fe20000000000 */
[----:B------:R-:W1:Y:S02]  /*42ff0*/  LDC R6, c[0x0][0x3a0] ;  /* 0x0000e800ff067b82 */ /* 0x000e640000000800 */
[----:B------:R-:W-:Y:S02]  /*43000*/  ISETP.GE.U32.AND P2, PT, R4, 0x7ffffc49, PT ;  /* 0x7ffffc490400780c */ /* 0x000fe40003f46070 */
[----:B------:R-:W-:-:S04]  /*43010*/  ISETP.GE.U32.AND P3, PT, R5, 0x7ffffc4a, PT ;  /* 0x7ffffc4a0500780c */ /* 0x000fc80003f66070 */
[----:B------:R-:W3:Y:S01]  /*43020*/  LDC R4, c[0x0][0x3a0] ;  /* 0x0000e800ff047b82 */ /* 0x000ee20000000800 */
[----:B------:R-:W-:Y:S07]  /*43030*/  LDGSTS.E [R245+-0x1ff2c], desc[UR22][R32.64], !P4 ;  /* 0xe00d400020f57fae */ /* 0x000fee000e1a1016 */
[----:B------:R-:W4:Y:S01]  /*43040*/  LDC R5, c[0x0][0x3a0] ;  /* 0x0000e800ff057b82 */ /* 0x000f220000000800 */
[----:B------:R-:W-:Y:S04]  /*43050*/  LDGSTS.E [R245+-0x1ff28], desc[UR22][R30.64], !P3 ;  /* 0xe00d80001ef57fae */ /* 0x000fe8000d9a1016 */
[----:B------:R-:W-:Y:S01]  /*43060*/  LDGSTS.E [R245+-0x1ff24], desc[UR22][R28.64], !P2 ;  /* 0xe00dc0001cf57fae */ /* 0x000fe2000d1a1016 */
[----:B---3--:R-:W-:-:S05]  /*43070*/  VIADD R4, R4, 0xfffffcc7 ;  /* 0xfffffcc704047836 */ /* 0x008fca0000000000 */
[----:B------:R-:W-:Y:S02]  /*43080*/  ISETP.GE.U32.AND P4, PT, R4, 0x7ffffc48, PT ;  /* 0x7ffffc480400780c */ /* 0x000fe40003f86070 */
[----:B-1----:R-:W-:Y:S02]  /*43090*/  IADD3 R4, PT, PT, R6, -0x33b, RZ ;  /* 0xfffffcc506047810 */ /* 0x002fe40007ffe0ff */
[----:B------:R-:W1:Y:S02]  /*430a0*/  LDC R6, c[0x0][0x3a0] ;  /* 0x0000e800ff067b82 */ /* 0x000e640000000800 */
[----:B------:R-:W-:-:S06]  /*430b0*/  ISETP.GE.U32.AND P2, PT, R4, 0x7ffffc46, PT ;  /* 0x7ffffc460400780c */ /* 0x000fcc0003f46070 */
[----:B------:R-:W3:Y:S01]  /*430c0*/  LDC R4, c[0x0][0x3a0] ;  /* 0x0000e800ff047b82 */ /* 0x000ee20000000800 */
[----:B----4-:R-:W-:Y:S01]  /*430d0*/  VIADD R5, R5, 0xfffffcc6 ;  /* 0xfffffcc605057836 */ /* 0x010fe20000000000 */
[----:B------:R-:W-:Y:S04]  /*430e0*/  LDGSTS.E [R245+-0x1ff20], desc[UR22][R26.64], !P4 ;  /* 0xe00e00001af57fae */ /* 0x000fe8000e1a1016 */
[----:B------:R-:W-:Y:S02]  /*430f0*/  ISETP.GE.U32.AND P3, PT, R5, 0x7ffffc47, PT ;  /* 0x7ffffc470500780c */ /* 0x000fe40003f66070 */
[----:B------:R-:W4:Y:S11]  /*43100*/  LDC R5, c[0x0][0x3a0] ;  /* 0x0000e800ff057b82 */ /* 0x000f360000000800 */
        /* <DEDUP_REMOVED lines=9> */
[----:B------:R-:W-:-:S04]  /*431a0*/  IADD3 R20, P5, PT, R18, R2, RZ ;  /* 0x0000000212147210 */ /* 0x000fc80007fbe0ff */
[----:B------:R-:W-:Y:S01]  /*431b0*/  ISETP.GE.U32.AND P3, PT, R5, 0x7ffffc44, PT ;  /* 0x7ffffc440500780c */ /* 0x000fe20003f66070 */
[----:B------:R-:W-:Y:S01]  /*431c0*/  IMAD.X R21, R19, 0x1, R0, P5 ;  /* 0x0000000113157824 */ /* 0x000fe200028e0600 */
[----:B------:R-:W4:Y:S01]  /*431d0*/  LDC R5, c[0x0][0x3a0] ;  /* 0x0000e800ff057b82 */ /* 0x000f220000000800 */
[----:B--2---:R-:W-:-:S03]  /*431e0*/  IADD3 R18, P5, PT, R16, R2, RZ ;  /* 0x0000000210127210 */ /* 0x004fc60007fbe0ff */
[----:B------:R-:W-:Y:S02]  /*431f0*/  LDGSTS.E [R245+-0x1ff14], desc[UR22][R20.64], !P4 ;  /* 0xe00ec00014f57fae */ /* 0x000fe4000e1a1016 */
[----:B------:R-:W-:Y:S01]  /*43200*/  IMAD.X R19, R17, 0x1, R0, P5 ;  /* 0x0000000111137824 */ /* 0x000fe200028e0600 */
[----:B------:R-:W-:-:S04]  /*43210*/  IADD3 R16, P5, PT, R14, R2, RZ ;  /* 0x000000020e107210 */ /* 0x000fc80007fbe0ff */
[----:B------:R-:W-:Y:S01]  /*43220*/  IADD3.X R17, PT, PT, R15, R0, RZ, P5, !PT ;  /* 0x000000000f117210 */ /* 0x000fe20002ffe4ff */
[----:B------:R-:W-:Y:S01]  /*43230*/  LDGSTS.E [R245+-0x1ff10], desc[UR22][R18.64], !P3 ;  /* 0xe00f000012f57fae */ /* 0x000fe2000d9a1016 */
[----:B---3--:R-:W-:-:S03]  /*43240*/  VIADD R4, R4, 0xfffffcc1 ;  /* 0xfffffcc104047836 */ /* 0x008fc60000000000 */
[----:B------:R-:W-:Y:S02]  /*43250*/  LDGSTS.E [R245+-0x1ff0c], desc[UR22][R16.64], !P2 ;  /* 0xe00f400010f57fae */ /* 0x000fe4000d1a1016 */
[----:B------:R-:W-:Y:S02]  /*43260*/  ISETP.GE.U32.AND P4, PT, R4, 0x7ffffc42, PT ;  /* 0x7ffffc420400780c */ /* 0x000fe40003f86070 */
[----:B-1----:R-:W-:Y:S01]  /*43270*/  IADD3 R4, PT, PT, R6, -0x341, RZ ;  /* 0xfffffcbf06047810 */ /* 0x002fe20007ffe0ff */
[----:B----4-:R-:W-:Y:S01]  /*43280*/  VIADD R5, R5, 0xfffffcc0 ;  /* 0xfffffcc005057836 */ /* 0x010fe20000000000 */
[----:B------:R-:W1:Y:S02]  /*43290*/  LDC R6, c[0x0][0x3a0] ;  /* 0x0000e800ff067b82 */ /* 0x000e640000000800 */
[----:B------:R-:W-:-:S06]  /*432a0*/  ISETP.GE.U32.AND P2, PT, R4, 0x7ffffc40, PT ;  /* 0x7ffffc400400780c */ /* 0x000fcc0003f46070 */
[----:B------:R-:W2:Y:S01]  /*432b0*/  LDC R4, c[0x0][0x3a0] ;  /* 0x0000e800ff047b82 */ /* 0x000ea20000000800 */
[----:B------:R-:W-:Y:S02]  /*432c0*/  IADD3 R14, P5, PT, R12, R2, RZ ;  /* 0x000000020c0e7210 */ /* 0x000fe40007fbe0ff */
[----:B------:R-:W-:-:S03]  /*432d0*/  ISETP.GE.U32.AND P3, PT, R5, 0x7ffffc41, PT ;  /* 0x7ffffc410500780c */ /* 0x000fc60003f66070 */
[--C-:B------:R-:W-:Y:S02]  /*432e0*/  IMAD.X R15, R13, 0x1, R0.reuse, P5 ;  /* 0x000000010d0f7824 */ /* 0x100fe400028e0600 */
[----:B------:R-:W3:Y:S01]  /*432f0*/  LDC R5, c[0x0][0x3a0] ;  /* 0x0000e800ff057b82 */ /* 0x000ee20000000800 */
[-C--:B------:R-:W-:Y:S02]  /*43300*/  IADD3 R12, P5, PT, R10, R2.reuse, RZ ;  /* 0x000000020a0c7210 */ /* 0x080fe40007fbe0ff */
[----:B------:R-:W-:Y:S03]  /*43310*/  LDGSTS.E [R245+-0x1ff08], desc[UR22][R14.64], !P4 ;  /* 0xe00f80000ef57fae */ /* 0x000fe6000e1a1016 */
[----:B------:R-:W-:Y:S01]  /*43320*/  IMAD.X R13, R11, 0x1, R0, P5 ;  /* 0x000000010b0d7824 */ /* 0x000fe200028e0600 */
[----:B------:R-:W-:-:S04]  /*43330*/  IADD3 R10, P5, PT, R8, R2, RZ ;  /* 0x00000002080a7210 */ /* 0x000fc80007fbe0ff */
[----:B------:R-:W-:Y:S01]  /*43340*/  IADD3.X R11, PT, PT, R9, R0, RZ, P5, !PT ;  /* 0x00000000090b7210 */ /* 0x000fe20002ffe4ff */
[----:B------:R-:W-:Y:S01]  /*43350*/  LDGSTS.E [R245+-0x1ff04], desc[UR22][R12.64], !P3 ;  /* 0xe00fc0000cf57fae */ /* 0x000fe2000d9a1016 */
[----:B------:R-:W-:Y:S02]  /*43360*/  IADD3 R8, P5, PT, R152, R2, RZ ;  /* 0x0000000298087210 */ /* 0x000fe40007fbe0ff */
[----:B------:R-:W4:Y:S01]  /*43370*/  LDC R152, c[0x0][0x3a0] ;  /* 0x0000e800ff987b82 */ /* 0x000f220000000800 */
[----:B--2---:R-:W-:Y:S01]  /*43380*/  VIADD R4, R4, 0xfffffcbe ;  /* 0xfffffcbe04047836 */ /* 0x004fe20000000000 */
[----:B------:R-:W-:Y:S01]  /*43390*/  LDGSTS.E [R245+-0x1ff00], desc[UR22][R10.64], !P2 ;  /* 0xe01000000af57fae */ /* 0x000fe2000d1a1016 */
[----:B------:R-:W-:-:S03]  /*433a0*/  IMAD.X R9, R153, 0x1, R0, P5 ;  /* 0x0000000199097824 */ /* 0x000fc600028e0600 */
[----:B------:R-:W-:Y:S02]  /*433b0*/  ISETP.GE.U32.AND P4, PT, R4, 0x7ffffc3f, PT ;  /* 0x7ffffc3f0400780c */ /* 0x000fe40003f86070 */
[----:B-1----:R-:W-:Y:S01]  /*433c0*/  IADD3 R4, PT, PT, R6, -0x344, RZ ;  /* 0xfffffcbc06047810 */ /* 0x002fe20007ffe0ff */
[----:B---3--:R-:W-:Y:S01]  /*433d0*/  VIADD R5, R5, 0xfffffcbd ;  /* 0xfffffcbd05057836 */ /* 0x008fe20000000000 */
[----:B------:R-:W-:Y:S01]  /*433e0*/  IADD3 R6, P5, PT, R160, R2, RZ ;  /* 0x00000002a0067210 */ /* 0x000fe20007fbe0ff */
[----:B------:R-:W1:Y:S01]  /*433f0*/  LDC R153, c[0x0][0x3a0] ;  /* 0x0000e800ff997b82 */ /* 0x000e620000000800 */
[----:B------:R-:W-:-:S03]  /*43400*/  ISETP.GE.U32.AND P2, PT, R4, 0x7ffffc3d, PT ;  /* 0x7ffffc3d0400780c */ /* 0x000fc60003f46070 */
[----:B------:R-:W-:Y:S01]  /*43410*/  IMAD.X R7, R161, 0x1, R0, P5 ;  /* 0x00000001a1077824 */ /* 0x000fe200028e0600 */
[----:B------:R-:W-:Y:S01]  /*43420*/  IADD3 R4, P5, PT, R158, R2, RZ ;  /* 0x000000029e047210 */ /* 0x000fe20007fbe0ff */
[----:B------:R-:W2:Y:S01]  /*43430*/  LDL.LU.64 R160, [R1+0x90] ;  /* 0x0000900001a07983 */ /* 0x000ea20000300a00 */
[----:B------:R-:W-:Y:S02]  /*43440*/  ISETP.GE.U32.AND P3, PT, R5, 0x7ffffc3e, PT ;  /* 0x7ffffc3e0500780c */ /* 0x000fe40003f66070 */
[----:B------:R-:W-:Y:S01]  /*43450*/  IADD3.X R5, PT, PT, R159, R0, RZ, P5, !PT ;  /* 0x000000009f057210 */ /* 0x000fe20002ffe4ff */
[----:B------:R-:W-:Y:S01]  /*43460*/  VIADD R134, R134, 0xfffffcbb ;  /* 0xfffffcbb86867836 */ /* 0x000fe20000000000 */
[----:B------:R-:W3:Y:S04]  /*43470*/  LDL.LU.64 R158, [R1+0x98] ;  /* 0x00009800019e7983 */ /* 0x000ee80000300a00 */
[----:B------:R-:W3:Y:S01]  /*43480*/  LDL.LU.64 R166, [R1+0xa0] ;  /* 0x0000a00001a67983 */ /* 0x000ee20000300a00 */
[----:B-----5:R-:W-:-:S03]  /*43490*/  IADD3 R246, P5, PT, R162, R2, RZ ;  /* 0x00000002a2f67210 */ /* 0x020fc60007fbe0ff */
[----:B------:R-:W-:Y:S02]  /*434a0*/  LDGSTS.E [R245+-0x1fefc], desc[UR22][R8.64], !P4 ;  /* 0xe010400008f57fae */ /* 0x000fe4000e1a1016 */
[--C-:B------:R-:W-:Y:S01]  /*434b0*/  IMAD.X R247, R163, 0x1, R0.reuse, P5 ;  /* 0x00000001a3f77824 */ /* 0x100fe200028e0600 */
[-C--:B------:R-:W-:Y:S01]  /*434c0*/  IADD3 R248, P5, PT, R156, R2.reuse, RZ ;  /* 0x000000029cf87210 */ /* 0x080fe20007fbe0ff */
[----:B----4-:R-:W-:Y:S01]  /*434d0*/  VIADD R152, R152, 0xfffffcba ;  /* 0xfffffcba98987836 */ /* 0x010fe20000000000 */
[----:B------:R-:W-:Y:S01]  /*434e0*/  ISETP.GE.U32.AND P4, PT, R134, 0x7ffffc3c, PT ;  /* 0x7ffffc3c8600780c */ /* 0x000fe20003f86070 */
[----:B------:R-:W-:Y:S02]  /*434f0*/  LDGSTS.E [R245+-0x1fef8], desc[UR22][R6.64], !P3 ;  /* 0xe010800006f57fae */ /* 0x000fe4000d9a1016 */
[----:B------:R-:W-:Y:S01]  /*43500*/  IMAD.X R249, R157, 0x1, R0, P5 ;  /* 0x000000019df97824 */ /* 0x000fe200028e0600 */
[----:B------:R-:W-:Y:S01]  /*43510*/  IADD3 R250, P5, PT, R154, R2, RZ ;  /* 0x000000029afa7210 */ /* 0x000fe20007fbe0ff */
[----:B------:R-:W4:Y:S03]  /*43520*/  LDL.LU.64 R156, [R1+0xa8] ;  /* 0x0000a800019c7983 */ /* 0x000f260000300a00 */
[----:B------:R-:W-:Y:S01]  /*43530*/  IADD3.X R251, PT, PT, R155, R0, RZ, P5, !PT ;  /* 0x000000009bfb7210 */ /* 0x000fe20002ffe4ff */
[----:B------:R-:W-:Y:S04]  /*43540*/  LDGSTS.E [R245+-0x1fef4], desc[UR22][R4.64], !P2 ;  /* 0xe010c00004f57fae */ /* 0x000fe8000d1a1016 */
[----:B------:R-:W5:Y:S04]  /*43550*/  LDL.LU.64 R154, [R1+0xb0] ;  /* 0x0000b000019a7983 */ /* 0x000f680000300a00 */
[----:B------:R-:W4:Y:S01]  /*43560*/  LDL.LU.64 R164, [R1+0xb8] ;  /* 0x0000b80001a47983 */ /* 0x000f220000300a00 */
[----:B-1----:R-:W-:-:S02]  /*43570*/  IADD3 R134, PT, PT, R153, -0x347, RZ ;  /* 0xfffffcb999867810 */ /* 0x002fc40007ffe0ff */
[----:B------:R-:W-:Y:S01]  /*43580*/  ISETP.GE.U32.AND P3, PT, R152, 0x7ffffc3b, PT ;  /* 0x7ffffc3b9800780c */ /* 0x000fe20003f66070 */
[----:B------:R-:W1:Y:S01]  /*43590*/  LDC R153, c[0x0][0x3a0] ;  /* 0x0000e800ff997b82 */ /* 0x000e620000000800 */
[----:B------:R-:W-:Y:S01]  /*435a0*/  ISETP.GE.U32.AND P2, PT, R134, 0x7ffffc3a, PT ;  /* 0x7ffffc3a8600780c */ /* 0x000fe20003f46070 */
[----:B------:R-:W-:Y:S06]  /*435b0*/  LDGSTS.E [R245+-0x1fef0], desc[UR22][R246.64], !P4 ;  /* 0xe0110000f6f57fae */ /* 0x000fec000e1a1016 */
[----:B------:R-:W1:Y:S04]  /*435c0*/  LDC R134, c[0x0][0x3a0] ;  /* 0x0000e800ff867b82 */ /* 0x000e680000000800 */
[----:B------:R-:W-:Y:S04]  /*435d0*/  LDGSTS.E [R245+-0x1feec], desc[UR22][R248.64], !P3 ;  /* 0xe0114000f8f57fae */ /* 0x000fe8000d9a1016 */
[----:B------:R-:W1:Y:S01]  /*435e0*/  LDC R152, c[0x0][0x3a0] ;  /* 0x0000e800ff987b82 */ /* 0x000e620000000800 */
[----:B------:R-:W-:Y:S01]  /*435f0*/  LDGSTS.E [R245+-0x1fee8], desc[UR22][R250.64], !P2 ;  /* 0xe0118000faf57fae */ /* 0x000fe2000d1a1016 */
[----:B-1----:R-:W-:-:S02]  /*43600*/  VIADD R134, R134, 0xfffffcb8 ;  /* 0xfffffcb886867836 */ /* 0x002fc40000000000 */
[----:B------:R-:W-:-:S03]  /*43610*/  VIADD R152, R152, 0xfffffcb7 ;  /* 0xfffffcb798987836 */ /* 0x000fc60000000000 */
[----:B------:R-:W-:Y:S02]  /*43620*/  ISETP.GE.U32.AND P4, PT, R134, 0x7ffffc39, PT ;  /* 0x7ffffc398600780c */ /* 0x000fe40003f86070 */
[----:B------:R-:W-:Y:S02]  /*43630*/  IADD3 R134, PT, PT, R153, -0x34a, RZ ;  /* 0xfffffcb699867810 */ /* 0x000fe40007ffe0ff */
[----:B------:R-:W-:Y:S01]  /*43640*/  ISETP.GE.U32.AND P3, PT, R152, 0x7ffffc38, PT ;  /* 0x7ffffc389800780c */ /* 0x000fe20003f66070 */
[----:B------:R-:W1:Y:S01]  /*43650*/  LDC R153, c[0x0][0x3a0] ;  /* 0x0000e800ff997b82 */ /* 0x000e620000000800 */
[----:B------:R-:W-:-:S07]  /*43660*/  ISETP.GE.U32.AND P2, PT, R134, 0x7ffffc37, PT ;  /* 0x7ffffc378600780c */ /* 0x000fce0003f46070 */
[----:B------:R-:W1:Y:S08]  /*43670*/  LDC R134, c[0x0][0x3a0] ;  /* 0x0000e800ff867b82 */ /* 0x000e700000000800 */
[----:B------:R-:W1:Y:S02]  /*43680*/  LDC R152, c[0x0][0x3a0] ;  /* 0x0000e800ff987b82 */ /* 0x000e640000000800 */
[----:B-1----:R-:W-:-:S02]  /*43690*/  VIADD R134, R134, 0xfffffcb5 ;  /* 0xfffffcb586867836 */ /* 0x002fc40000000000 */
[----:B------:R-:W-:Y:S01]  /*436a0*/  VIADD R152, R152, 0xfffffcb4 ;  /* 0xfffffcb498987836 */ /* 0x000fe20000000000 */
[----:B--2---:R-:W-:-:S05]  /*436b0*/  IADD3 R162, P5, PT, R160, R2, RZ ;  /* 0x00000002a0a27210 */ /* 0x004fca0007fbe0ff */
[----:B------:R-:W-:Y:S01]  /*436c0*/  IMAD.X R163, R161, 0x1, R0, P5 ;  /* 0x00000001a1a37824 */ /* 0x000fe200028e0600 */
[----:B---3--:R-:W-:-:S04]  /*436d0*/  IADD3 R160, P5, PT, R158, R2, RZ ;  /* 0x000000029ea07210 */ /* 0x008fc80007fbe0ff */
[----:B------:R4:W-:Y:S01]  /*436e0*/  LDGSTS.E [R245+-0x1fee4], desc[UR22][R162.64], !P4 ;  /* 0xe011c000a2f57fae */ /* 0x0009e2000e1a1016 */
[----:B------:R-:W-:Y:S01]  /*436f0*/  IMAD.X R161, R159, 0x1, R0, P5 ;  /* 0x000000019fa17824 */ /* 0x000fe200028e0600 */
[----:B------:R-:W-:-:S04]  /*43700*/  IADD3 R158, P5, PT, R166, R2, RZ ;  /* 0x00000002a69e7210 */ /* 0x000fc80007fbe0ff */
[----:B------:R-:W-:Y:S01]  /*43710*/  IADD3.X R159, PT, PT, R167, R0, RZ, P5, !PT ;  /* 0x00000000a79f7210 */ /* 0x000fe20002ffe4ff */
[----:B------:R-:W-:Y:S04]  /*43720*/  STL.64 [R1+0x8], R162 ;  /* 0x000008a201007387 */ /* 0x000fe80000100a00 */
[----:B------:R1:W-:Y:S04]  /*43730*/  STL.64 [R1+0x10], R160 ;  /* 0x000010a001007387 */ /* 0x0003e80000100a00 */
[----:B------:R-:W-:Y:S04]  /*43740*/  LDGSTS.E [R245+-0x1fee0], desc[UR22][R160.64], !P3 ;  /* 0xe0120000a0f57fae */ /* 0x000fe8000d9a1016 */
[----:B------:R2:W-:Y:S04]  /*43750*/  STL.64 [R1+0x18], R158 ;  /* 0x0000189e01007387 */ /* 0x0005e80000100a00 */
[----:B------:R-:W-:Y:S04]  /*43760*/  LDGSTS.E [R245+-0x1fedc], desc[UR22][R158.64], !P2 ;  /* 0xe01240009ef57fae */ /* 0x000fe8000d1a1016 */
[----:B-1----:R-:W3:Y:S04]  /*43770*/  LDL.LU.64 R160, [R1+0xc0] ;  /* 0x0000c00001a07983 */ /* 0x002ee80000300a00 */
[----:B--2---:R-:W2:Y:S04]  /*43780*/  LDL.LU.64 R158, [R1+0xc8] ;  /* 0x0000c800019e7983 */ /* 0x004ea80000300a00 */
[----:B------:R-:W2:Y:S01]  /*43790*/  LDL.LU.64 R166, [R1+0xd0] ;  /* 0x0000d00001a67983 */ /* 0x000ea20000300a00 */
[----:B----4-:R-:W-:-:S02]  /*437a0*/  IADD3 R162, P5, PT, R156, R2, RZ ;  /* 0x000000029ca27210 */ /* 0x010fc40007fbe0ff */
[----:B------:R-:W-:-:S03]  /*437b0*/  ISETP.GE.U32.AND P4, PT, R134, 0x7ffffc36, PT ;  /* 0x7ffffc368600780c */ /* 0x000fc60003f86070 */
[--C-:B------:R-:W-:Y:S01]  /*437c0*/  IMAD.X R163, R157, 0x1, R0.reuse, P5 ;  /* 0x000000019da37824 */ /* 0x100fe200028e0600 */
[-C--:B-----5:R-:W-:Y:S02]  /*437d0*/  IADD3 R156, P5, PT, R154, R2.reuse, RZ ;  /* 0x000000029a9c7210 */ /* 0x0a0fe40007fbe0ff */
[----:B------:R-:W-:Y:S02]  /*437e0*/  ISETP.GE.U32.AND P3, PT, R152, 0x7ffffc35, PT ;  /* 0x7ffffc359800780c */ /* 0x000fe40003f66070 */
[----:B------:R-:W-:Y:S01]  /*437f0*/  IADD3 R134, PT, PT, R153, -0x34d, RZ ;  /* 0xfffffcb399867810 */ /* 0x000fe20007ffe0ff */
[----:B------:R-:W-:Y:S01]  /*43800*/  IMAD.X R157, R155, 0x1, R0, P5 ;  /* 0x000000019b9d7824 */ /* 0x000fe200028e0600 */
[----:B------:R-:W-:Y:S01]  /*43810*/  IADD3 R154, P5, PT, R164, R2, RZ ;  /* 0x00000002a49a7210 */ /* 0x000fe20007fbe0ff */
[----:B------:R-:W-:Y:S01]  /*43820*/  STL.64 [R1+0x20], R162 ;  /* 0x000020a201007387 */ /* 0x000fe20000100a00 */
[----:B------:R-:W-:Y:S01]  /*43830*/  ISETP.GE.U32.AND P2, PT, R134, 0x7ffffc34, PT ;  /* 0x7ffffc348600780c */ /* 0x000fe20003f46070 */
[----:B------:R-:W1:Y:S01]  /*43840*/  LDC R152, c[0x0][0x3a0] ;  /* 0x0000e800ff987b82 */ /* 0x000e620000000800 */
[----:B------:R-:W-:Y:S01]  /*43850*/  IADD3.X R155, PT, PT, R165, R0, RZ, P5, !PT ;  /* 0x00000000a59b7210 */ /* 0x000fe20002ffe4ff */
[----:B------:R3:W-:Y:S04]  /*43860*/  LDGSTS.E [R245+-0x1fed8], desc[UR22][R162.64], !P4 ;  /* 0xe0128000a2f57fae */ /* 0x0007e8000e1a1016 */
[----:B------:R4:W-:Y:S02]  /*43870*/  STL.64 [R1+0x28], R156 ;  /* 0x0000289c01007387 */ /* 0x0009e40000100a00 */
[----:B------:R-:W5:Y:S02]  /*43880*/  LDC R134, c[0x0][0x3a0] ;  /* 0x0000e800ff867b82 */ /* 0x000f640000000800 */
[----:B------:R-:W-:Y:S04]  /*43890*/  LDGSTS.E [R245+-0x1fed4], desc[UR22][R156.64], !P3 ;  /* 0xe012c0009cf57fae */ /* 0x000fe8000d9a1016 */
[----:B------:R4:W-:Y:S02]  /*438a0*/  STL.64 [R1+0x30], R154 ;  /* 0x0000309a01007387 */ /* 0x0009e40000100a00 */
[----:B------:R-:W1:Y:S02]  /*438b0*/  LDC R153, c[0x0][0x3a0] ;  /* 0x0000e800ff997b82 */ /* 0x000e640000000800 */
[----:B------:R-:W-:Y:S04]  /*438c0*/  LDGSTS.E [R245+-0x1fed0], desc[UR22][R154.64], !P2 ;  /* 0xe01300009af57fae */ /* 0x000fe8000d1a1016 */
[----:B----4-:R-:W4:Y:S04]  /*438d0*/  LDL.LU.64 R156, [R1+0xd8] ;  /* 0x0000d800019c7983 */ /* 0x010f280000300a00 */
[----:B------:R-:W4:Y:S04]  /*438e0*/  LDL.LU.64 R154, [R1+0xe0] ;  /* 0x0000e000019a7983 */ /* 0x000f280000300a00 */
[----:B------:R-:W4:Y:S01]  /*438f0*/  LDL.LU.64 R164, [R1+0xe8] ;  /* 0x0000e80001a47983 */ /* 0x000f220000300a00 */
[----:B-----5:R-:W-:-:S02]  /*43900*/  VIADD R134, R134, 0xfffffcb2 ;  /* 0xfffffcb286867836 */ /* 0x020fc40000000000 */
[----:B-1----:R-:W-:-:S03]  /*43910*/  VIADD R152, R152, 0xfffffcb1 ;  /* 0xfffffcb198987836 */ /* 0x002fc60000000000 */
[----:B------:R-:W-:Y:S02]  /*43920*/  ISETP.GE.U32.AND P4, PT, R134, 0x7ffffc33, PT ;  /* 0x7ffffc338600780c */ /* 0x000fe40003f86070 */
[----:B------:R-:W-:Y:S02]  /*43930*/  ISETP.GE.U32.AND P3, PT, R152, 0x7ffffc32, PT ;  /* 0x7ffffc329800780c */ /* 0x000fe40003f66070 */
[----:B------:R-:W-:Y:S01]  /*43940*/  IADD3 R134, PT, PT, R153, -0x350, RZ ;  /* 0xfffffcb099867810 */ /* 0x000fe20007ffe0ff */
[----:B------:R-:W1:Y:S03]  /*43950*/  LDC R152, c[0x0][0x3a0] ;  /* 0x0000e800ff987b82 */ /* 0x000e660000000800 */
[----:B------:R-:W-:-:S05]  /*43960*/  ISETP.GE.U32.AND P2, PT, R134, 0x7ffffc31, PT ;  /* 0x7ffffc318600780c */ /* 0x000fca0003f46070 */
[----:B------:R-:W5:Y:S08]  /*43970*/  LDC R134, c[0x0][0x3a0] ;  /* 0x0000e800ff867b82 */ /* 0x000f700000000800 */
[----:B------:R-:W2:Y:S01]  /*43980*/  LDC R153, c[0x0][0x3a0] ;  /* 0x0000e800ff997b82 */ /* 0x000ea20000000800 */
[----:B-1----:R-:W-:Y:S02]  /*43990*/  VIADD R152, R152, 0xfffffcae ;  /* 0xfffffcae98987836 */ /* 0x002fe40000000000 */
[----:B-----5:R-:W-:Y:S01]  /*439a0*/  VIADD R134, R134, 0xfffffcaf ;  /* 0xfffffcaf86867836 */ /* 0x020fe20000000000 */
[----:B---3--:R-:W-:-:S05]  /*439b0*/  IADD3 R162, P5, PT, R160, R2, RZ ;  /* 0x00000002a0a27210 */ /* 0x008fca0007fbe0ff */
[----:B------:R-:W-:Y:S01]  /*439c0*/  IMAD.X R163, R161, 0x1, R0, P5 ;  /* 0x00000001a1a37824 */ /* 0x000fe200028e0600 */
[----:B--2---:R-:W-:-:S04]  /*439d0*/  IADD3 R160, P5, PT, R158, R2, RZ ;  /* 0x000000029ea07210 */ /* 0x004fc80007fbe0ff */
[----:B------:R4:W-:Y:S01]  /*439e0*/  LDGSTS.E [R245+-0x1fecc], desc[UR22][R162.64], !P4 ;  /* 0xe0134000a2f57fae */ /* 0x0009e2000e1a1016 */
[----:B------:R-:W-:Y:S01]  /*439f0*/  IMAD.X R161, R159, 0x1, R0, P5 ;  /* 0x000000019fa17824 */ /* 0x000fe200028e0600 */
[----:B------:R-:W-:Y:S02]  /*43a00*/  IADD3 R158, P5, PT, R166, R2, RZ ;  /* 0x00000002a69e7210 */ /* 0x000fe40007fbe0ff */
[----:B------:R-:W-:Y:S02]  /*43a10*/  STL.64 [R1+0x38], R162 ;  /* 0x000038a201007387 */ /* 0x000fe40000100a00 */
[----:B------:R-:W-:Y:S02]  /*43a20*/  IADD3.X R159, PT, PT, R167, R0, RZ, P5, !PT ;  /* 0x00000000a79f7210 */ /* 0x000fe40002ffe4ff */
[----:B------:R1:W-:Y:S04]  /*43a30*/  STL.64 [R1+0x40], R160 ;  /* 0x000040a001007387 */ /* 0x0003e80000100a00 */
[----:B------:R-:W-:Y:S04]  /*43a40*/  LDGSTS.E [R245+-0x1fec8], desc[UR22][R160.64], !P3 ;  /* 0xe0138000a0f57fae */ /* 0x000fe8000d9a1016 */
[----:B------:R2:W-:Y:S04]  /*43a50*/  STL.64 [R1+0x48], R158 ;  /* 0x0000489e01007387 */ /* 0x0005e80000100a00 */
[----:B------:R-:W-:Y:S04]  /*43a60*/  LDGSTS.E [R245+-0x1fec4], desc[UR22][R158.64], !P2 ;  /* 0xe013c0009ef57fae */ /* 0x000fe8000d1a1016 */
[----:B-1----:R-:W3:Y:S04]  /*43a70*/  LDL.LU.64 R160, [R1+0xf0] ;  /* 0x0000f00001a07983 */ /* 0x002ee80000300a00 */
[----:B--2---:R-:W2:Y:S04]  /*43a80*/  LDL.LU.64 R158, [R1+0xf8] ;  /* 0x0000f800019e7983 */ /* 0x004ea80000300a00 */
[----:B------:R-:W5:Y:S01]  /*43a90*/  LDL.LU.64 R166, [R1+0x100] ;  /* 0x0001000001a67983 */ /* 0x000f620000300a00 */
[----:B----4-:R-:W-:-:S02]  /*43aa0*/  IADD3 R162, P5, PT, R156, R2, RZ ;  /* 0x000000029ca27210 */ /* 0x010fc40007fbe0ff */
[----:B------:R-:W-:-:S03]  /*43ab0*/  ISETP.GE.U32.AND P4, PT, R134, 0x7ffffc30, PT ;  /* 0x7ffffc308600780c */ /* 0x000fc60003f86070 */
[----:B------:R-:W-:Y:S01]  /*43ac0*/  IMAD.X R163, R157, 0x1, R0, P5 ;  /* 0x000000019da37824 */ /* 0x000fe200028e0600 */
[----:B------:R-:W-:Y:S02]  /*43ad0*/  ISETP.GE.U32.AND P3, PT, R152, 0x7ffffc2f, PT ;  /* 0x7ffffc2f9800780c */ /* 0x000fe40003f66070 */
[----:B------:R-:W-:Y:S01]  /*43ae0*/  IADD3 R156, P5, PT, R154, R2, RZ ;  /* 0x000000029a9c7210 */ /* 0x000fe20007fbe0ff */
[----:B------:R-:W1:Y:S01]  /*43af0*/  LDC R152, c[0x0][0x3a0] ;  /* 0x0000e800ff987b82 */ /* 0x000e620000000800 */
[----:B------:R-:W-:-:S03]  /*43b00*/  IADD3 R134, PT, PT, R153, -0x353, RZ ;  /* 0xfffffcad99867810 */ /* 0x000fc60007ffe0ff */
[----:B------:R-:W-:Y:S01]  /*43b10*/  IMAD.X R157, R155, 0x1, R0, P5 ;  /* 0x000000019b9d7824 */ /* 0x000fe200028e0600 */
[----:B------:R-:W-:Y:S01]  /*43b20*/  IADD3 R154, P5, PT, R164, R2, RZ ;  /* 0x00000002a49a7210 */ /* 0x000fe20007fbe0ff */
[----:B------:R3:W-:Y:S01]  /*43b30*/  LDGSTS.E [R245+-0x1fec0], desc[UR22][R162.64], !P4 ;  /* 0xe0140000a2f57fae */ /* 0x0007e2000e1a1016 */
[----:B------:R-:W-:Y:S01]  /*43b40*/  ISETP.GE.U32.AND P2, PT, R134, 0x7ffffc2e, PT ;  /* 0x7ffffc2e8600780c */ /* 0x000fe20003f46070 */
[----:B------:R-:W4:Y:S01]  /*43b50*/  LDC R153, c[0x0][0x3a0] ;  /* 0x0000e800ff997b82 */ /* 0x000f220000000800 */
[----:B------:R-:W-:Y:S01]  /*43b60*/  IADD3.X R155, PT, PT, R165, R0, RZ, P5, !PT ;  /* 0x00000000a59b7210 */ /* 0x000fe20002ffe4ff */
[----:B------:R-:W-:Y:S04]  /*43b70*/  STL.64 [R1+0x50], R162 ;  /* 0x000050a201007387 */ /* 0x000fe80000100a00 */
[----:B------:R1:W-:Y:S02]  /*43b80*/  STL.64 [R1+0x58], R156 ;  /* 0x0000589c01007387 */ /* 0x0003e40000100a00 */
[----:B------:R-:W4:Y:S02]  /*43b90*/  LDC R134, c[0x0][0x3a0] ;  /* 0x0000e800ff867b82 */ /* 0x000f240000000800 */
[----:B------:R-:W-:Y:S04]  /*43ba0*/  LDGSTS.E [R245+-0x1febc], desc[UR22][R156.64], !P3 ;  /* 0xe01440009cf57fae */ /* 0x000fe8000d9a1016 */
[----:B------:R1:W-:Y:S04]  /*43bb0*/  STL.64 [R1+0x60], R154 ;  /* 0x0000609a01007387 */ /* 0x0003e80000100a00 */
[----:B------:R-:W-:Y:S04]  /*43bc0*/  LDGSTS.E [R245+-0x1feb8], desc[UR22][R154.64], !P2 ;  /* 0xe01480009af57fae */ /* 0x000fe8000d1a1016 */
[----:B-1----:R-:W5:Y:S04]  /*43bd0*/  LDL.LU.64 R156, [R1+0x108] ;  /* 0x00010800019c7983 */ /* 0x002f680000300a00 */
[----:B------:R-:W5:Y:S04]  /*43be0*/  LDL.LU.64 R154, [R1+0x110] ;  /* 0x00011000019a7983 */ /* 0x000f680000300a00 */
[----:B------:R-:W5:Y:S01]  /*43bf0*/  LDL.LU.64 R164, [R1+0x118] ;  /* 0x0001180001a47983 */ /* 0x000f620000300a00 */
[----:B----4-:R-:W-:-:S02]  /*43c00*/  VIADD R134, R134, 0xfffffcac ;  /* 0xfffffcac86867836 */ /* 0x010fc40000000000 */
[----:B------:R-:W-:-:S03]  /*43c10*/  VIADD R152, R152, 0xfffffcab ;  /* 0xfffffcab98987836 */ /* 0x000fc60000000000 */
[----:B------:R-:W-:Y:S02]  /*43c20*/  ISETP.GE.U32.AND P4, PT, R134, 0x7ffffc2d, PT ;  /* 0x7ffffc2d8600780c */ /* 0x000fe40003f86070 */
[----:B------:R-:W-:Y:S02]  /*43c30*/  ISETP.GE.U32.AND P3, PT, R152, 0x7ffffc2c, PT ;  /* 0x7ffffc2c9800780c */ /* 0x000fe40003f66070 */
[----:B------:R-:W-:Y:S01]  /*43c40*/  IADD3 R134, PT, PT, R153, -0x356, RZ ;  /* 0xfffffcaa99867810 */ /* 0x000fe20007ffe0ff */
[----:B------:R-:W1:Y:S03]  /*43c50*/  LDC R152, c[0x0][0x3a0] ;  /* 0x0000e800ff987b82 */ /* 0x000e660000000800 */
[----:B------:R-:W-:-:S05]  /*43c60*/  ISETP.GE.U32.AND P2, PT, R134, 0x7ffffc2b, PT ;  /* 0x7ffffc2b8600780c */ /* 0x000fca0003f46070 */
[----:B------:R-:W4:Y:S08]  /*43c70*/  LDC R134, c[0x0][0x3a0] ;  /* 0x0000e800ff867b82 */ /* 0x000f300000000800 */
[----:B------:R-:W2:Y:S01]  /*43c80*/  LDC R153, c[0x0][0x3a0] ;  /* 0x0000e800ff997b82 */ /* 0x000ea20000000800 */
[----:B-1----:R-:W-:Y:S02]  /*43c90*/  VIADD R152, R152, 0xfffffca8 ;  /* 0xfffffca898987836 */ /* 0x002fe40000000000 */
[----:B----4-:R-:W-:Y:S01]  /*43ca0*/  VIADD R134, R134, 0xfffffca9 ;  /* 0xfffffca986867836 */ /* 0x010fe20000000000 */
[----:B---3--:R-:W-:-:S05]  /*43cb0*/  IADD3 R162, P5, PT, R160, R2, RZ ;  /* 0x00000002a0a27210 */ /* 0x008fca0007fbe0ff */
[----:B------:R-:W-:Y:S01]  /*43cc0*/  IMAD.X R163, R161, 0x1, R0, P5 ;  /* 0x00000001a1a37824 */ /* 0x000fe200028e0600 */
[----:B--2---:R-:W-:-:S04]  /*43cd0*/  IADD3 R160, P5, PT, R158, R2, RZ ;  /* 0x000000029ea07210 */ /* 0x004fc80007fbe0ff */
[----:B------:R1:W-:Y:S01]  /*43ce0*/  LDGSTS.E [R245+-0x1feb4], desc[UR22][R162.64], !P4 ;  /* 0xe014c000a2f57fae */ /* 0x0003e2000e1a1016 */
[----:B------:R-:W-:Y:S01]  /*43cf0*/  IMAD.X R161, R159, 0x1, R0, P5 ;  /* 0x000000019fa17824 */ /* 0x000fe200028e0600 */
[----:B-----5:R-:W-:Y:S02]  /*43d00*/  IADD3 R158, P5, PT, R166, R2, RZ ;  /* 0x00000002a69e7210 */ /* 0x020fe40007fbe0ff */
[----:B------:R-:W-:Y:S02]  /*43d10*/  STL.64 [R1+0x68], R162 ;  /* 0x000068a201007387 */ /* 0x000fe40000100a00 */
[----:B------:R-:W-:Y:S02]  /*43d20*/  IADD3.X R159, PT, PT, R167, R0, RZ, P5, !PT ;  /* 0x00000000a79f7210 */ /* 0x000fe40002ffe4ff */
[----:B------:R2:W-:Y:S04]  /*43d30*/  STL.64 [R1+0x70], R160 ;  /* 0x000070a001007387 */ /* 0x0005e80000100a00 */
[----:B------:R-:W-:Y:S04]  /*43d40*/  LDGSTS.E [R245+-0x1feb0], desc[UR22][R160.64], !P3 ;  /* 0xe0150000a0f57fae */ /* 0x000fe8000d9a1016 */
[----:B------:R3:W-:Y:S04]  /*43d50*/  STL.64 [R1+0x78], R158 ;  /* 0x0000789e01007387 */ /* 0x0007e80000100a00 */
[----:B------:R-:W-:Y:S04]  /*43d60*/  LDGSTS.E [R245+-0x1feac], desc[UR22][R158.64], !P2 ;  /* 0xe01540009ef57fae */ /* 0x000fe8000d1a1016 */
[----:B--2---:R-:W2:Y:S04]  /*43d70*/  LDL.LU.64 R160, [R1+0x120] ;  /* 0x0001200001a07983 */ /* 0x004ea80000300a00 */
[----:B---3--:R-:W3:Y:S04]  /*43d80*/  LDL.LU.64 R158, [R1+0x128] ;  /* 0x00012800019e7983 */ /* 0x008ee80000300a00 */
[----:B------:R-:W4:Y:S01]  /*43d90*/  LDL.LU.64 R166, [R1+0x130] ;  /* 0x0001300001a67983 */ /* 0x000f220000300a00 */
[----:B-1----:R-:W-:-:S02]  /*43da0*/  IADD3 R162, P5, PT, R156, R2, RZ ;  /* 0x000000029ca27210 */ /* 0x002fc40007fbe0ff */
        /* <DEDUP_REMOVED lines=10> */
[----:B------:R-:W5:Y:S01]  /*43e50*/  LDC R153, c[0x0][0x3a0] ;  /* 0x0000e800ff997b82 */ /* 0x000f620000000800 */
[----:B------:R-:W-:Y:S01]  /*43e60*/  IADD3.X R155, PT, PT, R165, R0, RZ, P5, !PT ;  /* 0x00000000a59b7210 */ /* 0x000fe20002ffe4ff */
[----:B------:R-:W-:Y:S04]  /*43e70*/  STL.64 [R1+0x80], R162 ;  /* 0x000080a201007387 */ /* 0x000fe80000100a00 */
[----:B------:R1:W-:Y:S02]  /*43e80*/  STL.64 [R1+0x88], R156 ;  /* 0x0000889c01007387 */ /* 0x0003e40000100a00 */
[----:B------:R-:W5:Y:S02]  /*43e90*/  LDC R134, c[0x0][0x3a0] ;  /* 0x0000e800ff867b82 */ /* 0x000f640000000800 */
[----:B------:R-:W-:Y:S04]  /*43ea0*/  LDGSTS.E [R245+-0x1fea4], desc[UR22][R156.64], !P3 ;  /* 0xe015c0009cf57fae */ /* 0x000fe8000d9a1016 */
[----:B------:R1:W-:Y:S04]  /*43eb0*/  STL.64 [R1+0x90], R154 ;  /* 0x0000909a01007387 */ /* 0x0003e80000100a00 */
[----:B------:R-:W-:Y:S04]  /*43ec0*/  LDGSTS.E [R245+-0x1fea0], desc[UR22][R154.64], !P2 ;  /* 0xe01600009af57fae */ /* 0x000fe8000d1a1016 */
[----:B-1----:R-:W4:Y:S04]  /*43ed0*/  LDL.LU.64 R156, [R1+0x138] ;  /* 0x00013800019c7983 */ /* 0x002f280000300a00 */
[----:B------:R-:W4:Y:S04]  /*43ee0*/  LDL.LU.64 R154, [R1+0x140] ;  /* 0x00014000019a7983 */ /* 0x000f280000300a00 */
[----:B------:R-:W4:Y:S01]  /*43ef0*/  LDL.LU.64 R164, [R1+0x148] ;  /* 0x0001480001a47983 */ /* 0x000f220000300a00 */
[----:B-----5:R-:W-:-:S02]  /*43f00*/  VIADD R134, R134, 0xfffffca6 ;  /* 0xfffffca686867836 */ /* 0x020fc40000000000 */
[----:B------:R-:W-:-:S03]  /*43f10*/  VIADD R152, R152, 0xfffffca5 ;  /* 0xfffffca598987836 */ /* 0x000fc60000000000 */
        /* <DEDUP_REMOVED lines=9> */
[----:B--2---:R-:W-:-:S05]  /*43fb0*/  IADD3 R162, P5, PT, R160, R2, RZ ;  /* 0x00000002a0a27210 */ /* 0x004fca0007fbe0ff */
[----:B------:R-:W-:Y:S01]  /*43fc0*/  IMAD.X R163, R161, 0x1, R0, P5 ;  /* 0x00000001a1a37824 */ /* 0x000fe200028e0600 */
[----:B---3--:R-:W-:-:S04]  /*43fd0*/  IADD3 R160, P5, PT, R158, R2, RZ ;  /* 0x000000029ea07210 */ /* 0x008fc80007fbe0ff */
[----:B------:R1:W-:Y:S01]  /*43fe0*/  LDGSTS.E [R245+-0x1fe9c], desc[UR22][R162.64], !P4 ;  /* 0xe0164000a2f57fae */ /* 0x0003e2000e1a1016 */
[----:B------:R-:W-:Y:S01]  /*43ff0*/  IMAD.X R161, R159, 0x1, R0, P5 ;  /* 0x000000019fa17824 */ /* 0x000fe200028e0600 */
[----:B----4-:R-:W-:Y:S02]  /*44000*/  IADD3 R158, P5, PT, R166, R2, RZ ;  /* 0x00000002a69e7210 */ /* 0x010fe40007fbe0ff */
        /* <DEDUP_REMOVED lines=9> */
[----:B------:R-:W-:-:S02]  /*440a0*/  ISETP.GE.U32.AND P4, PT, R134, 0x7ffffc24, PT ;  /* 0x7ffffc248600780c */ /* 0x000fc40003f86070 */
[----:B------:R-:W-:Y:S02]  /*440b0*/  ISETP.GE.U32.AND P3, PT, R152, 0x7ffffc23, PT ;  /* 0x7ffffc239800780c */ /* 0x000fe40003f66070 */
[-C--:B-1----:R-:W-:Y:S01]  /*440c0*/  IADD3 R162, P5, PT, R156, R2.reuse, RZ ;  /* 0x000000029ca27210 */ /* 0x082fe20007fbe0ff */
[----:B------:R-:W1:Y:S04]  /*440d0*/  LDC R152, c[0x0][0x3a0] ;  /* 0x0000e800ff987b82 */ /* 0x000e680000000800 */
[----:B------:R-:W-:Y:S01]  /*440e0*/  IMAD.X R163, R157, 0x1, R0, P5 ;  /* 0x000000019da37824 */ /* 0x000fe200028e0600 */
[----:B------:R-:W-:Y:S02]  /*440f0*/  IADD3 R156, P5, PT, R154, R2, RZ ;  /* 0x000000029a9c7210 */ /* 0x000fe40007fbe0ff */
[----:B------:R-:W-:-:S02]  /*44100*/  IADD3 R134, PT, PT, R153, -0x35f, RZ ;  /* 0xfffffca199867810 */ /* 0x000fc40007ffe0ff */
[----:B------:R-:W-:Y:S01]  /*44110*/  STL.64 [R1+0xb0], R162 ;  /* 0x0000b0a201007387 */ /* 0x000fe20000100a00 */
[----:B------:R-:W5:Y:S01]  /*44120*/  LDC R153, c[0x0][0x3a0] ;  /* 0x0000e800ff997b82 */ /* 0x000f620000000800 */
[----:B------:R-:W-:Y:S01]  /*44130*/  IMAD.X R157, R155, 0x1, R0, P5 ;  /* 0x000000019b9d7824 */ /* 0x000fe200028e0600 */
[----:B------:R-:W-:Y:S01]  /*44140*/  IADD3 R154, P5, PT, R164, R2, RZ ;  /* 0x00000002a49a7210 */ /* 0x000fe20007fbe0ff */
[----:B------:R2:W-:Y:S01]  /*44150*/  LDGSTS.E [R245+-0x1fe90], desc[UR22][R162.64], !P4 ;  /* 0xe0170000a2f57fae */ /* 0x0005e2000e1a1016 */
[----:B------:R-:W-:Y:S02]  /*44160*/  ISETP.GE.U32.AND P2, PT, R134, 0x7ffffc22, PT ;  /* 0x7ffffc228600780c */ /* 0x000fe40003f46070 */
[----:B------:R-:W-:Y:S01]  /*44170*/  IADD3.X R155, PT, PT, R165, R0, RZ, P5, !PT ;  /* 0x00000000a59b7210 */ /* 0x000fe20002ffe4ff */
[----:B------:R1:W-:Y:S01]  /*44180*/  STL.64 [R1+0xb8], R156 ;  /* 0x0000b89c01007387 */ /* 0x0003e20000100a00 */
[----:B------:R-:W5:Y:S03]  /*44190*/  LDC R134, c[0x0][0x3a0] ;  /* 0x0000e800ff867b82 */ /* 0x000f660000000800 */
        /* <DEDUP_REMOVED lines=174> */
[----:B---3--:R-:W3:Y:S01]  /*44c80*/  LDL.LU.64 R158, [R1+0x218] ;  /* 0x00021800019e7983 */ /* 0x008ee20000300a00 */
[----:B------:R-:W-:-:S02]  /*44c90*/  ISETP.GE.U32.AND P4, PT, R134, 0x7ffffc0c, PT ;  /* 0x7ffffc0c8600780c */ /* 0x000fc40003f86070 */
[----:B------:R-:W-:Y:S01]  /*44ca0*/  ISETP.GE.U32.AND P3, PT, R152, 0x7ffffc0b, PT ;  /* 0x7ffffc0b9800780c */ /* 0x000fe20003f66070 */
[----:B------:R-:W4:Y:S01]  /*44cb0*/  LDL.LU.64 R168, [R1+0x220] ;  /* 0x0002200001a87983 */ /* 0x000f220000300a00 */
[----:B------:R-:W-:Y:S01]  /*44cc0*/  IADD3 R134, PT, PT, R153, -0x377, RZ ;  /* 0xfffffc8999867810 */ /* 0x000fe20007ffe0ff */
[----:B------:R-:W5:Y:S01]  /*44cd0*/  LDC R152, c[0x0][0x3a0] ;  /* 0x0000e800ff987b82 */ /* 0x000f620000000800 */
[----:B-1----:R-:W-:-:S07]  /*44ce0*/  IADD3 R162, P5, PT, R156, R2, RZ ;  /* 0x000000029ca27210 */ /* 0x002fce0007fbe0ff */
[----:B------:R-:W1:Y:S01]  /*44cf0*/  LDC R153, c[0x0][0x3a0] ;  /* 0x0000e800ff997b82 */ /* 0x000e620000000800 */
[--C-:B------:R-:W-:Y:S01]  /*44d00*/  IMAD.X R163, R157, 0x1, R0.reuse, P5 ;  /* 0x000000019da37824 */ /* 0x100fe200028e0600 */
[-C--:B------:R-:W-:Y:S02]  /*44d10*/  IADD3 R156, P5, PT, R154, R2.reuse, RZ ;  /* 0x000000029a9c7210 */ /* 0x080fe40007fbe0ff */
[----:B------:R-:W-:Y:S02]  /*44d20*/  ISETP.GE.U32.AND P2, PT, R134, 0x7ffffc0a, PT ;  /* 0x7ffffc0a8600780c */ /* 0x000fe40003f46070 */
[----:B------:R-:W-:Y:S02]  /*44d30*/  STL.64 [R1+0x170], R162 ;  /* 0x000170a201007387 */ /* 0x000fe40000100a00 */
[----:B------:R-:W1:Y:S01]  /*44d40*/  LDC R134, c[0x0][0x3a0] ;  /* 0x0000e800ff867b82 */ /* 0x000e620000000800 */
[----:B------:R-:W-:Y:S01]  /*44d50*/  IMAD.X R157, R155, 0x1, R0, P5 ;  /* 0x000000019b9d7824 */ /* 0x000fe200028e0600 */
[----:B------:R-:W-:Y:S01]  /*44d60*/  IADD3 R154, P5, PT, R164, R2, RZ ;  /* 0x00000002a49a7210 */ /* 0x000fe20007fbe0ff */
[----:B------:R2:W-:Y:S03]  /*44d70*/  LDGSTS.E [R245+-0x1fe30], desc[UR22][R162.64], !P4 ;  /* 0xe01d0000a2f57fae */ /* 0x0005e6000e1a1016 */
[----:B------:R-:W-:Y:S01]  /*44d80*/  IADD3.X R155, PT, PT, R165, R0, RZ, P5, !PT ;  /* 0x00000000a59b7210 */ /* 0x000fe20002ffe4ff */
[----:B------:R5:W-:Y:S04]  /*44d90*/  STL.64 [R1+0x178], R156 ;  /* 0x0001789c01007387 */ /* 0x000be80000100a00 */
[----:B------:R-:W-:Y:S04]  /*44da0*/  LDGSTS.E [R245+-0x1fe2c], desc[UR22][R156.64], !P3 ;  /* 0xe01d40009cf57fae */ /* 0x000fe8000d9a1016 */
[----:B------:R5:W-:Y:S04]  /*44db0*/  STL.64 [R1+0x180], R154 ;  /* 0x0001809a01007387 */ /* 0x000be80000100a00 */
[----:B------:R-:W-:Y:S04]  /*44dc0*/  LDGSTS.E [R245+-0x1fe28], desc[UR22][R154.64], !P2 ;  /* 0xe01d80009af57fae */ /* 0x000fe8000d1a1016 */
[----:B-----5:R-:W5:Y:S04]  /*44dd0*/  LDL.LU.64 R156, [R1+0x228] ;  /* 0x00022800019c7983 */ /* 0x020f680000300a00 */
[----:B------:R-:W5:Y:S04]  /*44de0*/  LDL.LU.64 R154, [R1+0x230] ;  /* 0x00023000019a7983 */ /* 0x000f680000300a00 */
[----:B------:R-:W5:Y:S01]  /*44df0*/  LDL.LU.64 R166, [R1+0x238] ;  /* 0x0002380001a67983 */ /* 0x000f620000300a00 */
[----:B-1----:R-:W-:-:S05]  /*44e00*/  VIADD R134, R134, 0xfffffc88 ;  /* 0xfffffc8886867836 */ /* 0x002fca0000000000 */
[----:B------:R-:W-:Y:S01]  /*44e10*/  ISETP.GE.U32.AND P4, PT, R134, 0x7ffffc09, PT ;  /* 0x7ffffc098600780c */ /* 0x000fe20003f86070 */
[----:B------:R-:W-:Y:S01]  /*44e20*/  VIADD R152, R152, 0xfffffc87 ;  /* 0xfffffc8798987836 */ /* 0x000fe20000000000 */
[----:B------:R-:W-:Y:S02]  /*44e30*/  IADD3 R134, PT, PT, R153, -0x37a, RZ ;  /* 0xfffffc8699867810 */ /* 0x000fe40007ffe0ff */
[----:B------:R-:W1:Y:S02]  /*44e40*/  LDC R153, c[0x0][0x3a0] ;  /* 0x0000e800ff997b82 */ /* 0x000e640000000800 */
[----:B------:R-:W-:Y:S02]  /*44e50*/  ISETP.GE.U32.AND P3, PT, R152, 0x7ffffc08, PT ;  /* 0x7ffffc089800780c */ /* 0x000fe40003f66070 */
[----:B------:R-:W-:-:S04]  /*44e60*/  ISETP.GE.U32.AND P2, PT, R134, 0x7ffffc07, PT ;  /* 0x7ffffc078600780c */ /* 0x000fc80003f46070 */
[----:B------:R-:W1:Y:S08]  /*44e70*/  LDC R134, c[0x0][0x3a0] ;  /* 0x0000e800ff867b82 */ /* 0x000e700000000800 */
[----:B------:R-:W1:Y:S02]  /*44e80*/  LDC R152, c[0x0][0x3a0] ;  /* 0x0000e800ff987b82 */ /* 0x000e640000000800 */
[----:B-1----:R-:W-:-:S02]  /*44e90*/  VIADD R134, R134, 0xfffffc85 ;  /* 0xfffffc8586867836 */ /* 0x002fc40000000000 */
[----:B------:R-:W-:Y:S01]  /*44ea0*/  VIADD R152, R152, 0xfffffc84 ;  /* 0xfffffc8498987836 */ /* 0x000fe20000000000 */
[----:B--2---:R-:W-:-:S05]  /*44eb0*/  IADD3 R162, P5, PT, R160, R2, RZ ;  /* 0x00000002a0a27210 */ /* 0x004fca0007fbe0ff */
[----:B------:R-:W-:Y:S01]  /*44ec0*/  IMAD.X R163, R161, 0x1, R0, P5 ;  /* 0x00000001a1a37824 */ /* 0x000fe200028e0600 */
[----:B---3--:R-:W-:-:S04]  /*44ed0*/  IADD3 R164, P5, PT, R158, R2, RZ ;  /* 0x000000029ea47210 */ /* 0x008fc80007fbe0ff */
[----:B------:R1:W-:Y:S01]  /*44ee0*/  STL.64 [R1+0x188], R162 ;  /* 0x000188a201007387 */ /* 0x0003e20000100a00 */
[----:B------:R-:W-:-:S03]  /*44ef0*/  IMAD.X R165, R159, 0x1, R0, P5 ;  /* 0x000000019fa57824 */ /* 0x000fc600028e0600 */
[----:B------:R-:W-:Y:S04]  /*44f00*/  LDGSTS.E [R245+-0x1fe24], desc[UR22][R162.64], !P4 ;  /* 0xe01dc000a2f57fae */ /* 0x000fe8000e1a1016 */
[----:B------:R-:W2:Y:S04]  /*44f10*/  LDL.LU.64 R158, [R1+0x240] ;  /* 0x00024000019e7983 */ /* 0x000ea80000300a00 */
[----:B------:R-:W-:Y:S04]  /*44f20*/  STL.64 [R1+0x190], R164 ;  /* 0x000190a401007387 */ /* 0x000fe80000100a00 */
[----:B-1----:R-:W3:Y:S01]  /*44f30*/  LDL.64 R162, [R1+0x248] ;  /* 0x0002480001a27983 */ /* 0x002ee20000100a00 */
[----:B----4-:R-:W-:-:S03]  /*44f40*/  IADD3 R160, P5, PT, R168, R2, RZ ;  /* 0x00000002a8a07210 */ /* 0x010fc60007fbe0ff */
[----:B------:R5:W-:Y:S01]  /*44f50*/  LDGSTS.E [R245+-0x1fe20], desc[UR22][R164.64], !P3 ;  /* 0xe01e0000a4f57fae */ /* 0x000be2000d9a1016 */
[----:B------:R-:W-:-:S05]  /*44f60*/  IADD3.X R161, PT, PT, R169, R0, RZ, P5, !PT ;  /* 0x00000000a9a17210 */ /* 0x000fca0002ffe4ff */
[----:B------:R1:W-:Y:S04]  /*44f70*/  STL.64 [R1+0x198], R160 ;  /* 0x000198a001007387 */ /* 0x0003e80000100a00 */
[----:B------:R-:W-:Y:S04]  /*44f80*/  LDGSTS.E [R245+-0x1fe1c], desc[UR22][R160.64], !P2 ;  /* 0xe01e4000a0f57fae */ /* 0x000fe8000d1a1016 */
[----:B-1----:R-:W4:Y:S01]  /*44f90*/  LDL.LU.64 R160, [R1+0x250] ;  /* 0x0002500001a07983 */ /* 0x002f220000300a00 */
[----:B-----5:R-:W-:-:S05]  /*44fa0*/  IADD3 R164, P5, PT, R156, R2, RZ ;  /* 0x000000029ca47210 */ /* 0x020fca0007fbe0ff */
[----:B------:R-:W-:Y:S01]  /*44fb0*/  IMAD.X R165, R157, 0x1, R0, P5 ;  /* 0x000000019da57824 */ /* 0x000fe200028e0600 */
[----:B------:R-:W-:Y:S02]  /*44fc0*/  IADD3 R156, P5, PT, R154, R2, RZ ;  /* 0x000000029a9c7210 */ /* 0x000fe40007fbe0ff */
[----:B------:R-:W-:-:S03]  /*44fd0*/  ISETP.GE.U32.AND P4, PT, R134, 0x7ffffc06, PT ;  /* 0x7ffffc068600780c */ /* 0x000fc60003f86070 */
[----:B------:R-:W-:Y:S01]  /*44fe0*/  IMAD.X R157, R155, 0x1, R0, P5 ;  /* 0x000000019b9d7824 */ /* 0x000fe200028e0600 */
[----:B------:R-:W-:Y:S02]  /*44ff0*/  IADD3 R154, P5, PT, R166, R2, RZ ;  /* 0x00000002a69a7210 */ /* 0x000fe40007fbe0ff */
[----:B------:R-:W-:Y:S02]  /*45000*/  ISETP.GE.U32.AND P3, PT, R152, 0x7ffffc05, PT ;  /* 0x7ffffc059800780c */ /* 0x000fe40003f66070 */
[----:B------:R-:W-:Y:S01]  /*45010*/  IADD3.X R155, PT, PT, R167, R0, RZ, P5, !PT ;  /* 0x00000000a79b7210 */ /* 0x000fe20002ffe4ff */
[----:B------:R-:W-:Y:S01]  /*45020*/  STL.64 [R1+0x1a0], R164 ;  /* 0x0001a0a401007387 */ /* 0x000fe20000100a00 */
[----:B------:R-:W1:Y:S03]  /*45030*/  LDC R152, c[0x0][0x3a0] ;  /* 0x0000e800ff987b82 */ /* 0x000e660000000800 */
[----:B------:R5:W-:Y:S04]  /*45040*/  STL.64 [R1+0x1a8], R156 ;  /* 0x0001a89c01007387 */ /* 0x000be80000100a00 */
[----:B------:R2:W-:Y:S04]  /*45050*/  STL.64 [R1+0x1b0], R154 ;  /* 0x0001b09a01007387 */ /* 0x0005e80000100a00 */
[----:B------:R-:W4:Y:S04]  /*45060*/  LDL.LU.64 R168, [R1+0x258] ;  /* 0x0002580001a87983 */ /* 0x000f280000300a00 */
[----:B------:R-:W-:Y:S04]  /*45070*/  LDGSTS.E [R245+-0x1fe18], desc[UR22][R164.64], !P4 ;  /* 0xe01e8000a4f57fae */ /* 0x000fe8000e1a1016 */
[----:B------:R-:W-:Y:S04]  /*45080*/  LDGSTS.E [R245+-0x1fe14], desc[UR22][R156.64], !P3 ;  /* 0xe01ec0009cf57fae */ /* 0x000fe8000d9a1016 */
[----:B-----5:R-:W5:Y:S01]  /*45090*/  LDL.LU.64 R156, [R1+0x350] ;  /* 0x00035000019c7983 */ /* 0x020f620000300a00 */
[----:B------:R-:W-:Y:S01]  /*450a0*/  IADD3 R134, PT, PT, R153, -0x37d, RZ ;  /* 0xfffffc8399867810 */ /* 0x000fe20007ffe0ff */
[----:B-1----:R-:W-:Y:S01]  /*450b0*/  VIADD R152, R152, 0xfffffc82 ;  /* 0xfffffc8298987836 */ /* 0x002fe20000000000 */
[----:B------:R-:W1:Y:S02]  /*450c0*/  LDC R153, c[0x0][0x3a0] ;  /* 0x0000e800ff997b82 */ /* 0x000e640000000800 */
[----:B------:R-:W-:-:S02]  /*450d0*/  ISETP.GE.U32.AND P2, PT, R134, 0x7ffffc04, PT ;  /* 0x7ffffc048600780c */ /* 0x000fc40003f46070 */
[----:B------:R-:W-:-:S04]  /*450e0*/  ISETP.GE.U32.AND P3, PT, R152, 0x7ffffc03, PT ;  /* 0x7ffffc039800780c */ /* 0x000fc80003f66070 */
[----:B------:R-:W1:Y:S07]  /*450f0*/  LDC R134, c[0x0][0x3a0] ;  /* 0x0000e800ff867b82 */ /* 0x000e6e0000000800 */
[----:B------:R2:W-:Y:S01]  /*45100*/  LDGSTS.E [R245+-0x1fe10], desc[UR22][R154.64], !P2 ;  /* 0xe01f00009af57fae */ /* 0x0005e2000d1a1016 */
[----:B-1----:R-:W-:-:S05]  /*45110*/  VIADD R134, R134, 0xfffffc81 ;  /* 0xfffffc8186867836 */ /* 0x002fca0000000000 */
[----:B------:R-:W-:Y:S01]  /*45120*/  ISETP.GE.U32.AND P2, PT, R134, 0x7ffffc02, PT ;  /* 0x7ffffc028600780c */ /* 0x000fe20003f46070 */
[----:B------:R-:W-:Y:S02]  /*45130*/  VIADD R134, R153, 0xfffffc80 ;  /* 0xfffffc8099867836 */ /* 0x000fe40000000000 */
[----:B------:R-:W-:Y:S01]  /*45140*/  VIADD R136, R136, 0x100000 ;  /* 0x0010000088887836 */ /* 0x000fe20000000000 */
[----:B--2---:R-:W-:-:S04]  /*45150*/  IADD3 R154, P4, PT, R158, R2, RZ ;  /* 0x000000029e9a7210 */ /* 0x004fc80007f9e0ff */
[----:B------:R-:W-:Y:S02]  /*45160*/  IADD3.X R155, PT, PT, R159, R0, RZ, P4, !PT ;  /* 0x000000009f9b7210 */ /* 0x000fe400027fe4ff */
[----:B---3--:R-:W-:-:S03]  /*45170*/  IADD3 R158, P5, PT, R162, R2, RZ ;  /* 0x00000002a29e7210 */ /* 0x008fc60007fbe0ff */
[----:B------:R1:W-:Y:S04]  /*45180*/  STL.64 [R1+0x1b8], R154 ;  /* 0x0001b89a01007387 */ /* 0x0003e80000100a00 */
[----:B------:R1:W-:Y:S01]  /*45190*/  LDGSTS.E [R245+-0x1fe0c], desc[UR22][R154.64], !P3 ;  /* 0xe01f40009af57fae */ /* 0x0003e2000d9a1016 */
[----:B------:R-:W-:-:S03]  /*451a0*/  IMAD.X R159, R163, 0x1, R0, P5 ;  /* 0x00000001a39f7824 */ /* 0x000fc600028e0600 */
[----:B------:R-:W2:Y:S01]  /*451b0*/  LDL.LU.64 R162, [R1+0x348] ;  /* 0x0003480001a27983 */ /* 0x000ea20000300a00 */
[----:B-1----:R-:W1:Y:S03]  /*451c0*/  LDC R155, c[0x0][0x3a0] ;  /* 0x0000e800ff9b7b82 */ /* 0x002e660000000800 */
[----:B------:R3:W-:Y:S04]  /*451d0*/  STL.64 [R1+0x1c0], R158 ;  /* 0x0001c09e01007387 */ /* 0x0007e80000100a00 */
[----:B------:R-:W2:Y:S04]  /*451e0*/  LDL.64 R172, [R1+0x340] ;  /* 0x0003400001ac7983 */ /* 0x000ea80000100a00 */
[----:B------:R-:W2:Y:S01]  /*451f0*/  LDL.LU.64 R166, [R1+0x338] ;  /* 0x0003380001a67983 */ /* 0x000ea20000300a00 */
[----:B----4-:R-:W-:-:S02]  /*45200*/  IADD3 R152, P5, PT, R160, R2, RZ ;  /* 0x00000002a0987210 */ /* 0x010fc40007fbe0ff */
[----:B------:R-:W-:Y:S01]  /*45210*/  ISETP.GE.U32.AND P4, PT, R134, 0x7ffffc01, PT ;  /* 0x7ffffc018600780c */ /* 0x000fe20003f86070 */
[----:B------:R3:W-:Y:S01]  /*45220*/  LDGSTS.E [R245+-0x1fe08], desc[UR22][R158.64], !P2 ;  /* 0xe01f80009ef57fae */ /* 0x0007e2000d1a1016 */
[----:B------:R-:W-:Y:S02]  /*45230*/  IADD3.X R153, PT, PT, R161, R0, RZ, P5, !PT ;  /* 0x00000000a1997210 */ /* 0x000fe40002ffe4ff */
[----:B------:R-:W-:-:S03]  /*45240*/  ISETP.GE.AND P3, PT, R133, R252, PT ;  /* 0x000000fc8500720c */ /* 0x000fc60003f66270 */
[----:B------:R4:W-:Y:S01]  /*45250*/  STL.64 [R1+0x1c8], R152 ;  /* 0x0001c89801007387 */ /* 0x0009e20000100a00 */
[----:B-1----:R-:W-:-:S03]  /*45260*/  VIADD R155, R155, 0x7f ;  /* 0x0000007f9b9b7836 */ /* 0x002fc60000000000 */
[----:B------:R-:W2:Y:S01]  /*45270*/  LDL.LU.64 R160, [R1+0x330] ;  /* 0x0003300001a07983 */ /* 0x000ea20000300a00 */
[----:B------:R-:W-:Y:S02]  /*45280*/  SEL R134, RZ, 0x4, P3 ;  /* 0x00000004ff867807 */ /* 0x000fe40001800000 */
[----:B------:R-:W-:Y:S01]  /*45290*/  ISETP.GT.AND P2, PT, R155, 0x37f, PT ;  /* 0x0000037f9b00780c */ /* 0x000fe20003f44270 */
[----:B------:R-:W2:Y:S03]  /*452a0*/  LDL.LU.64 R170, [R1+0x328] ;  /* 0x0003280001aa7983 */ /* 0x000ea60000300a00 */
[----:B------:R-:W-:Y:S01]  /*452b0*/  SEL R134, R134, RZ, P2 ;  /* 0x000000ff86867207 */ /* 0x000fe20001000000 */
[----:B------:R-:W2:Y:S03]  /*452c0*/  LDL.LU.64 R164, [R1+0x320] ;  /* 0x0003200001a47983 */ /* 0x000ea60000300a00 */
[----:B------:R-:W-:Y:S01]  /*452d0*/  ISETP.NE.U32.AND P2, PT, R134, RZ, PT ;  /* 0x000000ff8600720c */ /* 0x000fe20003f45070 */
[----:B------:R4:W-:Y:S01]  /*452e0*/  LDGSTS.E [R245+-0x1fe04], desc[UR22][R152.64], !P4 ;  /* 0xe01fc00098f57fae */ /* 0x0009e2000e1a1016 */
[----:B------:R-:W-:-:S03]  /*452f0*/  IMAD.SHL.U32 R134, R135, 0x4, RZ ;  /* 0x0000000487867824 */ /* 0x000fc600078e00ff */
[----:B------:R-:W0:Y:S02]  /*45300*/  LDGDEPBAR ;  /* 0x00000000000079af */ /* 0x000e240000000000 */
[----:B---3--:R-:W-:Y:S02]  /*45310*/  IADD3 R158, P3, PT, R168, R134, RZ ;  /* 0x00000086a89e7210 */ /* 0x008fe40007f7e0ff */
[----:B----4-:R-:W-:-:S04]  /*45320*/  SHF.R.S32.HI R152, RZ, 0x1f, R135 ;  /* 0x0000001fff987819 */ /* 0x010fc80000011487 */
[----:B------:R-:W-:-:S04]  /*45330*/  SHF.L.U64.HI R135, R135, 0x2, R152 ;  /* 0x0000000287877819 */ /* 0x000fc80000010298 */
[----:B------:R-:W-:-:S05]  /*45340*/  IADD3.X R159, PT, PT, R169, R135, RZ, P3, !PT ;  /* 0x00000087a99f7210 */ /* 0x000fca0001ffe4ff */
[----:B------:R-:W-:Y:S01]  /*45350*/  LDGSTS.E [R136+-0x40000], desc[UR22][R158.64], P2 ;  /* 0xc00000009e887fae */ /* 0x000fe200091a1016 */
[----:B-----5:R-:W-:-:S05]  /*45360*/  IADD3 R152, P3, PT, R156, R134, RZ ;  /* 0x000000869c987210 */ /* 0x020fca0007f7e0ff */
[----:B------:R-:W-:Y:S02]  /*45370*/  IMAD.X R153, R157, 0x1, R135, P3 ;  /* 0x000000019d997824 */ /* 0x000fe400018e0687 */
[----:B------:R-:W3:Y:S04]  /*45380*/  LDL.LU.64 R156, [R1+0x318] ;  /* 0x00031800019c7983 */ /* 0x000ee80000300a00 */
[----:B------:R1:W-:Y:S04]  /*45390*/  STL.64 [R1+0x1d0], R158 ;  /* 0x0001d09e01007387 */ /* 0x0003e80000100a00 */
[----:B------:R-:W4:Y:S04]  /*453a0*/  LDL.LU.64 R168, [R1+0x310] ;  /* 0x0003100001a87983 */ /* 0x000f280000300a00 */
[----:B------:R5:W-:Y:S04]  /*453b0*/  STL.64 [R1+0x210], R152 ;  /* 0x0002109801007387 */ /* 0x000be80000100a00 */
[----:B-1----:R-:W4:Y:S04]  /*453c0*/  LDL.64 R158, [R1+0x308] ;  /* 0x00030800019e7983 */ /* 0x002f280000100a00 */
[----:B------:R5:W-:Y:S01]  /*453d0*/  LDGSTS.E [R136+-0x3fc00], desc[UR22][R152.64], P2 ;  /* 0xc040000098887fae */ /* 0x000be200091a1016 */
[----:B--2---:R-:W-:-:S04]  /*453e0*/  IADD3 R174, P3, PT, R162, R134, RZ ;  /* 0x00000086a2ae7210 */ /* 0x004fc80007f7e0ff */
[----:B------:R-:W-:-:S05]  /*453f0*/  IADD3.X R175, PT, PT, R163, R135, RZ, P3, !PT ;  /* 0x00000087a3af7210 */ /* 0x000fca0001ffe4ff */
[----:B------:R1:W-:Y:S01]  /*45400*/  LDGSTS.E [R136+-0x3f800], desc[UR22][R174.64], P2 ;  /* 0xc0800000ae887fae */ /* 0x0003e200091a1016 */
[----:B------:R-:W-:-:S05]  /*45410*/  IADD3 R162, P3, PT, R172, R134, RZ ;  /* 0x00000086aca27210 */ /* 0x000fca0007f7e0ff */
[--C-:B------:R-:W-:Y:S01]  /*45420*/  IMAD.X R163, R173, 0x1, R135.reuse, P3 ;  /* 0x00000001ada37824 */ /* 0x100fe200018e0687 */
[----:B-----5:R-:W-:Y:S01]  /*45430*/  IADD3 R152, P3, PT, R166, R134, RZ ;  /* 0x00000086a6987210 */ /* 0x020fe20007f7e0ff */
[----:B------:R-:W2:Y:S04]  /*45440*/  LDL.LU.64 R172, [R1+0x300] ;  /* 0x0003000001ac7983 */ /* 0x000ea80000300a00 */
[----:B------:R1:W-:Y:S01]  /*45450*/  STL.64 [R1+0x250], R174 ;  /* 0x000250ae01007387 */ /* 0x0003e20000100a00 */
[----:B------:R-:W-:-:S03]  /*45460*/  IMAD.X R153, R167, 0x1, R135, P3 ;  /* 0x00000001a7997824 */ /* 0x000fc600018e0687 */
[----:B------:R5:W-:Y:S04]  /*45470*/  STL.64 [R1+0x350], R162 ;  /* 0x000350a201007387 */ /* 0x000be80000100a00 */
[----:B------:R-:W2:Y:S04]  /*45480*/  LDL.LU.64 R166, [R1+0x2f8] ;  /* 0x0002f80001a67983 */ /* 0x000ea80000300a00 */
[----:B------:R-:W-:Y:S01]  /*45490*/  LDGSTS.E [R136+-0x3f400], desc[UR22][R162.64], P2 ;  /* 0xc0c00000a2887fae */ /* 0x000fe200091a1016 */
[----:B-1----:R-:W-:-:S03]  /*454a0*/  IADD3 R174, P3, PT, R160, R134, RZ ;  /* 0x00000086a0ae7210 */ /* 0x002fc60007f7e0ff */
[----:B------:R1:W-:Y:S01]  /*454b0*/  STL.64 [R1+0x868], R152 ;  /* 0x0008689801007387 */ /* 0x0003e20000100a00 */
[----:B------:R-:W-:-:S03]  /*454c0*/  IADD3.X R175, PT, PT, R161, R135, RZ, P3, !PT ;  /* 0x00000087a1af7210 */ /* 0x000fc60001ffe4ff */
[----:B------:R1:W-:Y:S04]  /*454d0*/  LDGSTS.E [R136+-0x3f000], desc[UR22][R152.64], P2 ;  /* 0xc100000098887fae */ /* 0x0003e800091a1016 */
[----:B-----5:R-:W5:Y:S01]  /*454e0*/  LDL.LU.64 R162, [R1+0x2f0] ;  /* 0x0002f00001a27983 */ /* 0x020f620000300a00 */
[----:B------:R-:W-:-:S03]  /*454f0*/  IADD3 R160, P3, PT, R170, R134, RZ ;  /* 0x00000086aaa07210 */ /* 0x000fc60007f7e0ff */
[----:B------:R3:W-:Y:S02]  /*45500*/  LDGSTS.E [R136+-0x3ec00], desc[UR22][R174.64], P2 ;  /* 0xc1400000ae887fae */ /* 0x0007e400091a1016 */
[--C-:B------:R-:W-:Y:S01]  /*45510*/  IMAD.X R161, R171, 0x1, R135.reuse, P3 ;  /* 0x00000001aba17824 */ /* 0x100fe200018e0687 */
[----:B-1----:R-:W-:Y:S01]  /*45520*/  IADD3 R152, P3, PT, R164, R134, RZ ;  /* 0x00000086a4987210 */ /* 0x002fe20007f7e0ff */
[----:B------:R-:W5:Y:S04]  /*45530*/  LDL.LU.64 R170, [R1+0x2e8] ;  /* 0x0002e80001aa7983 */ /* 0x000f680000300a00 */
[----:B------:R3:W-:Y:S01]  /*45540*/  STL.64 [R1+0x8d0], R174 ;  /* 0x0008d0ae01007387 */ /* 0x0007e20000100a00 */
[----:B------:R-:W-:-:S03]  /*45550*/  IMAD.X R153, R165, 0x1, R135, P3 ;  /* 0x00000001a5997824 */ /* 0x000fc600018e0687 */
[----:B------:R1:W-:Y:S04]  /*45560*/  STL.64 [R1+0x990], R160 ;  /* 0x000990a001007387 */ /* 0x0003e80000100a00 */
[----:B------:R-:W5:Y:S04]  /*45570*/  LDL.LU.64 R164, [R1+0x2e0] ;  /* 0x0002e00001a47983 */ /* 0x000f680000300a00 */
[----:B------:R-:W-:Y:S04]  /*45580*/  LDGSTS.E [R136+-0x3e800], desc[UR22][R160.64], P2 ;  /* 0xc1800000a0887fae */ /* 0x000fe800091a1016 */
[----:B------:R1:W-:Y:S01]  /*45590*/  STL.64 [R1+0xa40], R152 ;  /* 0x000a409801007387 */ /* 0x0003e20000100a00 */
[----:B---3--:R-:W-:-:S03]  /*455a0*/  IADD3 R174, P3, PT, R156, R134, RZ ;  /* 0x000000869cae7210 */ /* 0x008fc60007f7e0ff */
[----:B------:R3:W-:Y:S04]  /*455b0*/  LDGSTS.E [R136+-0x3e400], desc[UR22][R152.64], P2 ;  /* 0xc1c0000098887fae */ /* 0x0007e800091a1016 */
[----:B-1----:R-:W5:Y:S01]  /*455c0*/  LDL.LU.64 R160, [R1+0x2d8] ;  /* 0x0002d80001a07983 */ /* 0x002f620000300a00 */
[----:B------:R-:W-:Y:S02]  /*455d0*/  IADD3.X R175, PT, PT, R157, R135, RZ, P3, !PT ;  /* 0x000000879daf7210 */ /* 0x000fe40001ffe4ff */
[----:B----4-:R-:W-:-:S03]  /*455e0*/  IADD3 R156, P3, PT, R168, R134, RZ ;  /* 0x00000086a89c7210 */ /* 0x010fc60007f7e0ff */
[----:B------:R2:W-:Y:S02]  /*455f0*/  LDGSTS.E [R136+-0x3e000], desc[UR22][R174.64], P2 ;  /* 0xc2000000ae887fae */ /* 0x0005e400091a1016 */
[----:B------:R-:W-:Y:S02]  /*45600*/  IMAD.X R157, R169, 0x1, R135, P3 ;  /* 0x00000001a99d7824 */ /* 0x000fe400018e0687 */
[----:B------:R-:W4:Y:S01]  /*45610*/  LDL.LU.64 R168, [R1+0x2d0] ;  /* 0x0002d00001a87983 */ /* 0x000f220000300a00 */
[----:B---3--:R-:W-:-:S03]  /*45620*/  IADD3 R152, P3, PT, R158, R134, RZ ;  /* 0x000000869e987210 */ /* 0x008fc60007f7e0ff */
[----:B------:R-:W-:Y:S02]  /*45630*/  STL.64 [R1+0xa60], R174 ;  /* 0x000a60ae01007387 */ /* 0x000fe40000100a00 */
[----:B------:R-:W-:Y:S02]  /*45640*/  IMAD.X R153, R159, 0x1, R135, P3 ;  /* 0x000000019f997824 */ /* 0x000fe400018e0687 */
[----:B------:R1:W-:Y:S04]  /*45650*/  STL.64 [R1+0xaa8], R156 ;  /* 0x000aa89c01007387 */ /* 0x0003e80000100a00 */
[----:B------:R-:W3:Y:S04]  /*45660*/  LDL.LU.64 R158, [R1+0x2c8] ;  /* 0x0002c800019e7983 */ /* 0x000ee80000300a00 */
[----:B------:R-:W-:Y:S04]  /*45670*/  LDGSTS.E [R136+-0x3dc00], desc[UR22][R156.64], P2 ;  /* 0xc24000009c887fae */ /* 0x000fe800091a1016 */
[----:B------:R5:W-:Y:S04]  /*45680*/  STL.64 [R1+0xac0], R152 ;  /* 0x000ac09801007387 */ /* 0x000be80000100a00 */
[----:B------:R5:W-:Y:S04]  /*45690*/  LDGSTS.E [R136+-0x3d800], desc[UR22][R152.64], P2 ;  /* 0xc280000098887fae */ /* 0x000be800091a1016 */
[----:B-1----:R-:W3:Y:S01]  /*456a0*/  LDL.LU.64 R156, [R1+0x2c0] ;  /* 0x0002c000019c7983 */ /* 0x002ee20000300a00 */
[----:B--2---:R-:W-:-:S04]  /*456b0*/  IADD3 R174, P3, PT, R172, R134, RZ ;  /* 0x00000086acae7210 */ /* 0x004fc80007f7e0ff */
[----:B------:R-:W-:-:S05]  /*456c0*/  IADD3.X R175, PT, PT, R173, R135, RZ, P3, !PT ;  /* 0x00000087adaf7210 */ /* 0x000fca0001ffe4ff */
[----:B------:R1:W-:Y:S01]  /*456d0*/  LDGSTS.E [R136+-0x3d400], desc[UR22][R174.64], P2 ;  /* 0xc2c00000ae887fae */ /* 0x0003e200091a1016 */
[----:B------:R-:W-:-:S05]  /*456e0*/  IADD3 R172, P3, PT, R166, R134, RZ ;  /* 0x00000086a6ac7210 */ /* 0x000fca0007f7e0ff */
[----:B------:R-:W-:Y:S02]  /*456f0*/  IMAD.X R173, R167, 0x1, R135, P3 ;  /* 0x00000001a7ad7824 */ /* 0x000fe400018e0687 */
[----:B------:R-:W2:Y:S04]  /*45700*/  LDL.LU.64 R166, [R1+0x2b8] ;  /* 0x0002b80001a67983 */ /* 0x000ea80000300a00 */
[----:B------:R1:W-:Y:S01]  /*45710*/  STL.64 [R1+0xad8], R174 ;  /* 0x000ad8ae01007387 */ /* 0x0003e20000100a00 */
[----:B-----5:R-:W-:-:S03]  /*45720*/  IADD3 R152, P3, PT, R162, R134, RZ ;  /* 0x00000086a2987210 */ /* 0x020fc60007f7e0ff */
[----:B------:R5:W-:Y:S02]  /*45730*/  STL.64 [R1+0xaf8], R172 ;  /* 0x000af8ac01007387 */ /* 0x000be40000100a00 */
[----:B------:R-:W-:Y:S02]  /*45740*/  IMAD.X R153, R163, 0x1, R135, P3 ;  /* 0x00000001a3997824 */ /* 0x000fe400018e0687 */
[----:B------:R-:W-:Y:S04]  /*45750*/  LDGSTS.E [R136+-0x3d000], desc[UR22][R172.64], P2 ;  /* 0xc3000000ac887fae */ /* 0x000fe800091a1016 */
[----:B------:R-:W2:Y:S01]  /*45760*/  LDL.LU.64 R162, [R1+0x2b0] ;  /* 0x0002b00001a27983 */ /* 0x000ea20000300a00 */
[----:B-1----:R-:W-:-:S03]  /*45770*/  IADD3 R174, P3, PT, R170, R134, RZ ;  /* 0x00000086aaae7210 */ /* 0x002fc60007f7e0ff */
[----:B------:R1:W-:Y:S04]  /*45780*/  STL.64 [R1+0xb18], R152 ;  /* 0x000b189801007387 */ /* 0x0003e80000100a00 */
[----:B-----5:R-:W5:Y:S01]  /*45790*/  LDL.LU.64 R172, [R1+0x2a8] ;  /* 0x0002a80001ac7983 */ /* 0x020f620000300a00 */
[----:B------:R-:W-:Y:S02]  /*457a0*/  IADD3.X R175, PT, PT, R171, R135, RZ, P3, !PT ;  /* 0x00000087abaf7210 */ /* 0x000fe40001ffe4ff */
[-C--:B------:R-:W-:Y:S01]  /*457b0*/  IADD3 R170, P3, PT, R164, R134.reuse, RZ ;  /* 0x00000086a4aa7210 */ /* 0x080fe20007f7e0ff */
[----:B------:R1:W-:Y:S04]  /*457c0*/  LDGSTS.E [R136+-0x3cc00], desc[UR22][R152.64], P2 ;  /* 0xc340000098887fae */ /* 0x0003e800091a1016 */
[----:B------:R-:W-:Y:S01]  /*457d0*/  IMAD.X R171, R165, 0x1, R135, P3 ;  /* 0x00000001a5ab7824 */ /* 0x000fe200018e0687 */
[----:B------:R4:W-:Y:S04]  /*457e0*/  LDGSTS.E [R136+-0x3c800], desc[UR22][R174.64], P2 ;  /* 0xc3800000ae887fae */ /* 0x0009e800091a1016 */
[----:B------:R-:W5:Y:S01]  /*457f0*/  LDL.LU.64 R164, [R1+0x2a0] ;  /* 0x0002a00001a47983 */ /* 0x000f620000300a00 */
[----:B-1----:R-:W-:-:S03]  /*45800*/  IADD3 R152, P3, PT, R160, R134, RZ ;  /* 0x00000086a0987210 */ /* 0x002fc60007f7e0ff */
[----:B------:R4:W-:Y:S02]  /*45810*/  STL.64 [R1+0xb40], R174 ;  /* 0x000b40ae01007387 */ /* 0x0009e40000100a00 */
[----:B------:R-:W-:Y:S02]  /*45820*/  IMAD.X R153, R161, 0x1, R135, P3 ;  /* 0x00000001a1997824 */ /* 0x000fe400018e0687 */
[----:B------:R1:W-:Y:S04]  /*45830*/  STL.64 [R1+0xb68], R170 ;  /* 0x000b68aa01007387 */ /* 0x0003e80000100a00 */
[----:B------:R-:W5:Y:S04]  /*45840*/  LDL.LU.64 R160, [R1+0x298] ;  /* 0x0002980001a07983 */ /* 0x000f680000300a00 */
[----:B------:R-:W-:Y:S04]  /*45850*/  LDGSTS.E [R136+-0x3c400], desc[UR22][R170.64], P2 ;  /* 0xc3c00000aa887fae */ /* 0x000fe800091a1016 */
[----:B------:R3:W-:Y:S01]  /*45860*/  STL.64 [R1+0xb98], R152 ;  /* 0x000b989801007387 */ /* 0x0007e20000100a00 */
[----:B----4-:R-:W-:-:S03]  /*45870*/  IADD3 R174, P3, PT, R168, R134, RZ ;  /* 0x00000086a8ae7210 */ /* 0x010fc60007f7e0ff */
[----:B------:R4:W-:Y:S04]  /*45880*/  LDGSTS.E [R136+-0x3c000], desc[UR22][R152.64], P2 ;  /* 0xc400000098887fae */ /* 0x0009e800091a1016 */
[----:B-1----:R-:W5:Y:S01]  /*45890*/  LDL.LU.64 R170, [R1+0x290] ;  /* 0x0002900001aa7983 */ /* 0x002f620000300a00 */
[----:B------:R-:W-:Y:S02]  /*458a0*/  IADD3.X R175, PT, PT, R169, R135, RZ, P3, !PT ;  /* 0x00000087a9af7210 */ /* 0x000fe40001ffe4ff */
[----:B---3--:R-:W-:-:S03]  /*458b0*/  IADD3 R168, P3, PT, R158, R134, RZ ;  /* 0x000000869ea87210 */ /* 0x008fc60007f7e0ff */
[----:B------:R2:W-:Y:S02]  /*458c0*/  LDGSTS.E [R136+-0x3bc00], desc[UR22][R174.64], P2 ;  /* 0xc4400000ae887fae */ /* 0x0005e400091a1016 */
[----:B------:R-:W-:Y:S02]  /*458d0*/  IMAD.X R169, R159, 0x1, R135, P3 ;  /* 0x000000019fa97824 */ /* 0x000fe400018e0687 */
[----:B------:R-:W3:Y:S01]  /*458e0*/  LDL.LU.64 R158, [R1+0x288] ;  /* 0x00028800019e7983 */ /* 0x000ee20000300a00 */
[----:B----4-:R-:W-:-:S03]  /*458f0*/  IADD3 R152, P3, PT, R156, R134, RZ ;  /* 0x000000869c987210 */ /* 0x010fc60007f7e0ff */
[----:B------:R-:W-:Y:S02]  /*45900*/  STL.64 [R1+0xbc8], R174 ;  /* 0x000bc8ae01007387 */ /* 0x000fe40000100a00 */
[----:B------:R-:W-:Y:S02]  /*45910*/  IMAD.X R153, R157, 0x1, R135, P3 ;  /* 0x000000019d997824 */ /* 0x000fe400018e0687 */
[----:B------:R1:W-:Y:S04]  /*45920*/  STL.64 [R1+0xc00], R168 ;  /* 0x000c00a801007387 */ /* 0x0003e80000100a00 */
[----:B------:R-:W4:Y:S04]  /*45930*/  LDL.LU.64 R156, [R1+0x280] ;  /* 0x00028000019c7983 */ /* 0x000f280000300a00 */
[----:B------:R-:W-:Y:S04]  /*45940*/  LDGSTS.E [R136+-0x3b800], desc[UR22][R168.64], P2 ;  /* 0xc4800000a8887fae */ /* 0x000fe800091a1016 */
[----:B------:R5:W-:Y:S04]  /*45950*/  STL.64 [R1+0xc38], R152 ;  /* 0x000c389801007387 */ /* 0x000be80000100a00 */
[----:B------:R5:W-:Y:S04]  /*45960*/  LDGSTS.E [R136+-0x3b400], desc[UR22][R152.64], P2 ;  /* 0xc4c0000098887fae */ /* 0x000be800091a1016 */
[----:B-1----:R-:W4:Y:S01]  /*45970*/  LDL.LU.64 R168, [R1+0x278] ;  /* 0x0002780001a87983 */ /* 0x002f220000300a00 */
[----:B--2---:R-:W-:-:S04]  /*45980*/  IADD3 R174, P3, PT, R166, R134, RZ ;  /* 0x00000086a6ae7210 */ /* 0x004fc80007f7e0ff */
[----:B------:R-:W-:-:S05]  /*45990*/  IADD3.X R175, PT, PT, R167, R135, RZ, P3, !PT ;  /* 0x00000087a7af7210 */ /* 0x000fca0001ffe4ff */
[----:B------:R-:W-:Y:S01]  /*459a0*/  LDGSTS.E [R136+-0x3b000], desc[UR22][R174.64], P2 ;  /* 0xc5000000ae887fae */ /* 0x000fe200091a1016 */
[----:B------:R-:W-:-:S05]  /*459b0*/  IADD3 R166, P3, PT, R162, R134, RZ ;  /* 0x00000086a2a67210 */ /* 0x000fca0007f7e0ff */
[----:B------:R-:W-:Y:S02]  /*459c0*/  IMAD.X R167, R163, 0x1, R135, P3 ;  /* 0x00000001a3a77824 */ /* 0x000fe400018e0687 */
[----:B------:R-:W2:Y:S01]  /*459d0*/  LDL.LU.64 R162, [R1+0x270] ;  /* 0x0002700001a27983 */ /* 0x000ea20000300a00 */
[----:B-----5:R-:W-:-:S03]  /*459e0*/  IADD3 R152, P3, PT, R172, R134, RZ ;  /* 0x00000086ac987210 */ /* 0x020fc60007f7e0ff */
[----:B------:R1:W-:Y:S02]  /*459f0*/  STL.64 [R1+0xc68], R174 ;  /* 0x000c68ae01007387 */ /* 0x0003e40000100a00 */
[----:B------:R-:W-:Y:S02]  /*45a00*/  IMAD.X R153, R173, 0x1, R135, P3 ;  /* 0x00000001ad997824 */ /* 0x000fe400018e0687 */
[----:B------:R5:W-:Y:S04]  /*45a10*/  STL.64 [R1+0xc98], R166 ;  /* 0x000c98a601007387 */ /* 0x000be80000100a00 */
[----:B------:R-:W2:Y:S04]  /*45a20*/  LDL.LU.64 R172, [R1+0x268] ;  /* 0x0002680001ac7983 */ /* 0x000ea80000300a00 */
[----:B------:R5:W-:Y:S04]  /*45a30*/  LDGSTS.E [R136+-0x3ac00], desc[UR22][R166.64], P2 ;  /* 0xc5400000a6887fae */ /* 0x000be800091a1016 */
[----:B------:R5:W-:Y:S04]  /*45a40*/  STL.64 [R1+0xcc0], R152 ;  /* 0x000cc09801007387 */ /* 0x000be80000100a00 */
[----:B-1----:R-:W2:Y:S01]  /*45a50*/  LDL.LU.64 R174, [R1+0x260] ;  /* 0x0002600001ae7983 */ /* 0x002ea20000300a00 */
[----:B-----5:R-:W-:-:S03]  /*45a60*/  IADD3 R166, P3, PT, R164, R134, RZ ;  /* 0x00000086a4a67210 */ /* 0x020fc60007f7e0ff */
[----:B------:R1:W-:Y:S01]  /*45a70*/  LDGSTS.E [R136+-0x3a800], desc[UR22][R152.64], P2 ;  /* 0xc580000098887fae */ /* 0x0003e200091a1016 */
[----:B------:R-:W-:Y:S02]  /*45a80*/  IADD3.X R167, PT, PT, R165, R135, RZ, P3, !PT ;  /* 0x00000087a5a77210 */ /* 0x000fe40001ffe4ff */
[----:B------:R-:W-:-:S03]  /*45a90*/  IADD3 R164, P3, PT, R160, R134, RZ ;  /* 0x00000086a0a47210 */ /* 0x000fc60007f7e0ff */
[----:B------:R3:W-:Y:S02]  /*45aa0*/  LDGSTS.E [R136+-0x3a400], desc[UR22][R166.64], P2 ;  /* 0xc5c00000a6887fae */ /* 0x0007e400091a1016 */
[----:B------:R-:W-:Y:S02]  /*45ab0*/  IMAD.X R165, R161, 0x1, R135, P3 ;  /* 0x00000001a1a57824 */ /* 0x000fe400018e0687 */
[----:B------:R-:W5:Y:S01]  /*45ac0*/  LDL.LU.64 R160, [R1+0x358] ;  /* 0x0003580001a07983 */ /* 0x000f620000300a00 */
[----:B-1----:R-:W-:-:S03]  /*45ad0*/  IADD3 R152, P3, PT, R170, R134, RZ ;  /* 0x00000086aa987210 */ /* 0x002fc60007f7e0ff */
[----:B------:R3:W-:Y:S02]  /*45ae0*/  STL.64 [R1+0xce8], R166 ;  /* 0x000ce8a601007387 */ /* 0x0007e40000100a00 */
[----:B------:R-:W-:Y:S02]  /*45af0*/  IMAD.X R153, R171, 0x1, R135, P3 ;  /* 0x00000001ab997824 */ /* 0x000fe400018e0687 */
[----:B------:R4:W-:Y:S04]  /*45b00*/  STL.64 [R1+0xd08], R164 ;  /* 0x000d08a401007387 */ /* 0x0009e80000100a00 */
[----:B------:R-:W5:Y:S01]  /*45b10*/  LDL.LU.64 R170, [R1+0x360] ;  /* 0x0003600001aa7983 */ /* 0x000f620000300a00 */
[----:B---3--:R-:W-:-:S03]  /*45b20*/  IADD3 R166, P3, PT, R158, R134, RZ ;  /* 0x000000869ea67210 */ /* 0x008fc60007f7e0ff */
[----:B------:R4:W-:Y:S01]  /*45b30*/  LDGSTS.E [R136+-0x3a000], desc[UR22][R164.64], P2 ;  /* 0xc6000000a4887fae */ /* 0x0009e200091a1016 */
[----:B------:R-:W-:-:S03]  /*45b40*/  IADD3.X R167, PT, PT, R159, R135, RZ, P3, !PT ;  /* 0x000000879fa77210 */ /* 0x000fc60001ffe4ff */
[----:B------:R1:W-:Y:S04]  /*45b50*/  STL.64 [R1+0xd28], R152 ;  /* 0x000d289801007387 */ /* 0x0003e80000100a00 */
[----:B------:R-:W3:Y:S01]  /*45b60*/  LDL.LU.64 R158, [R1+0x368] ;  /* 0x00036800019e7983 */ /* 0x000ee20000300a00 */
[----:B----4-:R-:W-:-:S03]  /*45b70*/  IADD3 R164, P3, PT, R156, R134, RZ ;  /* 0x000000869ca47210 */ /* 0x010fc60007f7e0ff */
[----:B------:R1:W-:Y:S02]  /*45b80*/  LDGSTS.E [R136+-0x39c00], desc[UR22][R152.64], P2 ;  /* 0xc640000098887fae */ /* 0x0003e400091a1016 */
[----:B------:R-:W-:Y:S02]  /*45b90*/  IMAD.X R165, R157, 0x1, R135, P3 ;  /* 0x000000019da57824 */ /* 0x000fe400018e0687 */
[----:B------:R-:W-:Y:S04]  /*45ba0*/  STL.64 [R1+0xd40], R166 ;  /* 0x000d40a601007387 */ /* 0x000fe80000100a00 */
[----:B------:R-:W4:Y:S01]  /*45bb0*/  LDL.LU.64 R156, [R1+0x450] ;  /* 0x00045000019c7983 */ /* 0x000f220000300a00 */
[----:B-1----:R-:W-:-:S03]  /*45bc0*/  IADD3 R152, P3, PT, R168, R134, RZ ;  /* 0x00000086a8987210 */ /* 0x002fc60007f7e0ff */
[----:B------:R1:W-:Y:S02]  /*45bd0*/  STL.64 [R1+0xd58], R164 ;  /* 0x000d58a401007387 */ /* 0x0003e40000100a00 */
[----:B------:R-:W-:Y:S02]  /*45be0*/  IMAD.X R153, R169, 0x1, R135, P3 ;  /* 0x00000001a9997824 */ /* 0x000fe400018e0687 */
[----:B------:R2:W-:Y:S04]  /*45bf0*/  LDGSTS.E [R136+-0x39800], desc[UR22][R166.64], P2 ;  /* 0xc6800000a6887fae */ /* 0x0005e800091a1016 */
[----:B------:R-:W4:Y:S04]  /*45c00*/  LDL.LU.64 R168, [R1+0x448] ;  /* 0x0004480001a87983 */ /* 0x000f280000300a00 */
[----:B------:R-:W-:Y:S04]  /*45c10*/  LDGSTS.E [R136+-0x39400], desc[UR22][R164.64], P2 ;  /* 0xc6c00000a4887fae */ /* 0x000fe800091a1016 */
[----:B------:R2:W-:Y:S04]  /*45c20*/  STL.64 [R1+0xd68], R152 ;  /* 0x000d689801007387 */ /* 0x0005e80000100a00 */
[----:B------:R2:W-:Y:S04]  /*45c30*/  LDGSTS.E [R136+-0x39000], desc[UR22][R152.64], P2 ;  /* 0xc700000098887fae */ /* 0x0005e800091a1016 */
[----:B-1----:R-:W4:Y:S01]  /*45c40*/  LDL.LU.64 R164, [R1+0x440] ;  /* 0x0004400001a47983 */ /* 0x002f220000300a00 */
[----:B------:R-:W-:Y:S01]  /*45c50*/  VIADD R143, R143, 0x100000 ;  /* 0x001000008f8f7836 */ /* 0x000fe20000000000 */
[----:B--2---:R-:W-:-:S04]  /*45c60*/  IADD3 R166, P3, PT, R162, R134, RZ ;  /* 0x00000086a2a67210 */ /* 0x004fc80007f7e0ff */
[----:B------:R-:W-:Y:S02]  /*45c70*/  IADD3.X R167, PT, PT, R163, R135, RZ, P3, !PT ;  /* 0x00000087a3a77210 */ /* 0x000fe40001ffe4ff */
[----:B------:R-:W-:-:S03]  /*45c80*/  IADD3 R162, P3, PT, R172, R134, RZ ;  /* 0x00000086aca27210 */ /* 0x000fc60007f7e0ff */
[----:B------:R1:W-:Y:S02]  /*45c90*/  STL.64 [R1+0xd78], R166 ;  /* 0x000d78a601007387 */ /* 0x0003e40000100a00 */
[----:B------:R-:W-:Y:S02]  /*45ca0*/  IMAD.X R163, R173, 0x1, R135, P3 ;  /* 0x00000001ada37824 */ /* 0x000fe400018e0687 */
[----:B------:R-:W-:Y:S04]  /*45cb0*/  LDGSTS.E [R136+-0x38c00], desc[UR22][R166.64], P2 ;  /* 0xc7400000a6887fae */ /* 0x000fe800091a1016 */
[----:B------:R-:W2:Y:S01]  /*45cc0*/  LDL.LU.64 R172, [R1+0x438] ;  /* 0x0004380001ac7983 */ /* 0x000ea20000300a00 */
[----:B------:R-:W-:-:S03]  /*45cd0*/  IADD3 R152, P3, PT, R174, R134, RZ ;  /* 0x00000086ae987210 */ /* 0x000fc60007f7e0ff */
[----:B------:R5:W-:Y:S04]  /*45ce0*/  STL.64 [R1+0xd80], R162 ;  /* 0x000d80a201007387 */ /* 0x000be80000100a00 */
[----:B-1----:R-:W2:Y:S01]  /*45cf0*/  LDL.LU.64 R166, [R1+0x430] ;  /* 0x0004300001a67983 */ /* 0x002ea20000300a00 */
[----:B------:R-:W-:-:S03]  /*45d00*/  IMAD.X R153, R175, 0x1, R135, P3 ;  /* 0x00000001af997824 */ /* 0x000fc600018e0687 */
[----:B------:R5:W-:Y:S04]  /*45d10*/  LDGSTS.E [R136+-0x38800], desc[UR22][R162.64], P2 ;  /* 0xc7800000a2887fae */ /* 0x000be800091a1016 */
[----:B------:R1:W-:Y:S04]  /*45d20*/  STL.64 [R1+0xd88], R152 ;  /* 0x000d889801007387 */ /* 0x0003e80000100a00 */
[----:B------:R1:W-:Y:S01]  /*45d30*/  LDGSTS.E [R136+-0x38400], desc[UR22][R152.64], P2 ;  /* 0xc7c0000098887fae */ /* 0x0003e200091a1016 */
[----:B-----5:R-:W-:-:S04]  /*45d40*/  IADD3 R162, P3, PT, R160, R134, RZ ;  /* 0x00000086a0a27210 */ /* 0x020fc80007f7e0ff */
[----:B------:R-:W-:Y:S02]  /*45d50*/  IADD3.X R163, PT, PT, R161, R135, RZ, P3, !PT ;  /* 0x00000087a1a37210 */ /* 0x000fe40001ffe4ff */
[----:B------:R-:W5:Y:S01]  /*45d60*/  LDL.LU.64 R160, [R1+0x428] ;  /* 0x0004280001a07983 */ /* 0x000f620000300a00 */
[----:B-1----:R-:W-:-:S03]  /*45d70*/  IADD3 R152, P3, PT, R170, R134, RZ ;  /* 0x00000086aa987210 */ /* 0x002fc60007f7e0ff */
[----:B------:R1:W-:Y:S02]  /*45d80*/  STL.64 [R1+0x1d8], R162 ;  /* 0x0001d8a201007387 */ /* 0x0003e40000100a00 */
[----:B------:R-:W-:Y:S02]  /*45d90*/  IMAD.X R153, R171, 0x1, R135, P3 ;  /* 0x00000001ab997824 */ /* 0x000fe400018e0687 */
[----:B------:R-:W-:Y:S04]  /*45da0*/  LDGSTS.E [R143+-0x3ff80], desc[UR22][R162.64], P2 ;  /* 0xc0080000a28f7fae */ /* 0x000fe800091a1016 */
[----:B------:R-:W5:Y:S04]  /*45db0*/  LDL.LU.64 R170, [R1+0x420] ;  /* 0x0004200001aa7983 */ /* 0x000f680000300a00 */
[----:B------:R4:W-:Y:S04]  /*45dc0*/  STL.64 [R1+0x218], R152 ;  /* 0x0002189801007387 */ /* 0x0009e80000100a00 */
[----:B-1----:R-:W5:Y:S01]  /*45dd0*/  LDL.LU.64 R162, [R1+0x418] ;  /* 0x0004180001a27983 */ /* 0x002f620000300a00 */
[----:B---3--:R-:W-:-:S03]  /*45de0*/  IADD3 R174, P3, PT, R158, R134, RZ ;  /* 0x000000869eae7210 */ /* 0x008fc60007f7e0ff */
[----:B------:R1:W-:Y:S01]  /*45df0*/  LDGSTS.E [R143+-0x3fb80], desc[UR22][R152.64], P2 ;  /* 0xc0480000988f7fae */ /* 0x0003e200091a1016 */
[----:B------:R-:W-:Y:S02]  /*45e00*/  IADD3.X R175, PT, PT, R159, R135, RZ, P3, !PT ;  /* 0x000000879faf7210 */ /* 0x000fe40001ffe4ff */
[----:B----4-:R-:W-:-:S03]  /*45e10*/  IADD3 R158, P3, PT, R156, R134, RZ ;  /* 0x000000869c9e7210 */ /* 0x010fc60007f7e0ff */
[----:B------:R3:W-:Y:S02]  /*45e20*/  LDGSTS.E [R143+-0x3f780], desc[UR22][R174.64], P2 ;  /* 0xc0880000ae8f7fae */ /* 0x0007e400091a1016 */
[----:B------:R-:W-:Y:S02]  /*45e30*/  IMAD.X R159, R157, 0x1, R135, P3 ;  /* 0x000000019d9f7824 */ /* 0x000fe400018e0687 */
[----:B------:R-:W4:Y:S01]  /*45e40*/  LDL.LU.64 R156, [R1+0x410] ;  /* 0x00041000019c7983 */ /* 0x000f220000300a00 */
[----:B-1----:R-:W-:-:S03]  /*45e50*/  IADD3 R152, P3, PT, R168, R134, RZ ;  /* 0x00000086a8987210 */ /* 0x002fc60007f7e0ff */
[----:B------:R3:W-:Y:S02]  /*45e60*/  STL.64 [R1+0x258], R174 ;  /* 0x000258ae01007387 */ /* 0x0007e40000100a00 */
[----:B------:R-:W-:Y:S02]  /*45e70*/  IMAD.X R153, R169, 0x1, R135, P3 ;  /* 0x00000001a9997824 */ /* 0x000fe400018e0687 */
[----:B------:R1:W-:Y:S04]  /*45e80*/  STL.64 [R1+0x298], R158 ;  /* 0x0002989e01007387 */ /* 0x0003e80000100a00 */
[----:B------:R-:W4:Y:S04]  /*45e90*/  LDL.LU.64 R168, [R1+0x408] ;  /* 0x0004080001a87983 */ /* 0x000f280000300a00 */
[----:B------:R-:W-:Y:S04]  /*45ea0*/  LDGSTS.E [R143+-0x3f380], desc[UR22][R158.64], P2 ;  /* 0xc0c800009e8f7fae */ /* 0x000fe800091a1016 */
[----:B------:R2:W-:Y:S01]  /*45eb0*/  STL.64 [R1+0x2d8], R152 ;  /* 0x0002d89801007387 */ /* 0x0005e20000100a00 */
[----:B---3--:R-:W-:-:S03]  /*45ec0*/  IADD3 R174, P3, PT, R164, R134, RZ ;  /* 0x00000086a4ae7210 */ /* 0x008fc60007f7e0ff */
[----:B------:R3:W-:Y:S04]  /*45ed0*/  LDGSTS.E [R143+-0x3ef80], desc[UR22][R152.64], P2 ;  /* 0xc1080000988f7fae */ /* 0x0007e800091a1016 */
[----:B-1----:R-:W4:Y:S01]  /*45ee0*/  LDL.LU.64 R158, [R1+0x400] ;  /* 0x00040000019e7983 */ /* 0x002f220000300a00 */
[----:B------:R-:W-:-:S05]  /*45ef0*/  IADD3.X R175, PT, PT, R165, R135, RZ, P3, !PT ;  /* 0x00000087a5af7210 */ /* 0x000fca0001ffe4ff */
[----:B------:R5:W-:Y:S01]  /*45f00*/  LDGSTS.E [R143+-0x3eb80], desc[UR22][R174.64], P2 ;  /* 0xc1480000ae8f7fae */ /* 0x000be200091a1016 */
[----:B--2---:R-:W-:-:S05]  /*45f10*/  IADD3 R164, P3, PT, R172, R134, RZ ;  /* 0x00000086aca47210 */ /* 0x004fca0007f7e0ff */
[----:B------:R-:W-:Y:S02]  /*45f20*/  IMAD.X R165, R173, 0x1, R135, P3 ;  /* 0x00000001ada57824 */ /* 0x000fe400018e0687 */
[----:B------:R-:W2:Y:S01]  /*45f30*/  LDL.LU.64 R172, [R1+0x3f8] ;  /* 0x0003f80001ac7983 */ /* 0x000ea20000300a00 */
[----:B---3--:R-:W-:-:S03]  /*45f40*/  IADD3 R152, P3, PT, R166, R134, RZ ;  /* 0x00000086a6987210 */ /* 0x008fc60007f7e0ff */
[----:B------:R5:W-:Y:S02]  /*45f50*/  STL.64 [R1+0x318], R174 ;  /* 0x000318ae01007387 */ /* 0x000be40000100a00 */
[----:B------:R-:W-:Y:S02]  /*45f60*/  IMAD.X R153, R167, 0x1, R135, P3 ;  /* 0x00000001a7997824 */ /* 0x000fe400018e0687 */
[----:B------:R1:W-:Y:S04]  /*45f70*/  STL.64 [R1+0x358], R164 ;  /* 0x000358a401007387 */ /* 0x0003e80000100a00 */
[----:B------:R-:W3:Y:S04]  /*45f80*/  LDL.LU.64 R166, [R1+0x3f0] ;  /* 0x0003f00001a67983 */ /* 0x000ee80000300a00 */
[----:B------:R-:W-:Y:S04]  /*45f90*/  LDGSTS.E [R143+-0x3e780], desc[UR22][R164.64], P2 ;  /* 0xc1880000a48f7fae */ /* 0x000fe800091a1016 */
[----:B------:R5:W-:Y:S02]  /*45fa0*/  STL.64 [R1+0x450], R152 ;  /* 0x0004509801007387 */ /* 0x000be40000100a00 */
[----:B-----5:R-:W-:-:S02]  /*45fb0*/  IADD3 R174, P3, PT, R160, R134, RZ ;  /* 0x00000086a0ae7210 */ /* 0x020fc40007f7e0ff */
[----:B------:R5:W-:Y:S04]  /*45fc0*/  LDGSTS.E [R143+-0x3e380], desc[UR22][R152.64], P2 ;  /* 0xc1c80000988f7fae */ /* 0x000be800091a1016 */
[----:B-1----:R-:W3:Y:S01]  /*45fd0*/  LDL.LU.64 R164, [R1+0x3e8] ;  /* 0x0003e80001a47983 */ /* 0x002ee20000300a00 */
[----:B------:R-:W-:-:S05]  /*45fe0*/  IADD3.X R175, PT, PT, R161, R135, RZ, P3, !PT ;  /* 0x00000087a1af7210 */ /* 0x000fca0001ffe4ff */
[----:B------:R4:W-:Y:S01]  /*45ff0*/  LDGSTS.E [R143+-0x3df80], desc[UR22][R174.64], P2 ;  /* 0xc2080000ae8f7fae */ /* 0x0009e200091a1016 */
[----:B------:R-:W-:-:S05]  /*46000*/  IADD3 R160, P3, PT, R170, R134, RZ ;  /* 0x00000086aaa07210 */ /* 0x000fca0007f7e0ff */
[----:B------:R-:W-:Y:S02]  /*46010*/  IMAD.X R161, R171, 0x1, R135, P3 ;  /* 0x00000001aba17824 */ /* 0x000fe400018e0687 */
[----:B------:R-:W3:Y:S01]  /*46020*/  LDL.LU.64 R170, [R1+0x3e0] ;  /* 0x0003e00001aa7983 */ /* 0x000ee20000300a00 */
[----:B-----5:R-:W-:-:S03]  /*46030*/  IADD3 R152, P3, PT, R162, R134, RZ ;  /* 0x00000086a2987210 */ /* 0x020fc60007f7e0ff */
[----:B------:R4:W-:Y:S02]  /*46040*/  STL.64 [R1+0x980], R174 ;  /* 0x000980ae01007387 */ /* 0x0009e40000100a00 */
[----:B------:R-:W-:Y:S02]  /*46050*/  IMAD.X R153, R163, 0x1, R135, P3 ;  /* 0x00000001a3997824 */ /* 0x000fe400018e0687 */
[----:B------:R1:W-:Y:S04]  /*46060*/  STL.64 [R1+0xa38], R160 ;  /* 0x000a38a001007387 */ /* 0x0003e80000100a00 */
[----:B------:R-:W5:Y:S04]  /*46070*/  LDL.LU.64 R162, [R1+0x3d8] ;  /* 0x0003d80001a27983 */ /* 0x000f680000300a00 */
[----:B------:R-:W-:Y:S04]  /*46080*/  LDGSTS.E [R143+-0x3db80], desc[UR22][R160.64], P2 ;  /* 0xc2480000a08f7fae */ /* 0x000fe800091a1016 */
[----:B------:R4:W-:Y:S02]  /*46090*/  STL.64 [R1+0xa48], R152 ;  /* 0x000a489801007387 */ /* 0x0009e40000100a00 */
[----:B----4-:R-:W-:-:S02]  /*460a0*/  IADD3 R174, P3, PT, R156, R134, RZ ;  /* 0x000000869cae7210 */ /* 0x010fc40007f7e0ff */
[----:B------:R4:W-:Y:S04]  /*460b0*/  LDGSTS.E [R143+-0x3d780], desc[UR22][R152.64], P2 ;  /* 0xc2880000988f7fae */ /* 0x0009e800091a1016 */
[----:B-1----:R-:W5:Y:S01]  /*460c0*/  LDL.LU.64 R160, [R1+0x3d0] ;  /* 0x0003d00001a07983 */ /* 0x002f620000300a00 */
[----:B------:R-:W-:Y:S02]  /*460d0*/  IADD3.X R175, PT, PT, R157, R135, RZ, P3, !PT ;  /* 0x000000879daf7210 */ /* 0x000fe40001ffe4ff */
[----:B------:R-:W-:-:S03]  /*460e0*/  IADD3 R156, P3, PT, R168, R134, RZ ;  /* 0x00000086a89c7210 */ /* 0x000fc60007f7e0ff */
[----:B------:R2:W-:Y:S02]  /*460f0*/  LDGSTS.E [R143+-0x3d380], desc[UR22][R174.64], P2 ;  /* 0xc2c80000ae8f7fae */ /* 0x0005e400091a1016 */
[----:B------:R-:W-:Y:S02]  /*46100*/  IMAD.X R157, R169, 0x1, R135, P3 ;  /* 0x00000001a99d7824 */ /* 0x000fe400018e0687 */
[----:B------:R-:W5:Y:S04]  /*46110*/  LDL.LU.64 R168, [R1+0x3c8] ;  /* 0x0003c80001a87983 */ /* 0x000f680000300a00 */
[----:B------:R-:W-:Y:S01]  /*46120*/  STL.64 [R1+0xaa0], R174 ;  /* 0x000aa0ae01007387 */ /* 0x000fe20000100a00 */
[----:B----4-:R-:W-:-:S03]  /*46130*/  IADD3 R152, P3, PT, R158, R134, RZ ;  /* 0x000000869e987210 */ /* 0x010fc60007f7e0ff */
[----:B------:R1:W-:Y:S02]  /*46140*/  STL.64 [R1+0xab8], R156 ;  /* 0x000ab89c01007387 */ /* 0x0003e40000100a00 */
[----:B------:R-:W-:Y:S02]  /*46150*/  IMAD.X R153, R159, 0x1, R135, P3 ;  /* 0x000000019f997824 */ /* 0x000fe400018e0687 */
[----:B------:R-:W-:Y:S04]  /*46160*/  LDGSTS.E [R143+-0x3cf80], desc[UR22][R156.64], P2 ;  /* 0xc30800009c8f7fae */ /* 0x000fe800091a1016 */
[----:B------:R-:W4:Y:S04]  /*46170*/  LDL.LU.64 R158, [R1+0x3c0] ;  /* 0x0003c000019e7983 */ /* 0x000f280000300a00 */
[----:B------:R2:W-:Y:S04]  /*46180*/  STL.64 [R1+0xad0], R152 ;  /* 0x000ad09801007387 */ /* 0x0005e80000100a00 */
[----:B-1----:R-:W4:Y:S04]  /*46190*/  LDL.LU.64 R156, [R1+0x3b8] ;  /* 0x0003b800019c7983 */ /* 0x002f280000300a00 */
[----:B------:R1:W-:Y:S01]  /*461a0*/  LDGSTS.E [R143+-0x3cb80], desc[UR22][R152.64], P2 ;  /* 0xc3480000988f7fae */ /* 0x0003e200091a1016 */
[----:B--2---:R-:W-:-:S04]  /*461b0*/  IADD3 R174, P3, PT, R172, R134, RZ ;  /* 0x00000086acae7210 */ /* 0x004fc80007f7e0ff */
[----:B------:R-:W-:-:S05]  /*461c0*/  IADD3.X R175, PT, PT, R173, R135, RZ, P3, !PT ;  /* 0x00000087adaf7210 */ /* 0x000fca0001ffe4ff */
[----:B------:R2:W-:Y:S01]  /*461d0*/  LDGSTS.E [R143+-0x3c780], desc[UR22][R174.64], P2 ;  /* 0xc3880000ae8f7fae */ /* 0x0005e200091a1016 */
[----:B---3--:R-:W-:-:S05]  /*461e0*/  IADD3 R172, P3, PT, R166, R134, RZ ;  /* 0x00000086a6ac7210 */ /* 0x008fca0007f7e0ff */
[----:B------:R-:W-:Y:S02]  /*461f0*/  IMAD.X R173, R167, 0x1, R135, P3 ;  /* 0x00000001a7ad7824 */ /* 0x000fe400018e0687 */
[----:B------:R-:W3:Y:S04]  /*46200*/  LDL.LU.64 R166, [R1+0x3b0] ;  /* 0x0003b00001a67983 */ /* 0x000ee80000300a00 */
[----:B------:R2:W-:Y:S01]  /*46210*/  STL.64 [R1+0xaf0], R174 ;  /* 0x000af0ae01007387 */ /* 0x0005e20000100a00 */
[----:B-1----:R-:W-:-:S03]  /*46220*/  IADD3 R152, P3, PT, R164, R134, RZ ;  /* 0x00000086a4987210 */ /* 0x002fc60007f7e0ff */
[----:B------:R1:W-:Y:S02]  /*46230*/  STL.64 [R1+0xb10], R172 ;  /* 0x000b10ac01007387 */ /* 0x0003e40000100a00 */
[----:B------:R-:W-:Y:S02]  /*46240*/  IMAD.X R153, R165, 0x1, R135, P3 ;  /* 0x00000001a5997824 */ /* 0x000fe400018e0687 */
[----:B------:R-:W-:Y:S04]  /*46250*/  LDGSTS.E [R143+-0x3c380], desc[UR22][R172.64], P2 ;  /* 0xc3c80000ac8f7fae */ /* 0x000fe800091a1016 */
[----:B------:R-:W3:Y:S04]  /*46260*/  LDL.LU.64 R164, [R1+0x3a8] ;  /* 0x0003a80001a47983 */ /* 0x000ee80000300a00 */
[----:B------:R5:W-:Y:S01]  /*46270*/  STL.64 [R1+0xb38], R152 ;  /* 0x000b389801007387 */ /* 0x000be20000100a00 */
[----:B--2---:R-:W-:-:S03]  /*46280*/  IADD3 R174, P3, PT, R170, R134, RZ ;  /* 0x00000086aaae7210 */ /* 0x004fc60007f7e0ff */
[----:B-1----:R-:W2:Y:S01]  /*46290*/  LDL.LU.64 R172, [R1+0x3a0] ;  /* 0x0003a00001ac7983 */ /* 0x002ea20000300a00 */
[----:B------:R-:W-:-:S03]  /*462a0*/  IADD3.X R175, PT, PT, R171, R135, RZ, P3, !PT ;  /* 0x00000087abaf7210 */ /* 0x000fc60001ffe4ff */
[----:B------:R1:W-:Y:S04]  /*462b0*/  LDGSTS.E [R143+-0x3bf80], desc[UR22][R152.64], P2 ;  /* 0xc4080000988f7fae */ /* 0x0003e800091a1016 */
[----:B------:R1:W-:Y:S01]  /*462c0*/  LDGSTS.E [R143+-0x3bb80], desc[UR22][R174.64], P2 ;  /* 0xc4480000ae8f7fae */ /* 0x0003e200091a1016 */
[----:B-----5:R-:W-:-:S05]  /*462d0*/  IADD3 R170, P3, PT, R162, R134, RZ ;  /* 0x00000086a2aa7210 */ /* 0x020fca0007f7e0ff */
[----:B------:R-:W-:Y:S02]  /*462e0*/  IMAD.X R171, R163, 0x1, R135, P3 ;  /* 0x00000001a3ab7824 */ /* 0x000fe400018e0687 */
[----:B------:R-:W5:Y:S04]  /*462f0*/  LDL.LU.64 R162, [R1+0x398] ;  /* 0x0003980001a27983 */ /* 0x000f680000300a00 */
[----:B------:R-:W-:Y:S01]  /*46300*/  STL.64 [R1+0xb60], R174 ;  /* 0x000b60ae01007387 */ /* 0x000fe20000100a00 */
[----:B-1----:R-:W-:-:S03]  /*46310*/  IADD3 R152, P3, PT, R160, R134, RZ ;  /* 0x00000086a0987210 */ /* 0x002fc60007f7e0ff */
[----:B------:R1:W-:Y:S02]  /*46320*/  STL.64 [R1+0xb90], R170 ;  /* 0x000b90aa01007387 */ /* 0x0003e40000100a00 */
[----:B------:R-:W-:Y:S02]  /*46330*/  IMAD.X R153, R161, 0x1, R135, P3 ;  /* 0x00000001a1997824 */ /* 0x000fe400018e0687 */
[----:B------:R-:W-:Y:S04]  /*46340*/  LDGSTS.E [R143+-0x3b780], desc[UR22][R170.64], P2 ;  /* 0xc4880000aa8f7fae */ /* 0x000fe800091a1016 */
[----:B------:R-:W5:Y:S04]  /*46350*/  LDL.LU.64 R160, [R1+0x390] ;  /* 0x0003900001a07983 */ /* 0x000f680000300a00 */
[----:B------:R4:W-:Y:S04]  /*46360*/  STL.64 [R1+0xbc0], R152 ;  /* 0x000bc09801007387 */ /* 0x0009e80000100a00 */
[----:B-1----:R-:W5:Y:S01]  /*46370*/  LDL.LU.64 R170, [R1+0x388] ;  /* 0x0003880001aa7983 */ /* 0x002f620000300a00 */
[----:B------:R-:W-:-:S03]  /*46380*/  IADD3 R174, P3, PT, R168, R134, RZ ;  /* 0x00000086a8ae7210 */ /* 0x000fc60007f7e0ff */
[----:B------:R1:W-:Y:S01]  /*46390*/  LDGSTS.E [R143+-0x3b380], desc[UR22][R152.64], P2 ;  /* 0xc4c80000988f7fae */ /* 0x0003e200091a1016 */
[----:B------:R-:W-:-:S05]  /*463a0*/  IADD3.X R175, PT, PT, R169, R135, RZ, P3, !PT ;  /* 0x00000087a9af7210 */ /* 0x000fca0001ffe4ff */
[----:B------:R-:W-:Y:S01]  /*463b0*/  LDGSTS.E [R143+-0x3af80], desc[UR22][R174.64], P2 ;  /* 0xc5080000ae8f7fae */ /* 0x000fe200091a1016 */
[----:B----4-:R-:W-:-:S05]  /*463c0*/  IADD3 R168, P3, PT, R158, R134, RZ ;  /* 0x000000869ea87210 */ /* 0x010fca0007f7e0ff */
[----:B------:R-:W-:Y:S02]  /*463d0*/  IMAD.X R169, R159, 0x1, R135, P3 ;  /* 0x000000019fa97824 */ /* 0x000fe400018e0687 */
[----:B------:R-:W4:Y:S01]  /*463e0*/  LDL.LU.64 R158, [R1+0x380] ;  /* 0x00038000019e7983 */ /* 0x000f220000300a00 */
[----:B-1----:R-:W-:-:S03]  /*463f0*/  IADD3 R152, P3, PT, R156, R134, RZ ;  /* 0x000000869c987210 */ /* 0x002fc60007f7e0ff */
[----:B------:R1:W-:Y:S02]  /*46400*/  STL.64 [R1+0xbf8], R174 ;  /* 0x000bf8ae01007387 */ /* 0x0003e40000100a00 */
[----:B------:R-:W-:Y:S02]  /*46410*/  IMAD.X R153, R157, 0x1, R135, P3 ;  /* 0x000000019d997824 */ /* 0x000fe400018e0687 */
[----:B------:R3:W-:Y:S04]  /*46420*/  STL.64 [R1+0xc30], R168 ;  /* 0x000c30a801007387 */ /* 0x0007e80000100a00 */
[----:B------:R-:W4:Y:S04]  /*46430*/  LDL.LU.64 R156, [R1+0x378] ;  /* 0x00037800019c7983 */ /* 0x000f280000300a00 */
[----:B------:R3:W-:Y:S04]  /*46440*/  LDGSTS.E [R143+-0x3ab80], desc[UR22][R168.64], P2 ;  /* 0xc5480000a88f7fae */ /* 0x0007e800091a1016 */
[----:B------:R2:W-:Y:S04]  /*46450*/  STL.64 [R1+0xc60], R152 ;  /* 0x000c609801007387 */ /* 0x0005e80000100a00 */
[----:B-1----:R-:W4:Y:S04]  /*46460*/  LDL.LU.64 R174, [R1+0x370] ;  /* 0x0003700001ae7983 */ /* 0x002f280000300a00 */
[----:B------:R2:W-:Y:S01]  /*46470*/  LDGSTS.E [R143+-0x3a780], desc[UR22][R152.64], P2 ;  /* 0xc5880000988f7fae */ /* 0x0005e200091a1016 */
[----:B---3--:R-:W-:-:S04]  /*46480*/  IADD3 R168, P3, PT, R166, R134, RZ ;  /* 0x00000086a6a87210 */ /* 0x008fc80007f7e0ff */
[----:B------:R-:W-:-:S05]  /*46490*/  IADD3.X R169, PT, PT, R167, R135, RZ, P3, !PT ;  /* 0x00000087a7a97210 */ /* 0x000fca0001ffe4ff */
[----:B------:R-:W-:Y:S01]  /*464a0*/  LDGSTS.E [R143+-0x3a380], desc[UR22][R168.64], P2 ;  /* 0xc5c80000a88f7fae */ /* 0x000fe200091a1016 */
[----:B------:R-:W-:-:S05]  /*464b0*/  IADD3 R166, P3, PT, R164, R134, RZ ;  /* 0x00000086a4a67210 */ /* 0x000fca0007f7e0ff */
[----:B------:R-:W-:Y:S02]  /*464c0*/  IMAD.X R167, R165, 0x1, R135, P3 ;  /* 0x00000001a5a77824 */ /* 0x000fe400018e0687 */
[----:B------:R-:W3:Y:S01]  /*464d0*/  LDL.LU.64 R164, [R1+0x458] ;  /* 0x0004580001a47983 */ /* 0x000ee20000300a00 */
[----:B--2---:R-:W-:-:S03]  /*464e0*/  IADD3 R152, P3, PT, R172, R134, RZ ;  /* 0x00000086ac987210 */ /* 0x004fc60007f7e0ff */
        /* <DEDUP_REMOVED lines=11> */
[----:B------:R5:W-:Y:S02]  /*465a0*/  STL.64 [R1+0xd00], R166 ;  /* 0x000d00a601007387 */ /* 0x000be40000100a00 */
[----:B------:R-:W-:Y:S02]  /*465b0*/  IMAD.X R163, R161, 0x1, R135, P3 ;  /* 0x00000001a1a37824 */ /* 0x000fe400018e0687 */
[----:B------:R-:W-:Y:S01]  /*465c0*/  LDGSTS.E [R143+-0x39780], desc[UR22][R166.64], P2 ;  /* 0xc6880000a68f7fae */ /* 0x000fe200091a1016 */
[----:B-1----:R-:W-:-:S03]  /*465d0*/  IADD3 R152, P3, PT, R170, R134, RZ ;  /* 0x00000086aa987210 */ /* 0x002fc60007f7e0ff */
[----:B------:R-:W2:Y:S02]  /*465e0*/  LDL.LU.64 R160, [R1+0x470] ;  /* 0x0004700001a07983 */ /* 0x000ea40000300a00 */
[----:B------:R-:W-:Y:S02]  /*465f0*/  IMAD.X R153, R171, 0x1, R135, P3 ;  /* 0x00000001ab997824 */ /* 0x000fe400018e0687 */
[----:B------:R4:W-:Y:S04]  /*46600*/  STL.64 [R1+0xd20], R162 ;  /* 0x000d20a201007387 */ /* 0x0009e80000100a00 */
[----:B------:R-:W2:Y:S04]  /*46610*/  LDL.LU.64 R170, [R1+0x478] ;  /* 0x0004780001aa7983 */ /* 0x000ea80000300a00 */
[----:B------:R4:W-:Y:S04]  /*46620*/  LDGSTS.E [R143+-0x39380], desc[UR22][R162.64], P2 ;  /* 0xc6c80000a28f7fae */ /* 0x0009e800091a1016 */
[----:B------:R1:W-:Y:S04]  /*46630*/  STL.64 [R1+0xd38], R152 ;  /* 0x000d389801007387 */ /* 0x0003e80000100a00 */
[----:B-----5:R-:W5:Y:S01]  /*46640*/  LDL.LU.64 R166, [R1+0x480] ;  /* 0x0004800001a67983 */ /* 0x020f620000300a00 */
[----:B----4-:R-:W-:-:S03]  /*46650*/  IADD3 R162, P3, PT, R158, R134, RZ ;  /* 0x000000869ea27210 */ /* 0x010fc60007f7e0ff */
[----:B------:R1:W-:Y:S01]  /*46660*/  LDGSTS.E [R143+-0x38f80], desc[UR22][R152.64], P2 ;  /* 0xc7080000988f7fae */ /* 0x0003e200091a1016 */
[----:B------:R-:W-:Y:S02]  /*46670*/  IADD3.X R163, PT, PT, R159, R135, RZ, P3, !PT ;  /* 0x000000879fa37210 */ /* 0x000fe40001ffe4ff */
[----:B------:R-:W-:-:S03]  /*46680*/  IADD3 R158, P3, PT, R156, R134, RZ ;  /* 0x000000869c9e7210 */ /* 0x000fc60007f7e0ff */
[----:B------:R4:W-:Y:S02]  /*46690*/  STL.64 [R1+0xd50], R162 ;  /* 0x000d50a201007387 */ /* 0x0009e40000100a00 */
[----:B------:R-:W-:Y:S02]  /*466a0*/  IMAD.X R159, R157, 0x1, R135, P3 ;  /* 0x000000019d9f7824 */ /* 0x000fe400018e0687 */
[----:B------:R-:W5:Y:S04]  /*466b0*/  LDL.LU.64 R156, [R1+0x550] ;  /* 0x00055000019c7983 */ /* 0x000f680000300a00 */
[----:B------:R3:W-:Y:S04]  /*466c0*/  STL.64 [R1+0xd60], R158 ;  /* 0x000d609e01007387 */ /* 0x0007e80000100a00 */
[----:B------:R-:W-:Y:S01]  /*466d0*/  LDGSTS.E [R143+-0x38b80], desc[UR22][R162.64], P2 ;  /* 0xc7480000a28f7fae */ /* 0x000fe200091a1016 */
[----:B-1----:R-:W-:-:S03]  /*466e0*/  IADD3 R152, P3, PT, R174, R134, RZ ;  /* 0x00000086ae987210 */ /* 0x002fc60007f7e0ff */
[----:B------:R3:W-:Y:S04]  /*466f0*/  LDGSTS.E [R143+-0x38780], desc[UR22][R158.64], P2 ;  /* 0xc78800009e8f7fae */ /* 0x0007e800091a1016 */
[----:B----4-:R-:W4:Y:S01]  /*46700*/  LDL.LU.64 R162, [R1+0x548] ;  /* 0x0005480001a27983 */ /* 0x010f220000300a00 */
[----:B------:R-:W-:-:S05]  /*46710*/  IMAD.X R153, R175, 0x1, R135, P3 ;  /* 0x00000001af997824 */ /* 0x000fca00018e0687 */
[----:B------:R2:W-:Y:S04]  /*46720*/  STL.64 [R1+0xd70], R152 ;  /* 0x000d709801007387 */ /* 0x0005e80000100a00 */
[----:B------:R2:W-:Y:S01]  /*46730*/  LDGSTS.E [R143+-0x38380], desc[UR22][R152.64], P2 ;  /* 0xc7c80000988f7fae */ /* 0x0005e200091a1016 */
[----:B------:R-:W-:Y:S01]  /*46740*/  VIADD R142, R142, 0x100000 ;  /* 0x001000008e8e7836 */ /* 0x000fe20000000000 */
[----:B---3--:R-:W-:-:S04]  /*46750*/  IADD3 R158, P3, PT, R164, R134, RZ ;  /* 0x00000086a49e7210 */ /* 0x008fc80007f7e0ff */
[----:B------:R-:W-:Y:S02]  /*46760*/  IADD3.X R159, PT, PT, R165, R135, RZ, P3, !PT ;  /* 0x00000087a59f7210 */ /* 0x000fe40001ffe4ff */
[----:B------:R-:W3:Y:S01]  /*46770*/  LDL.LU.64 R164, [R1+0x540] ;  /* 0x0005400001a47983 */ /* 0x000ee20000300a00 */
[----:B--2---:R-:W-:-:S03]  /*46780*/  IADD3 R152, P3, PT, R172, R134, RZ ;  /* 0x00000086ac987210 */ /* 0x004fc60007f7e0ff */
[----:B------:R1:W-:Y:S02]  /*46790*/  STL.64 [R1+0x1e0], R158 ;  /* 0x0001e09e01007387 */ /* 0x0003e40000100a00 */
[----:B------:R-:W-:Y:S02]  /*467a0*/  IMAD.X R153, R173, 0x1, R135, P3 ;  /* 0x00000001ad997824 */ /* 0x000fe400018e0687 */
[----:B------:R-:W-:Y:S04]  /*467b0*/  LDGSTS.E [R142+-0x3ff00], desc[UR22][R158.64], P2 ;  /* 0xc01000009e8e7fae */ /* 0x000fe800091a1016 */
[----:B------:R-:W2:Y:S01]  /*467c0*/  LDL.LU.64 R172, [R1+0x538] ;  /* 0x0005380001ac7983 */ /* 0x000ea20000300a00 */
[----:B------:R-:W-:-:S03]  /*467d0*/  IADD3 R174, P3, PT, R168, R134, RZ ;  /* 0x00000086a8ae7210 */ /* 0x000fc60007f7e0ff */
[----:B------:R1:W-:Y:S04]  /*467e0*/  STL.64 [R1+0x220], R152 ;  /* 0x0002209801007387 */ /* 0x0003e80000100a00 */
[----:B-1----:R-:W2:Y:S01]  /*467f0*/  LDL.LU.64 R158, [R1+0x530] ;  /* 0x00053000019e7983 */ /* 0x002ea20000300a00 */
[----:B------:R-:W-:-:S03]  /*46800*/  IADD3.X R175, PT, PT, R169, R135, RZ, P3, !PT ;  /* 0x00000087a9af7210 */ /* 0x000fc60001ffe4ff */
[----:B------:R1:W-:Y:S04]  /*46810*/  LDGSTS.E [R142+-0x3fb00], desc[UR22][R152.64], P2 ;  /* 0xc0500000988e7fae */ /* 0x0003e800091a1016 */
[----:B------:R5:W-:Y:S01]  /*46820*/  LDGSTS.E [R142+-0x3f700], desc[UR22][R174.64], P2 ;  /* 0xc0900000ae8e7fae */ /* 0x000be200091a1016 */
[----:B------:R-:W-:-:S05]  /*46830*/  IADD3 R168, P3, PT, R160, R134, RZ ;  /* 0x00000086a0a87210 */ /* 0x000fca0007f7e0ff */
[----:B------:R-:W-:Y:S02]  /*46840*/  IMAD.X R169, R161, 0x1, R135, P3 ;  /* 0x00000001a1a97824 */ /* 0x000fe400018e0687 */
[----:B------:R-:W2:Y:S01]  /*46850*/  LDL.LU.64 R160, [R1+0x528] ;  /* 0x0005280001a07983 */ /* 0x000ea20000300a00 */
[----:B-1----:R-:W-:-:S03]  /*46860*/  IADD3 R152, P3, PT, R170, R134, RZ ;  /* 0x00000086aa987210 */ /* 0x002fc60007f7e0ff */
[----:B------:R5:W-:Y:S02]  /*46870*/  STL.64 [R1+0x260], R174 ;  /* 0x000260ae01007387 */ /* 0x000be40000100a00 */
[----:B------:R-:W-:Y:S02]  /*46880*/  IMAD.X R153, R171, 0x1, R135, P3 ;  /* 0x00000001ab997824 */ /* 0x000fe400018e0687 */
[----:B------:R1:W-:Y:S04]  /*46890*/  STL.64 [R1+0x2a0], R168 ;  /* 0x0002a0a801007387 */ /* 0x0003e80000100a00 */
[----:B------:R-:W2:Y:S04]  /*468a0*/  LDL.LU.64 R170, [R1+0x520] ;  /* 0x0005200001aa7983 */ /* 0x000ea80000300a00 */
[----:B------:R-:W-:Y:S04]  /*468b0*/  LDGSTS.E [R142+-0x3f300], desc[UR22][R168.64], P2 ;  /* 0xc0d00000a88e7fae */ /* 0x000fe800091a1016 */
[----:B------:R4:W-:Y:S01]  /*468c0*/  STL.64 [R1+0x2e0], R152 ;  /* 0x0002e09801007387 */ /* 0x0009e20000100a00 */
[----:B-----5:R-:W-:-:S03]  /*468d0*/  IADD3 R174, P3, PT, R166, R134, RZ ;  /* 0x00000086a6ae7210 */ /* 0x020fc60007f7e0ff */
        /* <DEDUP_REMOVED lines=16> */
[----:B---3--:R-:W-:-:S04]  /*469e0*/  IADD3 R174, P3, PT, R164, R134, RZ ;  /* 0x00000086a4ae7210 */ /* 0x008fc80007f7e0ff */
[----:B------:R-:W-:-:S05]  /*469f0*/  IADD3.X R175, PT, PT, R165, R135, RZ, P3, !PT ;  /* 0x00000087a5af7210 */ /* 0x000fca0001ffe4ff */
[----:B------:R3:W-:Y:S01]  /*46a00*/  LDGSTS.E [R142+-0x3df00], desc[UR22][R174.64], P2 ;  /* 0xc2100000ae8e7fae */ /* 0x0007e200091a1016 */
[----:B--2---:R-:W-:-:S05]  /*46a10*/  IADD3 R164, P3, PT, R172, R134, RZ ;  /* 0x00000086aca47210 */ /* 0x004fca0007f7e0ff */
        /* <DEDUP_REMOVED lines=8> */
[----:B------:R5:W-:Y:S04]  /*46aa0*/  STL.64 [R1+0x460], R152 ;  /* 0x0004609801007387 */ /* 0x000be80000100a00 */
[----:B------:R5:W-:Y:S01]  /*46ab0*/  LDGSTS.E [R142+-0x3d700], desc[UR22][R152.64], P2 ;  /* 0xc2900000988e7fae */ /* 0x000be200091a1016 */
[----:B---3--:R-:W-:-:S03]  /*46ac0*/  IADD3 R174, P3, PT, R160, R134, RZ ;  /* 0x00000086a0ae7210 */ /* 0x008fc60007f7e0ff */
[----:B-1----:R-:W3:Y:S01]  /*46ad0*/  LDL.LU.64 R164, [R1+0x4e8] ;  /* 0x0004e80001a47983 */ /* 0x002ee20000300a00 */
[----:B------:R-:W-:-:S05]  /*46ae0*/  IADD3.X R175, PT, PT, R161, R135, RZ, P3, !PT ;  /* 0x00000087a1af7210 */ /* 0x000fca0001ffe4ff */
[----:B------:R1:W-:Y:S01]  /*46af0*/  LDGSTS.E [R142+-0x3d300], desc[UR22][R174.64], P2 ;  /* 0xc2d00000ae8e7fae */ /* 0x0003e200091a1016 */
[----:B------:R-:W-:-:S05]  /*46b00*/  IADD3 R160, P3, PT, R170, R134, RZ ;  /* 0x00000086aaa07210 */ /* 0x000fca0007f7e0ff */
[----:B------:R-:W-:Y:S02]  /*46b10*/  IMAD.X R161, R171, 0x1, R135, P3 ;  /* 0x00000001aba17824 */ /* 0x000fe400018e0687 */
[----:B------:R-:W3:Y:S04]  /*46b20*/  LDL.LU.64 R170, [R1+0x4e0] ;  /* 0x0004e00001aa7983 */ /* 0x000ee80000300a00 */
[----:B------:R-:W-:Y:S01]  /*46b30*/  STL.64 [R1+0x550], R174 ;  /* 0x000550ae01007387 */ /* 0x000fe20000100a00 */
[----:B-----5:R-:W-:-:S03]  /*46b40*/  IADD3 R152, P3, PT, R168, R134, RZ ;  /* 0x00000086a8987210 */ /* 0x020fc60007f7e0ff */
[----:B------:R5:W-:Y:S02]  /*46b50*/  STL.64 [R1+0x520], R160 ;  /* 0x000520a001007387 */ /* 0x000be40000100a00 */
[----:B------:R-:W-:Y:S02]  /*46b60*/  IMAD.X R153, R169, 0x1, R135, P3 ;  /* 0x00000001a9997824 */ /* 0x000fe400018e0687 */
[----:B------:R-:W-:Y:S04]  /*46b70*/  LDGSTS.E [R142+-0x3cf00], desc[UR22][R160.64], P2 ;  /* 0xc3100000a08e7fae */ /* 0x000fe800091a1016 */
[----:B------:R-:W3:Y:S04]  /*46b80*/  LDL.LU.64 R168, [R1+0x4d8] ;  /* 0x0004d80001a87983 */ /* 0x000ee80000300a00 */
[----:B------:R4:W-:Y:S04]  /*46b90*/  STL.64 [R1+0xa98], R152 ;  /* 0x000a989801007387 */ /* 0x0009e80000100a00 */
[----:B-----5:R-:W5:Y:S01]  /*46ba0*/  LDL.LU.64 R160, [R1+0x4d0] ;  /* 0x0004d00001a07983 */ /* 0x020f620000300a00 */
[----:B-1----:R-:W-:-:S03]  /*46bb0*/  IADD3 R174, P3, PT, R156, R134, RZ ;  /* 0x000000869cae7210 */ /* 0x002fc60007f7e0ff */
[----:B------:R1:W-:Y:S01]  /*46bc0*/  LDGSTS.E [R142+-0x3cb00], desc[UR22][R152.64], P2 ;  /* 0xc3500000988e7fae */ /* 0x0003e200091a1016 */
[----:B------:R-:W-:-:S05]  /*46bd0*/  IADD3.X R175, PT, PT, R157, R135, RZ, P3, !PT ;  /* 0x000000879daf7210 */ /* 0x000fca0001ffe4ff */
[----:B------:R2:W-:Y:S01]  /*46be0*/  LDGSTS.E [R142+-0x3c700], desc[UR22][R174.64], P2 ;  /* 0xc3900000ae8e7fae */ /* 0x0005e200091a1016 */
[----:B----4-:R-:W-:-:S05]  /*46bf0*/  IADD3 R156, P3, PT, R162, R134, RZ ;  /* 0x00000086a29c7210 */ /* 0x010fca0007f7e0ff */
[----:B------:R-:W-:Y:S02]  /*46c00*/  IMAD.X R157, R163, 0x1, R135, P3 ;  /* 0x00000001a39d7824 */ /* 0x000fe400018e0687 */
[----:B------:R-:W4:Y:S01]  /*46c10*/  LDL.LU.64 R162, [R1+0x4c8] ;  /* 0x0004c80001a27983 */ /* 0x000f220000300a00 */
[----:B-1----:R-:W-:-:S03]  /*46c20*/  IADD3 R152, P3, PT, R166, R134, RZ ;  /* 0x00000086a6987210 */ /* 0x002fc60007f7e0ff */
        /* <DEDUP_REMOVED lines=13> */
[----:B------:R-:W2:Y:S04]  /*46d00*/  LDL.LU.64 R158, [R1+0x4b0] ;  /* 0x0004b000019e7983 */ /* 0x000ea80000300a00 */
[----:B------:R-:W-:Y:S01]  /*46d10*/  STL.64 [R1+0xb08], R174 ;  /* 0x000b08ae01007387 */ /* 0x000fe20000100a00 */
[----:B---3--:R-:W-:-:S03]  /*46d20*/  IADD3 R152, P3, PT, R164, R134, RZ ;  /* 0x00000086a4987210 */ /* 0x008fc60007f7e0ff */
[----:B------:R1:W-:Y:S02]  /*46d30*/  STL.64 [R1+0xb30], R172 ;  /* 0x000b30ac01007387 */ /* 0x0003e40000100a00 */
[----:B------:R-:W-:Y:S02]  /*46d40*/  IMAD.X R153, R165, 0x1, R135, P3 ;  /* 0x00000001a5997824 */ /* 0x000fe400018e0687 */
[----:B------:R1:W-:Y:S04]  /*46d50*/  LDGSTS.E [R142+-0x3b700], desc[UR22][R172.64], P2 ;  /* 0xc4900000ac8e7fae */ /* 0x0003e800091a1016 */
[----:B------:R-:W3:Y:S01]  /*46d60*/  LDL.LU.64 R164, [R1+0x4a8] ;  /* 0x0004a80001a47983 */ /* 0x000ee20000300a00 */
[----:B-1----:R-:W-:-:S03]  /*46d70*/  IADD3 R172, P3, PT, R170, R134, RZ ;  /* 0x00000086aaac7210 */ /* 0x002fc60007f7e0ff */
[----:B------:R5:W-:Y:S01]  /*46d80*/  STL.64 [R1+0xb58], R152 ;  /* 0x000b589801007387 */ /* 0x000be20000100a00 */
[----:B------:R-:W-:-:S03]  /*46d90*/  IADD3.X R173, PT, PT, R171, R135, RZ, P3, !PT ;  /* 0x00000087abad7210 */ /* 0x000fc60001ffe4ff */
[----:B------:R-:W3:Y:S04]  /*46da0*/  LDL.LU.64 R174, [R1+0x4a0] ;  /* 0x0004a00001ae7983 */ /* 0x000ee80000300a00 */
[----:B------:R5:W-:Y:S04]  /*46db0*/  LDGSTS.E [R142+-0x3b300], desc[UR22][R152.64], P2 ;  /* 0xc4d00000988e7fae */ /* 0x000be800091a1016 */
[----:B------:R-:W-:Y:S01]  /*46dc0*/  LDGSTS.E [R142+-0x3af00], desc[UR22][R172.64], P2 ;  /* 0xc5100000ac8e7fae */ /* 0x000fe200091a1016 */
        /* <DEDUP_REMOVED lines=8> */
[----:B------:R4:W-:Y:S04]  /*46e50*/  LDGSTS.E [R142+-0x3ab00], desc[UR22][R170.64], P2 ;  /* 0xc5500000aa8e7fae */ /* 0x0009e800091a1016 */
[----:B------:R4:W-:Y:S04]  /*46e60*/  STL.64 [R1+0xbf0], R152 ;  /* 0x000bf09801007387 */ /* 0x0009e80000100a00 */
[----:B-1----:R-:W5:Y:S01]  /*46e70*/  LDL.LU.64 R172, [R1+0x488] ;  /* 0x0004880001ac7983 */ /* 0x002f620000300a00 */
[----:B----4-:R-:W-:-:S03]  /*46e80*/  IADD3 R170, P3, PT, R162, R134, RZ ;  /* 0x00000086a2aa7210 */ /* 0x010fc60007f7e0ff */
[----:B------:R1:W-:Y:S01]  /*46e90*/  LDGSTS.E [R142+-0x3a700], desc[UR22][R152.64], P2 ;  /* 0xc5900000988e7fae */ /* 0x0003e200091a1016 */
[----:B------:R-:W-:Y:S02]  /*46ea0*/  IADD3.X R171, PT, PT, R163, R135, RZ, P3, !PT ;  /* 0x00000087a3ab7210 */ /* 0x000fe40001ffe4ff */
[----:B------:R-:W-:-:S03]  /*46eb0*/  IADD3 R162, P3, PT, R166, R134, RZ ;  /* 0x00000086a6a27210 */ /* 0x000fc60007f7e0ff */
[----:B------:R-:W-:Y:S02]  /*46ec0*/  LDGSTS.E [R142+-0x3a300], desc[UR22][R170.64], P2 ;  /* 0xc5d00000aa8e7fae */ /* 0x000fe400091a1016 */
[----:B------:R-:W-:Y:S02]  /*46ed0*/  IMAD.X R163, R167, 0x1, R135, P3 ;  /* 0x00000001a7a37824 */ /* 0x000fe400018e0687 */
[----:B------:R-:W4:Y:S04]  /*46ee0*/  LDL.LU.64 R166, [R1+0x558] ;  /* 0x0005580001a67983 */ /* 0x000f280000300a00 */
[----:B------:R1:W-:Y:S02]  /*46ef0*/  STL.64 [R1+0xc28], R170 ;  /* 0x000c28aa01007387 */ /* 0x0003e40000100a00 */
[----:B-1----:R-:W-:-:S02]  /*46f00*/  IADD3 R152, P3, PT, R156, R134, RZ ;  /* 0x000000869c987210 */ /* 0x002fc40007f7e0ff */
[----:B------:R2:W-:Y:S03]  /*46f10*/  STL.64 [R1+0xc58], R162 ;  /* 0x000c58a201007387 */ /* 0x0005e60000100a00 */
[----:B------:R-:W-:Y:S01]  /*46f20*/  IMAD.X R153, R157, 0x1, R135, P3 ;  /* 0x000000019d997824 */ /* 0x000fe200018e0687 */
[----:B------:R2:W-:Y:S04]  /*46f30*/  LDGSTS.E [R142+-0x39f00], desc[UR22][R162.64], P2 ;  /* 0xc6100000a28e7fae */ /* 0x0005e800091a1016 */
[----:B------:R-:W4:Y:S04]  /*46f40*/  LDL.LU.64 R156, [R1+0x560] ;  /* 0x00056000019c7983 */ /* 0x000f280000300a00 */
[----:B------:R1:W-:Y:S04]  /*46f50*/  STL.64 [R1+0xc88], R152 ;  /* 0x000c889801007387 */ /* 0x0003e80000100a00 */
[----:B------:R-:W4:Y:S04]  /*46f60*/  LDL.LU.64 R170, [R1+0x568] ;  /* 0x0005680001aa7983 */ /* 0x000f280000300a00 */
[----:B------:R1:W-:Y:S01]  /*46f70*/  LDGSTS.E [R142+-0x39b00], desc[UR22][R152.64], P2 ;  /* 0xc6500000988e7fae */ /* 0x0003e200091a1016 */
[----:B--2---:R-:W-:-:S04]  /*46f80*/  IADD3 R162, P3, PT, R158, R134, RZ ;  /* 0x000000869ea27210 */ /* 0x004fc80007f7e0ff */
[----:B------:R-:W-:-:S05]  /*46f90*/  IADD3.X R163, PT, PT, R159, R135, RZ, P3, !PT ;  /* 0x000000879fa37210 */ /* 0x000fca0001ffe4ff */
[----:B------:R2:W-:Y:S04]  /*46fa0*/  STL.64 [R1+0xcb0], R162 ;  /* 0x000cb0a201007387 */ /* 0x0005e80000100a00 */
[----:B------:R-:W-:Y:S01]  /*46fb0*/  LDGSTS.E [R142+-0x39700], desc[UR22][R162.64], P2 ;  /* 0xc6900000a28e7fae */ /* 0x000fe200091a1016 */
[----:B---3--:R-:W-:-:S05]  /*46fc0*/  IADD3 R158, P3, PT, R164, R134, RZ ;  /* 0x00000086a49e7210 */ /* 0x008fca0007f7e0ff */
[----:B------:R-:W-:Y:S02]  /*46fd0*/  IMAD.X R159, R165, 0x1, R135, P3 ;  /* 0x00000001a59f7824 */ /* 0x000fe400018e0687 */
[----:B------:R-:W3:Y:S01]  /*46fe0*/  LDL.LU.64 R164, [R1+0x570] ;  /* 0x0005700001a47983 */ /* 0x000ee20000300a00 */
[----:B-1----:R-:W-:-:S03]  /*46ff0*/  IADD3 R152, P3, PT, R174, R134, RZ ;  /* 0x00000086ae987210 */ /* 0x002fc60007f7e0ff */
[----:B------:R1:W-:Y:S02]  /*47000*/  STL.64 [R1+0xcd8], R158 ;  /* 0x000cd89e01007387 */ /* 0x0003e40000100a00 */
[----:B------:R-:W-:Y:S02]  /*47010*/  IMAD.X R153, R175, 0x1, R135, P3 ;  /* 0x00000001af997824 */ /* 0x000fe400018e0687 */
[----:B------:R1:W-:Y:S04]  /*47020*/  LDGSTS.E [R142+-0x39300], desc[UR22][R158.64], P2 ;  /* 0xc6d000009e8e7fae */ /* 0x0003e800091a1016 */
[----:B--2---:R-:W2:Y:S04]  /*47030*/  LDL.LU.64 R162, [R1+0x578] ;  /* 0x0005780001a27983 */ /* 0x004ea80000300a00 */
[----:B------:R5:W-:Y:S04]  /*47040*/  STL.64 [R1+0xcf8], R152 ;  /* 0x000cf89801007387 */ /* 0x000be80000100a00 */
[----:B------:R-:W2:Y:S01]  /*47050*/  LDL.LU.64 R174, [R1+0x580] ;  /* 0x0005800001ae7983 */ /* 0x000ea20000300a00 */
[----:B-1----:R-:W-:-:S03]  /*47060*/  IADD3 R158, P3, PT, R168, R134, RZ ;  /* 0x00000086a89e7210 */ /* 0x002fc60007f7e0ff */
[----:B------:R1:W-:Y:S01]  /*47070*/  LDGSTS.E [R142+-0x38f00], desc[UR22][R152.64], P2 ;  /* 0xc7100000988e7fae */ /* 0x0003e200091a1016 */
[----:B------:R-:W-:Y:S02]  /*47080*/  IADD3.X R159, PT, PT, R169, R135, RZ, P3, !PT ;  /* 0x00000087a99f7210 */ /* 0x000fe40001ffe4ff */
[----:B-----5:R-:W-:-:S03]  /*47090*/  IADD3 R168, P3, PT, R160, R134, RZ ;  /* 0x00000086a0a87210 */ /* 0x020fc60007f7e0ff */
[----:B------:R5:W-:Y:S02]  /*470a0*/  STL.64 [R1+0xd18], R158 ;  /* 0x000d189e01007387 */ /* 0x000be40000100a00 */
[----:B------:R-:W-:Y:S02]  /*470b0*/  IMAD.X R169, R161, 0x1, R135, P3 ;  /* 0x00000001a1a97824 */ /* 0x000fe400018e0687 */
[----:B------:R-:W-:Y:S04]  /*470c0*/  LDGSTS.E [R142+-0x38b00], desc[UR22][R158.64], P2 ;  /* 0xc75000009e8e7fae */ /* 0x000fe800091a1016 */
[----:B------:R-:W2:Y:S01]  /*470d0*/  LDL.LU.64 R160, [R1+0x588] ;  /* 0x0005880001a07983 */ /* 0x000ea20000300a00 */
[----:B-1----:R-:W-:-:S03]  /*470e0*/  IADD3 R152, P3, PT, R172, R134, RZ ;  /* 0x00000086ac987210 */ /* 0x002fc60007f7e0ff */
[----:B------:R-:W-:Y:S04]  /*470f0*/  STL.64 [R1+0xd30], R168 ;  /* 0x000d30a801007387 */ /* 0x000fe80000100a00 */
[----:B-----5:R-:W5:Y:S01]  /*47100*/  LDL.LU.64 R158, [R1+0x590] ;  /* 0x00059000019e7983 */ /* 0x020f620000300a00 */
[----:B------:R-:W-:-:S03]  /*47110*/  IMAD.X R153, R173, 0x1, R135, P3 ;  /* 0x00000001ad997824 */ /* 0x000fc600018e0687 */
[----:B------:R-:W-:Y:S04]  /*47120*/  LDGSTS.E [R142+-0x38700], desc[UR22][R168.64], P2 ;  /* 0xc7900000a88e7fae */ /* 0x000fe800091a1016 */
[----:B------:R4:W-:Y:S04]  /*47130*/  STL.64 [R1+0xd48], R152 ;  /* 0x000d489801007387 */ /* 0x0009e80000100a00 */
[----:B------:R4:W-:Y:S04]  /*47140*/  LDGSTS.E [R142+-0x38300], desc[UR22][R152.64], P2 ;  /* 0xc7d00000988e7fae */ /* 0x0009e800091a1016 */
[----:B------:R-:W5:Y:S01]  /*47150*/  LDL.LU.64 R172, [R1+0x650] ;  /* 0x0006500001ac7983 */ /* 0x000f620000300a00 */
[----:B----4-:R-:W-:-:S04]  /*47160*/  IADD3 R152, P3, PT, R166, R134, RZ ;  /* 0x00000086a6987210 */ /* 0x010fc80007f7e0ff */
[----:B------:R-:W-:Y:S02]  /*47170*/  IADD3.X R153, PT, PT, R167, R135, RZ, P3, !PT ;  /* 0x00000087a7997210 */ /* 0x000fe40001ffe4ff */
[----:B------:R-:W-:-:S03]  /*47180*/  IADD3 R142, P3, PT, R156, R134, RZ ;  /* 0x000000869c8e7210 */ /* 0x000fc60007f7e0ff */
[----:B------:R3:W-:Y:S02]  /*47190*/  STL.64 [R1+0x1e8], R152 ;  /* 0x0001e89801007387 */ /* 0x0007e40000100a00 */
[----:B------:R-:W-:Y:S02]  /*471a0*/  IMAD.X R143, R157, 0x1, R135, P3 ;  /* 0x000000019d8f7824 */ /* 0x000fe400018e0687 */
[----:B------:R-:W4:Y:S04]  /*471b0*/  LDL.LU.64 R168, [R1+0x648] ;  /* 0x0006480001a87983 */ /* 0x000f280000300a00 */
[----:B------:R2:W-:Y:S04]  /*471c0*/  STL.64 [R1+0x228], R142 ;  /* 0x0002288e01007387 */ /* 0x0005e80000100a00 */
[----:B------:R-:W4:Y:S01]  /*471d0*/  LDL.LU.64 R166, [R1+0x640] ;  /* 0x0006400001a67983 */ /* 0x000f220000300a00 */
[----:B------:R-:W-:Y:S01]  /*471e0*/  VIADD R141, R141, 0x100000 ;  /* 0x001000008d8d7836 */ /* 0x000fe20000000000 */
[----:B------:R-:W-:-:S04]  /*471f0*/  IADD3 R156, P3, PT, R170, R134, RZ ;  /* 0x00000086aa9c7210 */ /* 0x000fc80007f7e0ff */
[----:B------:R3:W-:Y:S01]  /*47200*/  LDGSTS.E [R141+-0x3fe80], desc[UR22][R152.64], P2 ;  /* 0xc0180000988d7fae */ /* 0x0007e200091a1016 */
[----:B------:R-:W-:-:S03]  /*47210*/  IADD3.X R157, PT, PT, R171, R135, RZ, P3, !PT ;  /* 0x00000087ab9d7210 */ /* 0x000fc60001ffe4ff */
[----:B------:R-:W4:Y:S04]  /*47220*/  LDL.LU.64 R170, [R1+0x638] ;  /* 0x0006380001aa7983 */ /* 0x000f280000300a00 */
[----:B------:R1:W-:Y:S04]  /*47230*/  STL.64 [R1+0x268], R156 ;  /* 0x0002689c01007387 */ /* 0x0003e80000100a00 */
[----:B------:R2:W-:Y:S04]  /*47240*/  LDGSTS.E [R141+-0x3fa80], desc[UR22][R142.64], P2 ;  /* 0xc05800008e8d7fae */ /* 0x0005e800091a1016 */
[----:B------:R1:W-:Y:S01]  /*47250*/  LDGSTS.E [R141+-0x3f680], desc[UR22][R156.64], P2 ;  /* 0xc09800009c8d7fae */ /* 0x0003e200091a1016 */
[----:B---3--:R-:W-:-:S05]  /*47260*/  IADD3 R152, P3, PT, R164, R134, RZ ;  /* 0x00000086a4987210 */ /* 0x008fca0007f7e0ff */
[----:B------:R-:W-:-:S05]  /*47270*/  IMAD.X R153, R165, 0x1, R135, P3 ;  /* 0x00000001a5997824 */ /* 0x000fca00018e0687 */
[----:B------:R3:W-:Y:S04]  /*47280*/  STL.64 [R1+0x2a8], R152 ;  /* 0x0002a89801007387 */ /* 0x0007e80000100a00 */
[----:B------:R-:W4:Y:S01]  /*47290*/  LDL.LU.64 R164, [R1+0x630] ;  /* 0x0006300001a47983 */ /* 0x000f220000300a00 */
[----:B--2---:R-:W-:-:S03]  /*472a0*/  IADD3 R142, P3, PT, R162, R134, RZ ;  /* 0x00000086a28e7210 */ /* 0x004fc60007f7e0ff */
[----:B------:R3:W-:Y:S02]  /*472b0*/  LDGSTS.E [R141+-0x3f280], desc[UR22][R152.64], P2 ;  /* 0xc0d80000988d7fae */ /* 0x0007e400091a1016 */
[----:B------:R-:W-:Y:S01]  /*472c0*/  IMAD.X R143, R163, 0x1, R135, P3 ;  /* 0x00000001a38f7824 */ /* 0x000fe200018e0687 */
[----:B-1----:R-:W-:-:S04]  /*472d0*/  IADD3 R156, P3, PT, R174, R134, RZ ;  /* 0x00000086ae9c7210 */ /* 0x002fc80007f7e0ff */
[----:B------:R5:W-:Y:S01]  /*472e0*/  STL.64 [R1+0x2e8], R142 ;  /* 0x0002e88e01007387 */ /* 0x000be20000100a00 */
[----:B------:R-:W-:-:S03]  /*472f0*/  IADD3.X R157, PT, PT, R175, R135, RZ, P3, !PT ;  /* 0x00000087af9d7210 */ /* 0x000fc60001ffe4ff */
[----:B------:R-:W2:Y:S04]  /*47300*/  LDL.LU.64 R162, [R1+0x628] ;  /* 0x0006280001a27983 */ /* 0x000ea80000300a00 */
[----:B------:R5:W-:Y:S04]  /*47310*/  LDGSTS.E [R141+-0x3ee80], desc[UR22][R142.64], P2 ;  /* 0xc11800008e8d7fae */ /* 0x000be800091a1016 */
[----:B------:R-:W2:Y:S01]  /*47320*/  LDL.LU.64 R174, [R1+0x620] ;  /* 0x0006200001ae7983 */ /* 0x000ea20000300a00 */
[----:B---3--:R-:W-:-:S03]  /*47330*/  IADD3 R152, P3, PT, R160, R134, RZ ;  /* 0x00000086a0987210 */ /* 0x008fc60007f7e0ff */
[----:B------:R1:W-:Y:S02]  /*47340*/  STL.64 [R1+0x328], R156 ;  /* 0x0003289c01007387 */ /* 0x0003e40000100a00 */
[----:B------:R-:W-:Y:S02]  /*47350*/  IMAD.X R153, R161, 0x1, R135, P3 ;  /* 0x00000001a1997824 */ /* 0x000fe400018e0687 */
[----:B------:R1:W-:Y:S01]  /*47360*/  LDGSTS.E [R141+-0x3ea80], desc[UR22][R156.64], P2 ;  /* 0xc15800009c8d7fae */ /* 0x0003e200091a1016 */
[----:B-----5:R-:W-:-:S03]  /*47370*/  IADD3 R142, P3, PT, R158, R134, RZ ;  /* 0x000000869e8e7210 */ /* 0x020fc60007f7e0ff */
[----:B------:R4:W-:Y:S02]  /*47380*/  STL.64 [R1+0x368], R152 ;  /* 0x0003689801007387 */ /* 0x0009e40000100a00 */
[----:B------:R-:W-:Y:S02]  /*47390*/  IMAD.X R143, R159, 0x1, R135, P3 ;  /* 0x000000019f8f7824 */ /* 0x000fe400018e0687 */
[----:B------:R-:W3:Y:S04]  /*473a0*/  LDL.LU.64 R160, [R1+0x618] ;  /* 0x0006180001a07983 */ /* 0x000ee80000300a00 */
[----:B------:R5:W-:Y:S04]  /*473b0*/  STL.64 [R1+0x3a8], R142 ;  /* 0x0003a88e01007387 */ /* 0x000be80000100a00 */
[----:B------:R-:W3:Y:S01]  /*473c0*/  LDL.LU.64 R158, [R1+0x610] ;  /* 0x00061000019e7983 */ /* 0x000ee20000300a00 */
[----:B-1----:R-:W-:-:S03]  /*473d0*/  IADD3 R156, P3, PT, R172, R134, RZ ;  /* 0x00000086ac9c7210 */ /* 0x002fc60007f7e0ff */
[----:B------:R4:W-:Y:S01]  /*473e0*/  LDGSTS.E [R141+-0x3e680], desc[UR22][R152.64], P2 ;  /* 0xc1980000988d7fae */ /* 0x0009e200091a1016 */
[----:B------:R-:W-:-:S03]  /*473f0*/  IADD3.X R157, PT, PT, R173, R135, RZ, P3, !PT ;  /* 0x00000087ad9d7210 */ /* 0x000fc60001ffe4ff */
[----:B------:R5:W-:Y:S04]  /*47400*/  LDGSTS.E [R141+-0x3e280], desc[UR22][R142.64], P2 ;  /* 0xc1d800008e8d7fae */ /* 0x000be800091a1016 */
[----:B------:R-:W3:Y:S01]  /*47410*/  LDL.LU.64 R172, [R1+0x608] ;  /* 0x0006080001ac7983 */ /* 0x000ee20000300a00 */
[----:B----4-:R-:W-:-:S03]  /*47420*/  IADD3 R152, P3, PT, R168, R134, RZ ;  /* 0x00000086a8987210 */ /* 0x010fc60007f7e0ff */
[----:B------:R1:W-:Y:S02]  /*47430*/  STL.64 [R1+0x3e8], R156 ;  /* 0x0003e89c01007387 */ /* 0x0003e40000100a00 */
[----:B------:R-:W-:Y:S02]  /*47440*/  IMAD.X R153, R169, 0x1, R135, P3 ;  /* 0x00000001a9997824 */ /* 0x000fe400018e0687 */
[----:B------:R1:W-:Y:S01]  /*47450*/  LDGSTS.E [R141+-0x3de80], desc[UR22][R156.64], P2 ;  /* 0xc21800009c8d7fae */ /* 0x0003e200091a1016 */
[----:B-----5:R-:W-:-:S03]  /*47460*/  IADD3 R142, P3, PT, R166, R134, RZ ;  /* 0x00000086a68e7210 */ /* 0x020fc60007f7e0ff */
[----:B------:R4:W-:Y:S02]  /*47470*/  STL.64 [R1+0x428], R152 ;  /* 0x0004289801007387 */ /* 0x0009e40000100a00 */
[----:B------:R-:W-:Y:S02]  /*47480*/  IMAD.X R143, R167, 0x1, R135, P3 ;  /* 0x00000001a78f7824 */ /* 0x000fe400018e0687 */
[----:B------:R-:W5:Y:S04]  /*47490*/  LDL.LU.64 R168, [R1+0x600] ;  /* 0x0006000001a87983 */ /* 0x000f680000300a00 */
[----:B------:R2:W-:Y:S04]  /*474a0*/  STL.64 [R1+0x468], R142 ;  /* 0x0004688e01007387 */ /* 0x0005e80000100a00 */
[----:B------:R-:W5:Y:S01]  /*474b0*/  LDL.LU.64 R166, [R1+0x5f8] ;  /* 0x0005f80001a67983 */ /* 0x000f620000300a00 */
[----:B-1----:R-:W-:-:S03]  /*474c0*/  IADD3 R156, P3, PT, R170, R134, RZ ;  /* 0x00000086aa9c7210 */ /* 0x002fc60007f7e0ff */
[----:B------:R4:W-:Y:S01]  /*474d0*/  LDGSTS.E [R141+-0x3da80], desc[UR22][R152.64], P2 ;  /* 0xc2580000988d7fae */ /* 0x0009e200091a1016 */
[----:B------:R-:W-:-:S03]  /*474e0*/  IADD3.X R157, PT, PT, R171, R135, RZ, P3, !PT ;  /* 0x00000087ab9d7210 */ /* 0x000fc60001ffe4ff */
[----:B------:R-:W5:Y:S04]  /*474f0*/  LDL.LU.64 R170, [R1+0x5f0] ;  /* 0x0005f00001aa7983 */ /* 0x000f680000300a00 */
[----:B------:R1:W-:Y:S04]  /*47500*/  STL.64 [R1+0x4a8], R156 ;  /* 0x0004a89c01007387 */ /* 0x0003e80000100a00 */
[----:B------:R2:W-:Y:S04]  /*47510*/  LDGSTS.E [R141+-0x3d680], desc[UR22][R142.64], P2 ;  /* 0xc29800008e8d7fae */ /* 0x0005e800091a1016 */
[----:B------:R1:W-:Y:S01]  /*47520*/  LDGSTS.E [R141+-0x3d280], desc[UR22][R156.64], P2 ;  /* 0xc2d800009c8d7fae */ /* 0x0003e200091a1016 */
[----:B----4-:R-:W-:-:S05]  /*47530*/  IADD3 R152, P3, PT, R164, R134, RZ ;  /* 0x00000086a4987210 */ /* 0x010fca0007f7e0ff */
        /* <DEDUP_REMOVED lines=13> */
[----:B------:R-:W-:Y:S02]  /*47610*/  LDGSTS.E [R141+-0x3c680], desc[UR22][R156.64], P2 ;  /* 0xc39800009c8d7fae */ /* 0x000fe400091a1016 */
[--C-:B------:R-:W-:Y:S01]  /*47620*/  IMAD.X R153, R161, 0x1, R135.reuse, P3 ;  /* 0x00000001a1997824 */ /* 0x100fe200018e0687 */
[-C--:B-1----:R-:W-:Y:S01]  /*47630*/  IADD3 R142, P3, PT, R158, R134.reuse, RZ ;  /* 0x000000869e8e7210 */ /* 0x082fe20007f7e0ff */
[----:B------:R1:W-:Y:S04]  /*47640*/  STL.64 [R1+0x568], R156 ;  /* 0x0005689c01007387 */ /* 0x0003e80000100a00 */
[----:B------:R-:W-:Y:S01]  /*47650*/  IMAD.X R143, R159, 0x1, R135, P3 ;  /* 0x000000019f8f7824 */ /* 0x000fe200018e0687 */
[----:B------:R5:W-:Y:S04]  /*47660*/  STL.64 [R1+0x618], R152 ;  /* 0x0006189801007387 */ /* 0x000be80000100a00 */
[----:B------:R-:W3:Y:S04]  /*47670*/  LDL.LU.64 R158, [R1+0x5d0] ;  /* 0x0005d000019e7983 */ /* 0x000ee80000300a00 */
[----:B------:R5:W-:Y:S04]  /*47680*/  STL.64 [R1+0x610], R142 ;  /* 0x0006108e01007387 */ /* 0x000be80000100a00 */
[----:B-1----:R-:W3:Y:S01]  /*47690*/  LDL.LU.64 R156, [R1+0x5c8] ;  /* 0x0005c800019c7983 */ /* 0x002ee20000300a00 */
[----:B------:R-:W-:-:S03]  /*476a0*/  IADD3 R160, P3, PT, R172, R134, RZ ;  /* 0x00000086aca07210 */ /* 0x000fc60007f7e0ff */
[----:B------:R5:W-:Y:S01]  /*476b0*/  LDGSTS.E [R141+-0x3c280], desc[UR22][R152.64], P2 ;  /* 0xc3d80000988d7fae */ /* 0x000be200091a1016 */
[----:B------:R-:W-:-:S03]  /*476c0*/  IADD3.X R161, PT, PT, R173, R135, RZ, P3, !PT ;  /* 0x00000087ada17210 */ /* 0x000fc60001ffe4ff */
[----:B------:R1:W-:Y:S04]  /*476d0*/  LDGSTS.E [R141+-0x3be80], desc[UR22][R142.64], P2 ;  /* 0xc41800008e8d7fae */ /* 0x0003e800091a1016 */
[----:B------:R-:W3:Y:S01]  /*476e0*/  LDL.LU.64 R172, [R1+0x5c0] ;  /* 0x0005c00001ac7983 */ /* 0x000ee20000300a00 */
[----:B-----5:R-:W-:-:S03]  /*476f0*/  IADD3 R152, P3, PT, R168, R134, RZ ;  /* 0x00000086a8987210 */ /* 0x020fc60007f7e0ff */
[----:B------:R5:W-:Y:S02]  /*47700*/  STL.64 [R1+0x628], R160 ;  /* 0x000628a001007387 */ /* 0x000be40000100a00 */
[----:B------:R-:W-:Y:S02]  /*47710*/  IMAD.X R153, R169, 0x1, R135, P3 ;  /* 0x00000001a9997824 */ /* 0x000fe400018e0687 */
[----:B------:R5:W-:Y:S01]  /*47720*/  LDGSTS.E [R141+-0x3ba80], desc[UR22][R160.64], P2 ;  /* 0xc4580000a08d7fae */ /* 0x000be200091a1016 */
[----:B-1----:R-:W-:-:S03]  /*47730*/  IADD3 R142, P3, PT, R166, R134, RZ ;  /* 0x00000086a68e7210 */ /* 0x002fc60007f7e0ff */
[----:B------:R4:W-:Y:S02]  /*47740*/  STL.64 [R1+0xae0], R152 ;  /* 0x000ae09801007387 */ /* 0x0009e40000100a00 */
[----:B------:R-:W-:Y:S02]  /*47750*/  IMAD.X R143, R167, 0x1, R135, P3 ;  /* 0x00000001a78f7824 */ /* 0x000fe400018e0687 */
[----:B------:R-:W3:Y:S04]  /*47760*/  LDL.LU.64 R168, [R1+0x5b8] ;  /* 0x0005b80001a87983 */ /* 0x000ee80000300a00 */
[----:B------:R2:W-:Y:S04]  /*47770*/  STL.64 [R1+0xb00], R142 ;  /* 0x000b008e01007387 */ /* 0x0005e80000100a00 */
[----:B------:R-:W3:Y:S01]  /*47780*/  LDL.LU.64 R166, [R1+0x5b0] ;  /* 0x0005b00001a67983 */ /* 0x000ee20000300a00 */
[----:B-----5:R-:W-:-:S03]  /*47790*/  IADD3 R160, P3, PT, R170, R134, RZ ;  /* 0x00000086aaa07210 */ /* 0x020fc60007f7e0ff */
        /* <DEDUP_REMOVED lines=18> */
[----:B------:R1:W-:Y:S01]  /*478c0*/  LDGSTS.E [R141+-0x3a280], desc[UR22][R160.64], P2 ;  /* 0xc5d80000a08d7fae */ /* 0x0003e200091a1016 */
[----:B---3--:R-:W-:-:S05]  /*478d0*/  IADD3 R152, P3, PT, R158, R134, RZ ;  /* 0x000000869e987210 */ /* 0x008fca0007f7e0ff */
[----:B------:R-:W-:Y:S02]  /*478e0*/  IMAD.X R153, R159, 0x1, R135, P3 ;  /* 0x000000019f997824 */ /* 0x000fe400018e0687 */
[----:B------:R-:W3:Y:S01]  /*478f0*/  LDL.LU.64 R158, [R1+0x658] ;  /* 0x00065800019e7983 */ /* 0x000ee20000300a00 */
[----:B-1----:R-:W-:-:S03]  /*47900*/  IADD3 R142, P3, PT, R156, R134, RZ ;  /* 0x000000869c8e7210 */ /* 0x002fc60007f7e0ff */
[----:B------:R1:W-:Y:S02]  /*47910*/  STL.64 [R1+0xbb0], R160 ;  /* 0x000bb0a001007387 */ /* 0x0003e40000100a00 */
[----:B------:R-:W-:Y:S02]  /*47920*/  IMAD.X R143, R157, 0x1, R135, P3 ;  /* 0x000000019d8f7824 */ /* 0x000fe400018e0687 */
[----:B------:R1:W-:Y:S04]  /*47930*/  STL.64 [R1+0xbe8], R152 ;  /* 0x000be89801007387 */ /* 0x0003e80000100a00 */
[----:B------:R-:W3:Y:S01]  /*47940*/  LDL.LU.64 R156, [R1+0x660] ;  /* 0x00066000019c7983 */ /* 0x000ee20000300a00 */
[----:B-1----:R-:W-:-:S03]  /*47950*/  IADD3 R160, P3, PT, R172, R134, RZ ;  /* 0x00000086aca07210 */ /* 0x002fc60007f7e0ff */
[----:B------:R1:W-:Y:S01]  /*47960*/  LDGSTS.E [R141+-0x39e80], desc[UR22][R152.64], P2 ;  /* 0xc6180000988d7fae */ /* 0x0003e200091a1016 */
[----:B------:R-:W-:-:S03]  /*47970*/  IADD3.X R161, PT, PT, R173, R135, RZ, P3, !PT ;  /* 0x00000087ada17210 */ /* 0x000fc60001ffe4ff */
[----:B------:R1:W-:Y:S04]  /*47980*/  STL.64 [R1+0xc20], R142 ;  /* 0x000c208e01007387 */ /* 0x0003e80000100a00 */
[----:B------:R-:W3:Y:S04]  /*47990*/  LDL.LU.64 R172, [R1+0x668] ;  /* 0x0006680001ac7983 */ /* 0x000ee80000300a00 */
[----:B------:R1:W-:Y:S02]  /*479a0*/  LDGSTS.E [R141+-0x39a80], desc[UR22][R142.64], P2 ;  /* 0xc65800008e8d7fae */ /* 0x0003e400091a1016 */
[----:B-1----:R-:W-:-:S02]  /*479b0*/  IADD3 R152, P3, PT, R168, R134, RZ ;  /* 0x00000086a8987210 */ /* 0x002fc40007f7e0ff */
[----:B------:R5:W-:Y:S03]  /*479c0*/  STL.64 [R1+0xc50], R160 ;  /* 0x000c50a001007387 */ /* 0x000be60000100a00 */
[----:B------:R-:W-:Y:S01]  /*479d0*/  IMAD.X R153, R169, 0x1, R135, P3 ;  /* 0x00000001a9997824 */ /* 0x000fe200018e0687 */
[----:B------:R5:W-:Y:S01]  /*479e0*/  LDGSTS.E [R141+-0x39680], desc[UR22][R160.64], P2 ;  /* 0xc6980000a08d7fae */ /* 0x000be200091a1016 */
[----:B------:R-:W-:-:S03]  /*479f0*/  IADD3 R142, P3, PT, R166, R134, RZ ;  /* 0x00000086a68e7210 */ /* 0x000fc60007f7e0ff */
[----:B------:R-:W3:Y:S02]  /*47a00*/  LDL.LU.64 R168, [R1+0x670] ;  /* 0x0006700001a87983 */ /* 0x000ee40000300a00 */
[----:B------:R-:W-:Y:S02]  /*47a10*/  IMAD.X R143, R167, 0x1, R135, P3 ;  /* 0x00000001a78f7824 */ /* 0x000fe400018e0687 */
[----:B------:R4:W-:Y:S04]  /*47a20*/  STL.64 [R1+0xc80], R152 ;  /* 0x000c809801007387 */ /* 0x0009e80000100a00 */
[----:B------:R-:W3:Y:S01]  /*47a30*/  LDL.LU.64 R166, [R1+0x678] ;  /* 0x0006780001a67983 */ /* 0x000ee20000300a00 */
[----:B-----5:R-:W-:-:S03]  /*47a40*/  IADD3 R160, P3, PT, R170, R134, RZ ;  /* 0x00000086aaa07210 */ /* 0x020fc60007f7e0ff */
[----:B------:R4:W-:Y:S01]  /*47a50*/  LDGSTS.E [R141+-0x39280], desc[UR22][R152.64], P2 ;  /* 0xc6d80000988d7fae */ /* 0x0009e200091a1016 */
[----:B------:R-:W-:-:S03]  /*47a60*/  IADD3.X R161, PT, PT, R171, R135, RZ, P3, !PT ;  /* 0x00000087aba17210 */ /* 0x000fc60001ffe4ff */
[----:B------:R2:W-:Y:S04]  /*47a70*/  STL.64 [R1+0xca8], R142 ;  /* 0x000ca88e01007387 */ /* 0x0005e80000100a00 */
[----:B------:R-:W5:Y:S04]  /*47a80*/  LDL.LU.64 R174, [R1+0x680] ;  /* 0x0006800001ae7983 */ /* 0x000f680000300a00 */
[----:B------:R-:W-:Y:S04]  /*47a90*/  STL.64 [R1+0xcd0], R160 ;  /* 0x000cd0a001007387 */ /* 0x000fe80000100a00 */
[----:B------:R2:W-:Y:S04]  /*47aa0*/  LDGSTS.E [R141+-0x38e80], desc[UR22][R142.64], P2 ;  /* 0xc71800008e8d7fae */ /* 0x0005e800091a1016 */
[----:B------:R-:W-:Y:S01]  /*47ab0*/  LDGSTS.E [R141+-0x38a80], desc[UR22][R160.64], P2 ;  /* 0xc7580000a08d7fae */ /* 0x000fe200091a1016 */
[----:B------:R-:W-:Y:S01]  /*47ac0*/  VIADD R140, R140, 0x100000 ;  /* 0x001000008c8c7836 */ /* 0x000fe20000000000 */
[----:B----4-:R-:W-:-:S05]  /*47ad0*/  IADD3 R152, P3, PT, R164, R134, RZ ;  /* 0x00000086a4987210 */ /* 0x010fca0007f7e0ff */
[----:B------:R-:W-:Y:S02]  /*47ae0*/  IMAD.X R153, R165, 0x1, R135, P3 ;  /* 0x00000001a5997824 */ /* 0x000fe400018e0687 */
[----:B------:R-:W4:Y:S04]  /*47af0*/  LDL.LU.64 R164, [R1+0x688] ;  /* 0x0006880001a47983 */ /* 0x000f280000300a00 */
[----:B------:R3:W-:Y:S04]  /*47b00*/  STL.64 [R1+0xcf0], R152 ;  /* 0x000cf09801007387 */ /* 0x0007e80000100a00 */
[----:B------:R3:W-:Y:S01]  /*47b10*/  LDGSTS.E [R141+-0x38680], desc[UR22][R152.64], P2 ;  /* 0xc7980000988d7fae */ /* 0x0007e200091a1016 */
[----:B--2---:R-:W-:-:S05]  /*47b20*/  IADD3 R142, P3, PT, R162, R134, RZ ;  /* 0x00000086a28e7210 */ /* 0x004fca0007f7e0ff */
[----:B------:R-:W-:Y:S02]  /*47b30*/  IMAD.X R143, R163, 0x1, R135, P3 ;  /* 0x00000001a38f7824 */ /* 0x000fe400018e0687 */
[----:B------:R-:W2:Y:S04]  /*47b40*/  LDL.LU.64 R162, [R1+0x690] ;  /* 0x0006900001a27983 */ /* 0x000ea80000300a00 */
[----:B------:R1:W-:Y:S04]  /*47b50*/  STL.64 [R1+0xd10], R142 ;  /* 0x000d108e01007387 */ /* 0x0003e80000100a00 */
[----:B------:R1:W-:Y:S04]  /*47b60*/  LDGSTS.E [R141+-0x38280], desc[UR22][R142.64], P2 ;  /* 0xc7d800008e8d7fae */ /* 0x0003e800091a1016 */
[----:B------:R-:W2:Y:S01]  /*47b70*/  LDL.LU.64 R170, [R1+0x698] ;  /* 0x0006980001aa7983 */ /* 0x000ea20000300a00 */
[----:B---3--:R-:W-:-:S04]  /*47b80*/  IADD3 R152, P3, PT, R158, R134, RZ ;  /* 0x000000869e987210 */ /* 0x008fc80007f7e0ff */
[----:B------:R-:W-:Y:S02]  /*47b90*/  IADD3.X R153, PT, PT, R159, R135, RZ, P3, !PT ;  /* 0x000000879f997210 */ /* 0x000fe40001ffe4ff */
[----:B-1----:R-:W-:-:S03]  /*47ba0*/  IADD3 R142, P3, PT, R156, R134, RZ ;  /* 0x000000869c8e7210 */ /* 0x002fc60007f7e0ff */
[----:B------:R1:W-:Y:S02]  /*47bb0*/  STL.64 [R1+0x1f0], R152 ;  /* 0x0001f09801007387 */ /* 0x0003e40000100a00 */
[----:B------:R-:W-:Y:S02]  /*47bc0*/  IMAD.X R143, R157, 0x1, R135, P3 ;  /* 0x000000019d8f7824 */ /* 0x000fe400018e0687 */
[----:B------:R-:W3:Y:S04]  /*47bd0*/  LDL.LU.64 R160, [R1+0x6a0] ;  /* 0x0006a00001a07983 */ /* 0x000ee80000300a00 */
[----:B------:R1:W-:Y:S04]  /*47be0*/  STL.64 [R1+0x230], R142 ;  /* 0x0002308e01007387 */ /* 0x0003e80000100a00 */
[----:B------:R-:W3:Y:S01]  /*47bf0*/  LDL.LU.64 R158, [R1+0x6a8] ;  /* 0x0006a800019e7983 */ /* 0x000ee20000300a00 */
[----:B------:R-:W-:-:S03]  /*47c00*/  IADD3 R156, P3, PT, R172, R134, RZ ;  /* 0x00000086ac9c7210 */ /* 0x000fc60007f7e0ff */
[----:B------:R1:W-:Y:S01]  /*47c10*/  LDGSTS.E [R140+-0x3fe00], desc[UR22][R152.64], P2 ;  /* 0xc0200000988c7fae */ /* 0x0003e200091a1016 */
[----:B------:R-:W-:-:S03]  /*47c20*/  IADD3.X R157, PT, PT, R173, R135, RZ, P3, !PT ;  /* 0x00000087ad9d7210 */ /* 0x000fc60001ffe4ff */
[----:B------:R1:W-:Y:S04]  /*47c30*/  LDGSTS.E [R140+-0x3fa00], desc[UR22][R142.64], P2 ;  /* 0xc06000008e8c7fae */ /* 0x0003e800091a1016 */
[----:B------:R-:W3:Y:S01]  /*47c40*/  LDL.LU.64 R172, [R1+0x750] ;  /* 0x0007500001ac7983 */ /* 0x000ee20000300a00 */
[----:B-1----:R-:W-:-:S03]  /*47c50*/  IADD3 R152, P3, PT, R168, R134, RZ ;  /* 0x00000086a8987210 */ /* 0x002fc60007f7e0ff */
[----:B------:R5:W-:Y:S02]  /*47c60*/  STL.64 [R1+0x270], R156 ;  /* 0x0002709c01007387 */ /* 0x000be40000100a00 */
[----:B------:R-:W-:Y:S02]  /*47c70*/  IMAD.X R153, R169, 0x1, R135, P3 ;  /* 0x00000001a9997824 */ /* 0x000fe400018e0687 */
[----:B------:R5:W-:Y:S01]  /*47c80*/  LDGSTS.E [R140+-0x3f600], desc[UR22][R156.64], P2 ;  /* 0xc0a000009c8c7fae */ /* 0x000be200091a1016 */
[----:B------:R-:W-:-:S03]  /*47c90*/  IADD3 R142, P3, PT, R166, R134, RZ ;  /* 0x00000086a68e7210 */ /* 0x000fc60007f7e0ff */
        /* <DEDUP_REMOVED lines=24> */
[----:B------:R-:W2:Y:S04]  /*47e20*/  LDL.LU.64 R170, [R1+0x720] ;  /* 0x0007200001aa7983 */ /* 0x000ea80000300a00 */
[----:B------:R1:W-:Y:S04]  /*47e30*/  STL.64 [R1+0x3f0], R156 ;  /* 0x0003f09c01007387 */ /* 0x0003e80000100a00 */
[----:B------:R3:W-:Y:S02]  /*47e40*/  LDGSTS.E [R140+-0x3de00], desc[UR22][R156.64], P2 ;  /* 0xc22000009c8c7fae */ /* 0x0007e400091a1016 */
[----:B---3--:R-:W-:-:S05]  /*47e50*/  IADD3 R152, P3, PT, R160, R134, RZ ;  /* 0x00000086a0987210 */ /* 0x008fca0007f7e0ff */
[----:B------:R-:W-:Y:S01]  /*47e60*/  IMAD.X R153, R161, 0x1, R135, P3 ;  /* 0x00000001a1997824 */ /* 0x000fe200018e0687 */
[----:B-1----:R-:W-:-:S04]  /*47e70*/  IADD3 R142, P3, PT, R158, R134, RZ ;  /* 0x000000869e8e7210 */ /* 0x002fc80007f7e0ff */
[----:B------:R1:W-:Y:S01]  /*47e80*/  STL.64 [R1+0x430], R152 ;  /* 0x0004309801007387 */ /* 0x0003e20000100a00 */
[----:B------:R-:W-:-:S03]  /*47e90*/  IMAD.X R143, R159, 0x1, R135, P3 ;  /* 0x000000019f8f7824 */ /* 0x000fc600018e0687 */
        /* <DEDUP_REMOVED lines=28> */
[----:B------:R-:W4:Y:S04]  /*48060*/  LDL.LU.64 R164, [R1+0x6e8] ;  /* 0x0006e80001a47983 */ /* 0x000f280000300a00 */
[----:B------:R3:W-:Y:S01]  /*48070*/  LDGSTS.E [R140+-0x3c200], desc[UR22][R152.64], P2 ;  /* 0xc3e00000988c7fae */ /* 0x0007e200091a1016 */
[----:B--2---:R-:W-:-:S05]  /*48080*/  IADD3 R142, P3, PT, R162, R134, RZ ;  /* 0x00000086a28e7210 */ /* 0x004fca0007f7e0ff */
        /* <DEDUP_REMOVED lines=21> */
[----:B------:R5:W-:Y:S01]  /*481e0*/  LDGSTS.E [R140+-0x3ae00], desc[UR22][R156.64], P2 ;  /* 0xc52000009c8c7fae */ /* 0x000be200091a1016 */
[----:B-1----:R-:W-:-:S05]  /*481f0*/  IADD3 R152, P3, PT, R168, R134, RZ ;  /* 0x00000086a8987210 */ /* 0x002fca0007f7e0ff */
[----:B------:R-:W-:Y:S02]  /*48200*/  IMAD.X R153, R169, 0x1, R135, P3 ;  /* 0x00000001a9997824 */ /* 0x000fe400018e0687 */
[----:B------:R-:W3:Y:S01]  /*48210*/  LDL.LU.64 R168, [R1+0x6c0] ;  /* 0x0006c00001a87983 */ /* 0x000ee20000300a00 */
[----:B------:R-:W-:-:S03]  /*48220*/  IADD3 R142, P3, PT, R166, R134, RZ ;  /* 0x00000086a68e7210 */ /* 0x000fc60007f7e0ff */
[----:B------:R5:W-:Y:S02]  /*48230*/  STL.64 [R1+0x718], R156 ;  /* 0x0007189c01007387 */ /* 0x000be40000100a00 */
[----:B------:R-:W-:Y:S02]  /*48240*/  IMAD.X R143, R167, 0x1, R135, P3 ;  /* 0x00000001a78f7824 */ /* 0x000fe400018e0687 */
[----:B------:R4:W-:Y:S04]  /*48250*/  STL.64 [R1+0x730], R152 ;  /* 0x0007309801007387 */ /* 0x0009e80000100a00 */
[----:B------:R-:W3:Y:S04]  /*48260*/  LDL.LU.64 R166, [R1+0x6b8] ;  /* 0x0006b80001a67983 */ /* 0x000ee80000300a00 */
[----:B------:R2:W-:Y:S01]  /*48270*/  STL.64 [R1+0xb20], R142 ;  /* 0x000b208e01007387 */ /* 0x0005e20000100a00 */
[----:B-----5:R-:W-:-:S03]  /*48280*/  IADD3 R156, P3, PT, R174, R134, RZ ;  /* 0x00000086ae9c7210 */ /* 0x020fc60007f7e0ff */
[----:B------:R-:W5:Y:S01]  /*48290*/  LDL.LU.64 R172, [R1+0x6b0] ;  /* 0x0006b00001ac7983 */ /* 0x000f620000300a00 */
[----:B------:R-:W-:-:S03]  /*482a0*/  IADD3.X R157, PT, PT, R175, R135, RZ, P3, !PT ;  /* 0x00000087af9d7210 */ /* 0x000fc60001ffe4ff */
[----:B------:R4:W-:Y:S04]  /*482b0*/  LDGSTS.E [R140+-0x3aa00], desc[UR22][R152.64], P2 ;  /* 0xc5600000988c7fae */ /* 0x0009e800091a1016 */
[----:B------:R2:W-:Y:S04]  /*482c0*/  LDGSTS.E [R140+-0x3a600], desc[UR22][R142.64], P2 ;  /* 0xc5a000008e8c7fae */ /* 0x0005e800091a1016 */
[----:B------:R1:W-:Y:S01]  /*482d0*/  LDGSTS.E [R140+-0x3a200], desc[UR22][R156.64], P2 ;  /* 0xc5e000009c8c7fae */ /* 0x0003e200091a1016 */
[----:B----4-:R-:W-:-:S05]  /*482e0*/  IADD3 R152, P3, PT, R164, R134, RZ ;  /* 0x00000086a4987210 */ /* 0x010fca0007f7e0ff */
[----:B------:R-:W-:Y:S02]  /*482f0*/  IMAD.X R153, R165, 0x1, R135, P3 ;  /* 0x00000001a5997824 */ /* 0x000fe400018e0687 */
[----:B------:R-:W4:Y:S04]  /*48300*/  LDL.LU.64 R164, [R1+0x758] ;  /* 0x0007580001a47983 */ /* 0x000f280000300a00 */
[----:B------:R1:W-:Y:S01]  /*48310*/  STL.64 [R1+0xb48], R156 ;  /* 0x000b489c01007387 */ /* 0x0003e20000100a00 */
[----:B--2---:R-:W-:-:S03]  /*48320*/  IADD3 R142, P3, PT, R162, R134, RZ ;  /* 0x00000086a28e7210 */ /* 0x004fc60007f7e0ff */
[----:B------:R3:W-:Y:S02]  /*48330*/  STL.64 [R1+0xb78], R152 ;  /* 0x000b789801007387 */ /* 0x0007e40000100a00 */
[----:B------:R-:W-:Y:S02]  /*48340*/  IMAD.X R143, R163, 0x1, R135, P3 ;  /* 0x00000001a38f7824 */ /* 0x000fe400018e0687 */
[----:B------:R3:W-:Y:S01]  /*48350*/  LDGSTS.E [R140+-0x39e00], desc[UR22][R152.64], P2 ;  /* 0xc6200000988c7fae */ /* 0x0007e200091a1016 */
[----:B-1----:R-:W-:-:S03]  /*48360*/  IADD3 R156, P3, PT, R170, R134, RZ ;  /* 0x00000086aa9c7210 */ /* 0x002fc60007f7e0ff */
[----:B------:R-:W2:Y:S01]  /*48370*/  LDL.LU.64 R162, [R1+0x760] ;  /* 0x0007600001a27983 */ /* 0x000ea20000300a00 */
[----:B------:R-:W-:-:S03]  /*48380*/  IADD3.X R157, PT, PT, R171, R135, RZ, P3, !PT ;  /* 0x00000087ab9d7210 */ /* 0x000fc60001ffe4ff */
[----:B------:R1:W-:Y:S04]  /*48390*/  STL.64 [R1+0xba8], R142 ;  /* 0x000ba88e01007387 */ /* 0x0003e80000100a00 */
[----:B------:R-:W2:Y:S04]  /*483a0*/  LDL.LU.64 R170, [R1+0x768] ;  /* 0x0007680001aa7983 */ /* 0x000ea80000300a00 */
[----:B------:R1:W-:Y:S04]  /*483b0*/  LDGSTS.E [R140+-0x39a00], desc[UR22][R142.64], P2 ;  /* 0xc66000008e8c7fae */ /* 0x0003e800091a1016 */
[----:B------:R1:W-:Y:S04]  /*483c0*/  STL.64 [R1+0xbe0], R156 ;  /* 0x000be09c01007387 */ /* 0x0003e80000100a00 */
[----:B------:R3:W-:Y:S02]  /*483d0*/  LDGSTS.E [R140+-0x39600], desc[UR22][R156.64], P2 ;  /* 0xc6a000009c8c7fae */ /* 0x0007e400091a1016 */
[----:B---3--:R-:W-:-:S05]  /*483e0*/  IADD3 R152, P3, PT, R160, R134, RZ ;  /* 0x00000086a0987210 */ /* 0x008fca0007f7e0ff */
[----:B------:R-:W-:Y:S02]  /*483f0*/  IMAD.X R153, R161, 0x1, R135, P3 ;  /* 0x00000001a1997824 */ /* 0x000fe400018e0687 */
[----:B------:R-:W3:Y:S01]  /*48400*/  LDL.LU.64 R160, [R1+0x770] ;  /* 0x0007700001a07983 */ /* 0x000ee20000300a00 */
[----:B-1----:R-:W-:-:S03]  /*48410*/  IADD3 R142, P3, PT, R158, R134, RZ ;  /* 0x000000869e8e7210 */ /* 0x002fc60007f7e0ff */
[----:B------:R1:W-:Y:S02]  /*48420*/  STL.64 [R1+0xc18], R152 ;  /* 0x000c189801007387 */ /* 0x0003e40000100a00 */
[----:B------:R-:W-:Y:S02]  /*48430*/  IMAD.X R143, R159, 0x1, R135, P3 ;  /* 0x000000019f8f7824 */ /* 0x000fe400018e0687 */
[----:B------:R-:W3:Y:S04]  /*48440*/  LDL.LU.64 R158, [R1+0x778] ;  /* 0x00077800019e7983 */ /* 0x000ee80000300a00 */
[----:B------:R1:W-:Y:S04]  /*48450*/  LDGSTS.E [R140+-0x39200], desc[UR22][R152.64], P2 ;  /* 0xc6e00000988c7fae */ /* 0x0003e800091a1016 */
[----:B------:R-:W-:Y:S04]  /*48460*/  STL.64 [R1+0xc48], R142 ;  /* 0x000c488e01007387 */ /* 0x000fe80000100a00 */
[----:B------:R5:W-:Y:S01]  /*48470*/  LDGSTS.E [R140+-0x38e00], desc[UR22][R142.64], P2 ;  /* 0xc72000008e8c7fae */ /* 0x000be200091a1016 */
[----:B------:R-:W-:-:S04]  /*48480*/  IADD3 R156, P3, PT, R168, R134, RZ ;  /* 0x00000086a89c7210 */ /* 0x000fc80007f7e0ff */
[----:B------:R-:W-:Y:S02]  /*48490*/  IADD3.X R157, PT, PT, R169, R135, RZ, P3, !PT ;  /* 0x00000087a99d7210 */ /* 0x000fe40001ffe4ff */
[----:B------:R-:W3:Y:S01]  /*484a0*/  LDL.LU.64 R168, [R1+0x780] ;  /* 0x0007800001a87983 */ /* 0x000ee20000300a00 */
[----:B-1----:R-:W-:-:S03]  /*484b0*/  IADD3 R152, P3, PT, R166, R134, RZ ;  /* 0x00000086a6987210 */ /* 0x002fc60007f7e0ff */
[----:B------:R1:W-:Y:S02]  /*484c0*/  STL.64 [R1+0xc78], R156 ;  /* 0x000c789c01007387 */ /* 0x0003e40000100a00 */
[----:B------:R-:W-:Y:S02]  /*484d0*/  IMAD.X R153, R167, 0x1, R135, P3 ;  /* 0x00000001a7997824 */ /* 0x000fe400018e0687 */
[----:B------:R-:W-:Y:S04]  /*484e0*/  LDGSTS.E [R140+-0x38a00], desc[UR22][R156.64], P2 ;  /* 0xc76000009c8c7fae */ /* 0x000fe800091a1016 */
[----:B------:R-:W3:Y:S04]  /*484f0*/  LDL.LU.64 R166, [R1+0x788] ;  /* 0x0007880001a67983 */ /* 0x000ee80000300a00 */
[----:B------:R-:W-:Y:S04]  /*48500*/  STL.64 [R1+0xca0], R152 ;  /* 0x000ca09801007387 */ /* 0x000fe80000100a00 */
[----:B-1----:R-:W3:Y:S01]  /*48510*/  LDL.LU.64 R156, [R1+0x790] ;  /* 0x00079000019c7983 */ /* 0x002ee20000300a00 */
[----:B-----5:R-:W-:-:S03]  /*48520*/  IADD3 R142, P3, PT, R172, R134, RZ ;  /* 0x00000086ac8e7210 */ /* 0x020fc60007f7e0ff */
[----:B------:R-:W-:Y:S02]  /*48530*/  LDGSTS.E [R140+-0x38600], desc[UR22][R152.64], P2 ;  /* 0xc7a00000988c7fae */ /* 0x000fe400091a1016 */
[----:B------:R-:W-:-:S05]  /*48540*/  IMAD.X R143, R173, 0x1, R135, P3 ;  /* 0x00000001ad8f7824 */ /* 0x000fca00018e0687 */
[----:B------:R4:W-:Y:S04]  /*48550*/  STL.64 [R1+0xcc8], R142 ;  /* 0x000cc88e01007387 */ /* 0x0009e80000100a00 */
[----:B------:R4:W-:Y:S04]  /*48560*/  LDGSTS.E [R140+-0x38200], desc[UR22][R142.64], P2 ;  /* 0xc7e000008e8c7fae */ /* 0x0009e800091a1016 */
[----:B------:R-:W5:Y:S01]  /*48570*/  LDL.LU.64 R172, [R1+0x798] ;  /* 0x0007980001ac7983 */ /* 0x000f620000300a00 */
[----:B------:R-:W-:Y:S01]  /*48580*/  VIADD R139, R139, 0x100000 ;  /* 0x001000008b8b7836 */ /* 0x000fe20000000000 */
[----:B----4-:R-:W-:-:S04]  /*48590*/  IADD3 R142, P3, PT, R164, R134, RZ ;  /* 0x00000086a48e7210 */ /* 0x010fc80007f7e0ff */
[----:B------:R-:W-:-:S05]  /*485a0*/  IADD3.X R143, PT, PT, R165, R135, RZ, P3, !PT ;  /* 0x00000087a58f7210 */ /* 0x000fca0001ffe4ff */
[----:B------:R3:W-:Y:S04]  /*485b0*/  STL.64 [R1+0x1f8], R142 ;  /* 0x0001f88e01007387 */ /* 0x0007e80000100a00 */
[----:B------:R-:W4:Y:S04]  /*485c0*/  LDL.LU.64 R164, [R1+0x7a0] ;  /* 0x0007a00001a47983 */ /* 0x000f280000300a00 */
[----:B------:R3:W-:Y:S01]  /*485d0*/  LDGSTS.E [R139+-0x3fd80], desc[UR22][R142.64], P2 ;  /* 0xc02800008e8b7fae */ /* 0x0007e200091a1016 */
[----:B--2---:R-:W-:-:S05]  /*485e0*/  IADD3 R140, P3, PT, R162, R134, RZ ;  /* 0x00000086a28c7210 */ /* 0x004fca0007f7e0ff */
[----:B------:R-:W-:Y:S01]  /*485f0*/  IMAD.X R141, R163, 0x1, R135, P3 ;  /* 0x00000001a38d7824 */ /* 0x000fe200018e0687 */
[----:B------:R-:W-:-:S04]  /*48600*/  IADD3 R152, P3, PT, R170, R134, RZ ;  /* 0x00000086aa987210 */ /* 0x000fc80007f7e0ff */
        /* <DEDUP_REMOVED lines=9> */
[----:B-1----:R-:W-:-:S03]  /*486a0*/  IADD3 R140, P3, PT, R158, R134, RZ ;  /* 0x000000869e8c7210 */ /* 0x002fc60007f7e0ff */
[----:B------:R1:W-:Y:S02]  /*486b0*/  STL.64 [R1+0x2b8], R142 ;  /* 0x0002b88e01007387 */ /* 0x0003e40000100a00 */
[----:B------:R-:W-:Y:S02]  /*486c0*/  IMAD.X R141, R159, 0x1, R135, P3 ;  /* 0x000000019f8d7824 */ /* 0x000fe400018e0687 */
[----:B------:R-:W2:Y:S04]  /*486d0*/  LDL.LU.64 R160, [R1+0x7b8] ;  /* 0x0007b80001a07983 */ /* 0x000ea80000300a00 */
[----:B------:R1:W-:Y:S04]  /*486e0*/  STL.64 [R1+0x2f8], R140 ;  /* 0x0002f88c01007387 */ /* 0x0003e80000100a00 */
[----:B------:R-:W2:Y:S04]  /*486f0*/  LDL.LU.64 R158, [R1+0x7c0] ;  /* 0x0007c000019e7983 */ /* 0x000ea80000300a00 */
[----:B------:R1:W-:Y:S04]  /*48700*/  LDGSTS.E [R139+-0x3f180], desc[UR22][R142.64], P2 ;  /* 0xc0e800008e8b7fae */ /* 0x0003e800091a1016 */
[----:B------:R1:W-:Y:S01]  /*48710*/  LDGSTS.E [R139+-0x3ed80], desc[UR22][R140.64], P2 ;  /* 0xc12800008c8b7fae */ /* 0x0003e200091a1016 */
[----:B---3--:R-:W-:-:S04]  /*48720*/  IADD3 R152, P3, PT, R168, R134, RZ ;  /* 0x00000086a8987210 */ /* 0x008fc80007f7e0ff */
[----:B------:R-:W-:Y:S02]  /*48730*/  IADD3.X R153, PT, PT, R169, R135, RZ, P3, !PT ;  /* 0x00000087a9997210 */ /* 0x000fe40001ffe4ff */
        /* <DEDUP_REMOVED lines=10> */
[----:B------:R-:W3:Y:S04]  /*487e0*/  LDL.LU.64 R156, [R1+0x848] ;  /* 0x00084800019c7983 */ /* 0x000ee80000300a00 */
[----:B------:R4:W-:Y:S01]  /*487f0*/  LDGSTS.E [R139+-0x3e580], desc[UR22][R142.64], P2 ;  /* 0xc1a800008e8b7fae */ /* 0x0009e200091a1016 */
[----:B-----5:R-:W-:-:S03]  /*48800*/  IADD3 R152, P3, PT, R172, R134, RZ ;  /* 0x00000086ac987210 */ /* 0x020fc60007f7e0ff */
[----:B------:R2:W-:Y:S01]  /*48810*/  LDGSTS.E [R139+-0x3e180], desc[UR22][R140.64], P2 ;  /* 0xc1e800008c8b7fae */ /* 0x0005e200091a1016 */
[----:B------:R-:W-:-:S03]  /*48820*/  IADD3.X R153, PT, PT, R173, R135, RZ, P3, !PT ;  /* 0x00000087ad997210 */ /* 0x000fc60001ffe4ff */
[----:B------:R-:W5:Y:S04]  /*48830*/  LDL.LU.64 R172, [R1+0x840] ;  /* 0x0008400001ac7983 */ /* 0x000f680000300a00 */
[----:B------:R1:W-:Y:S04]  /*48840*/  STL.64 [R1+0x3f8], R152 ;  /* 0x0003f89801007387 */ /* 0x0003e80000100a00 */
[----:B------:R1:W-:Y:S01]  /*48850*/  LDGSTS.E [R139+-0x3dd80], desc[UR22][R152.64], P2 ;  /* 0xc2280000988b7fae */ /* 0x0003e200091a1016 */
[----:B----4-:R-:W-:-:S05]  /*48860*/  IADD3 R142, P3, PT, R164, R134, RZ ;  /* 0x00000086a48e7210 */ /* 0x010fca0007f7e0ff */
[----:B------:R-:W-:-:S05]  /*48870*/  IMAD.X R143, R165, 0x1, R135, P3 ;  /* 0x00000001a58f7824 */ /* 0x000fca00018e0687 */
[----:B------:R4:W-:Y:S04]  /*48880*/  STL.64 [R1+0x438], R142 ;  /* 0x0004388e01007387 */ /* 0x0009e80000100a00 */
[----:B------:R-:W5:Y:S04]  /*48890*/  LDL.LU.64 R164, [R1+0x838] ;  /* 0x0008380001a47983 */ /* 0x000f680000300a00 */
        /* <DEDUP_REMOVED lines=8> */
[----:B------:R-:W2:Y:S01]  /*48920*/  LDL.LU.64 R170, [R1+0x828] ;  /* 0x0008280001aa7983 */ /* 0x000ea20000300a00 */
[----:B----4-:R-:W-:-:S03]  /*48930*/  IADD3 R142, P3, PT, R160, R134, RZ ;  /* 0x00000086a08e7210 */ /* 0x010fc60007f7e0ff */
[----:B------:R3:W-:Y:S02]  /*48940*/  STL.64 [R1+0x4b8], R152 ;  /* 0x0004b89801007387 */ /* 0x0007e40000100a00 */
[----:B------:R-:W-:Y:S02]  /*48950*/  IMAD.X R143, R161, 0x1, R135, P3 ;  /* 0x00000001a18f7824 */ /* 0x000fe400018e0687 */
[----:B------:R3:W-:Y:S01]  /*48960*/  LDGSTS.E [R139+-0x3d180], desc[UR22][R152.64], P2 ;  /* 0xc2e80000988b7fae */ /* 0x0007e200091a1016 */
[----:B-1----:R-:W-:-:S03]  /*48970*/  IADD3 R140, P3, PT, R158, R134, RZ ;  /* 0x000000869e8c7210 */ /* 0x002fc60007f7e0ff */
[----:B------:R1:W-:Y:S02]  /*48980*/  STL.64 [R1+0x4f8], R142 ;  /* 0x0004f88e01007387 */ /* 0x0003e40000100a00 */
[----:B------:R-:W-:Y:S02]  /*48990*/  IMAD.X R141, R159, 0x1, R135, P3 ;  /* 0x000000019f8d7824 */ /* 0x000fe400018e0687 */
[----:B------:R-:W4:Y:S04]  /*489a0*/  LDL.LU.64 R160, [R1+0x820] ;  /* 0x0008200001a07983 */ /* 0x000f280000300a00 */
[----:B------:R1:W-:Y:S04]  /*489b0*/  STL.64 [R1+0x538], R140 ;  /* 0x0005388c01007387 */ /* 0x0003e80000100a00 */
[----:B------:R-:W4:Y:S01]  /*489c0*/  LDL.LU.64 R158, [R1+0x818] ;  /* 0x00081800019e7983 */ /* 0x000f220000300a00 */
[----:B---3--:R-:W-:-:S03]  /*489d0*/  IADD3 R152, P3, PT, R168, R134, RZ ;  /* 0x00000086a8987210 */ /* 0x008fc60007f7e0ff */
[----:B------:R1:W-:Y:S01]  /*489e0*/  LDGSTS.E [R139+-0x3cd80], desc[UR22][R142.64], P2 ;  /* 0xc32800008e8b7fae */ /* 0x0003e200091a1016 */
[----:B------:R-:W-:-:S03]  /*489f0*/  IADD3.X R153, PT, PT, R169, R135, RZ, P3, !PT ;  /* 0x00000087a9997210 */ /* 0x000fc60001ffe4ff */
[----:B------:R3:W-:Y:S04]  /*48a00*/  LDGSTS.E [R139+-0x3c980], desc[UR22][R140.64], P2 ;  /* 0xc36800008c8b7fae */ /* 0x0007e800091a1016 */
[----:B------:R-:W4:Y:S04]  /*48a10*/  LDL.LU.64 R168, [R1+0x810] ;  /* 0x0008100001a87983 */ /* 0x000f280000300a00 */
[----:B------:R5:W-:Y:S04]  /*48a20*/  STL.64 [R1+0x578], R152 ;  /* 0x0005789801007387 */ /* 0x000be80000100a00 */
[----:B------:R5:W-:Y:S01]  /*48a30*/  LDGSTS.E [R139+-0x3c580], desc[UR22][R152.64], P2 ;  /* 0xc3a80000988b7fae */ /* 0x000be200091a1016 */
[----:B-1----:R-:W-:-:S05]  /*48a40*/  IADD3 R142, P3, PT, R166, R134, RZ ;  /* 0x00000086a68e7210 */ /* 0x002fca0007f7e0ff */
[----:B------:R-:W-:Y:S01]  /*48a50*/  IMAD.X R143, R167, 0x1, R135, P3 ;  /* 0x00000001a78f7824 */ /* 0x000fe200018e0687 */
[----:B---3--:R-:W-:-:S04]  /*48a60*/  IADD3 R140, P3, PT, R156, R134, RZ ;  /* 0x000000869c8c7210 */ /* 0x008fc80007f7e0ff */
[----:B------:R1:W-:Y:S01]  /*48a70*/  STL.64 [R1+0x5b8], R142 ;  /* 0x0005b88e01007387 */ /* 0x0003e20000100a00 */
[----:B------:R-:W-:-:S03]  /*48a80*/  IMAD.X R141, R157, 0x1, R135, P3 ;  /* 0x000000019d8d7824 */ /* 0x000fc600018e0687 */
[----:B------:R1:W-:Y:S04]  /*48a90*/  LDGSTS.E [R139+-0x3c180], desc[UR22][R142.64], P2 ;  /* 0xc3e800008e8b7fae */ /* 0x0003e800091a1016 */
[----:B------:R-:W3:Y:S01]  /*48aa0*/  LDL.LU.64 R156, [R1+0x808] ;  /* 0x00080800019c7983 */ /* 0x000ee20000300a00 */
[----:B-----5:R-:W-:-:S03]  /*48ab0*/  IADD3 R152, P3, PT, R172, R134, RZ ;  /* 0x00000086ac987210 */ /* 0x020fc60007f7e0ff */
[----:B------:R2:W-:Y:S01]  /*48ac0*/  STL.64 [R1+0x5f8], R140 ;  /* 0x0005f88c01007387 */ /* 0x0005e20000100a00 */
[----:B------:R-:W-:-:S03]  /*48ad0*/  IADD3.X R153, PT, PT, R173, R135, RZ, P3, !PT ;  /* 0x00000087ad997210 */ /* 0x000fc60001ffe4ff */
[----:B------:R-:W5:Y:S04]  /*48ae0*/  LDL.LU.64 R166, [R1+0x7f8] ;  /* 0x0007f80001a67983 */ /* 0x000f680000300a00 */
[----:B------:R2:W-:Y:S04]  /*48af0*/  LDGSTS.E [R139+-0x3bd80], desc[UR22][R140.64], P2 ;  /* 0xc42800008c8b7fae */ /* 0x0005e800091a1016 */
[----:B------:R1:W-:Y:S02]  /*48b00*/  LDGSTS.E [R139+-0x3b980], desc[UR22][R152.64], P2 ;  /* 0xc4680000988b7fae */ /* 0x0003e400091a1016 */
[----:B-1----:R-:W-:-:S05]  /*48b10*/  IADD3 R142, P3, PT, R164, R134, RZ ;  /* 0x00000086a48e7210 */ /* 0x002fca0007f7e0ff */
[----:B------:R-:W-:Y:S02]  /*48b20*/  IMAD.X R143, R165, 0x1, R135, P3 ;  /* 0x00000001a58f7824 */ /* 0x000fe400018e0687 */
[----:B------:R-:W5:Y:S04]  /*48b30*/  LDL.LU.64 R164, [R1+0x7f0] ;  /* 0x0007f00001a47983 */ /* 0x000f680000300a00 */
[----:B------:R1:W-:Y:S04]  /*48b40*/  STL.64 [R1+0x638], R152 ;  /* 0x0006389801007387 */ /* 0x0003e80000100a00 */
[----:B------:R4:W-:Y:S04]  /*48b50*/  STL.64 [R1+0x678], R142 ;  /* 0x0006788e01007387 */ /* 0x0009e80000100a00 */
[----:B------:R4:W-:Y:S01]  /*48b60*/  LDGSTS.E [R139+-0x3b580], desc[UR22][R142.64], P2 ;  /* 0xc4a800008e8b7fae */ /* 0x0009e200091a1016 */
[----:B--2---:R-:W-:-:S05]  /*48b70*/  IADD3 R140, P3, PT, R162, R134, RZ ;  /* 0x00000086a28c7210 */ /* 0x004fca0007f7e0ff */
[----:B------:R-:W-:Y:S02]  /*48b80*/  IMAD.X R141, R163, 0x1, R135, P3 ;  /* 0x00000001a38d7824 */ /* 0x000fe400018e0687 */
[----:B------:R-:W2:Y:S01]  /*48b90*/  LDL.LU.64 R162, [R1+0x7e8] ;  /* 0x0007e80001a27983 */ /* 0x000ea20000300a00 */
[----:B-1----:R-:W-:-:S03]  /*48ba0*/  IADD3 R152, P3, PT, R170, R134, RZ ;  /* 0x00000086aa987210 */ /* 0x002fc60007f7e0ff */
        /* <DEDUP_REMOVED lines=14> */
[----:B------:R-:W2:Y:S01]  /*48c90*/  LDL.LU.64 R158, [R1+0x7c8] ;  /* 0x0007c800019e7983 */ /* 0x000ea20000300a00 */
[----:B----4-:R-:W-:-:S03]  /*48ca0*/  IADD3 R152, P3, PT, R168, R134, RZ ;  /* 0x00000086a8987210 */ /* 0x010fc60007f7e0ff */
[----:B------:R3:W-:Y:S01]  /*48cb0*/  LDGSTS.E [R139+-0x3a980], desc[UR22][R142.64], P2 ;  /* 0xc56800008e8b7fae */ /* 0x0007e200091a1016 */
[----:B------:R-:W-:-:S03]  /*48cc0*/  IADD3.X R153, PT, PT, R169, R135, RZ, P3, !PT ;  /* 0x00000087a9997210 */ /* 0x000fc60001ffe4ff */
[----:B------:R-:W4:Y:S04]  /*48cd0*/  LDL.LU.64 R168, [R1+0x858] ;  /* 0x0008580001a87983 */ /* 0x000f280000300a00 */
[----:B------:R1:W-:Y:S04]  /*48ce0*/  STL.64 [R1+0x7b8], R152 ;  /* 0x0007b89801007387 */ /* 0x0003e80000100a00 */
[----:B------:R5:W-:Y:S04]  /*48cf0*/  LDGSTS.E [R139+-0x3a580], desc[UR22][R140.64], P2 ;  /* 0xc5a800008c8b7fae */ /* 0x000be800091a1016 */
[----:B------:R1:W-:Y:S01]  /*48d00*/  LDGSTS.E [R139+-0x3a180], desc[UR22][R152.64], P2 ;  /* 0xc5e80000988b7fae */ /* 0x0003e200091a1016 */
[----:B---3--:R-:W-:-:S05]  /*48d10*/  IADD3 R142, P3, PT, R156, R134, RZ ;  /* 0x000000869c8e7210 */ /* 0x008fca0007f7e0ff */
[----:B------:R-:W-:Y:S02]  /*48d20*/  IMAD.X R143, R157, 0x1, R135, P3 ;  /* 0x000000019d8f7824 */ /* 0x000fe400018e0687 */
[----:B------:R-:W3:Y:S01]  /*48d30*/  LDL.LU.64 R156, [R1+0x860] ;  /* 0x00086000019c7983 */ /* 0x000ee20000300a00 */
[----:B-----5:R-:W-:-:S03]  /*48d40*/  IADD3 R140, P3, PT, R166, R134, RZ ;  /* 0x00000086a68c7210 */ /* 0x020fc60007f7e0ff */
[----:B------:R2:W-:Y:S02]  /*48d50*/  LDGSTS.E [R139+-0x39d80], desc[UR22][R142.64], P2 ;  /* 0xc62800008e8b7fae */ /* 0x0005e400091a1016 */
[----:B------:R-:W-:Y:S02]  /*48d60*/  IMAD.X R141, R167, 0x1, R135, P3 ;  /* 0x00000001a78d7824 */ /* 0x000fe400018e0687 */
[----:B------:R2:W-:Y:S04]  /*48d70*/  STL.64 [R1+0x810], R142 ;  /* 0x0008108e01007387 */ /* 0x0005e80000100a00 */
[----:B------:R5:W-:Y:S04]  /*48d80*/  STL.64 [R1+0x838], R140 ;  /* 0x0008388c01007387 */ /* 0x000be80000100a00 */
[----:B------:R-:W3:Y:S04]  /*48d90*/  LDL.LU.64 R166, [R1+0x870] ;  /* 0x0008700001a67983 */ /* 0x000ee80000300a00 */
[----:B------:R5:W-:Y:S01]  /*48da0*/  LDGSTS.E [R139+-0x39980], desc[UR22][R140.64], P2 ;  /* 0xc66800008c8b7fae */ /* 0x000be200091a1016 */
[----:B-1----:R-:W-:-:S04]  /*48db0*/  IADD3 R152, P3, PT, R164, R134, RZ ;  /* 0x00000086a4987210 */ /* 0x002fc80007f7e0ff */
[----:B------:R-:W-:-:S05]  /*48dc0*/  IADD3.X R153, PT, PT, R165, R135, RZ, P3, !PT ;  /* 0x00000087a5997210 */ /* 0x000fca0001ffe4ff */
[----:B------:R1:W-:Y:S04]  /*48dd0*/  STL.64 [R1+0xb70], R152 ;  /* 0x000b709801007387 */ /* 0x0003e80000100a00 */
[----:B------:R-:W3:Y:S04]  /*48de0*/  LDL.LU.64 R164, [R1+0x878] ;  /* 0x0008780001a47983 */ /* 0x000ee80000300a00 */
[----:B------:R1:W-:Y:S01]  /*48df0*/  LDGSTS.E [R139+-0x39580], desc[UR22][R152.64], P2 ;  /* 0xc6a80000988b7fae */ /* 0x0003e200091a1016 */
[----:B--2---:R-:W-:-:S05]  /*48e00*/  IADD3 R142, P3, PT, R162, R134, RZ ;  /* 0x00000086a28e7210 */ /* 0x004fca0007f7e0ff */
[----:B------:R-:W-:Y:S02]  /*48e10*/  IMAD.X R143, R163, 0x1, R135, P3 ;  /* 0x00000001a38f7824 */ /* 0x000fe400018e0687 */
[----:B------:R-:W2:Y:S01]  /*48e20*/  LDL.LU.64 R162, [R1+0x880] ;  /* 0x0008800001a27983 */ /* 0x000ea20000300a00 */
[----:B-----5:R-:W-:-:S03]  /*48e30*/  IADD3 R140, P3, PT, R172, R134, RZ ;  /* 0x00000086ac8c7210 */ /* 0x020fc60007f7e0ff */
[----:B------:R5:W-:Y:S02]  /*48e40*/  LDGSTS.E [R139+-0x39180], desc[UR22][R142.64], P2 ;  /* 0xc6e800008e8b7fae */ /* 0x000be400091a1016 */
[----:B------:R-:W-:Y:S01]  /*48e50*/  IMAD.X R141, R173, 0x1, R135, P3 ;  /* 0x00000001ad8d7824 */ /* 0x000fe200018e0687 */
[-C--:B-1----:R-:W-:Y:S01]  /*48e60*/  IADD3 R152, P3, PT, R170, R134.reuse, RZ ;  /* 0x00000086aa987210 */ /* 0x082fe20007f7e0ff */
[----:B------:R5:W-:Y:S03]  /*48e70*/  STL.64 [R1+0xba0], R142 ;  /* 0x000ba08e01007387 */ /* 0x000be60000100a00 */
[----:B------:R-:W-:Y:S01]  /*48e80*/  IADD3.X R153, PT, PT, R171, R135, RZ, P3, !PT ;  /* 0x00000087ab997210 */ /* 0x000fe20001ffe4ff */
[----:B------:R1:W-:Y:S04]  /*48e90*/  STL.64 [R1+0xbd8], R140 ;  /* 0x000bd88c01007387 */ /* 0x0003e80000100a00 */
[----:B------:R-:W2:Y:S04]  /*48ea0*/  LDL.LU.64 R172, [R1+0x888] ;  /* 0x0008880001ac7983 */ /* 0x000ea80000300a00 */
[----:B------:R1:W-:Y:S04]  /*48eb0*/  LDGSTS.E [R139+-0x38d80], desc[UR22][R140.64], P2 ;  /* 0xc72800008c8b7fae */ /* 0x0003e800091a1016 */
[----:B------:R-:W-:Y:S04]  /*48ec0*/  STL.64 [R1+0xc10], R152 ;  /* 0x000c109801007387 */ /* 0x000fe80000100a00 */
[----:B------:R-:W-:Y:S01]  /*48ed0*/  LDGSTS.E [R139+-0x38980], desc[UR22][R152.64], P2 ;  /* 0xc7680000988b7fae */ /* 0x000fe200091a1016 */
[----:B-----5:R-:W-:-:S05]  /*48ee0*/  IADD3 R142, P3, PT, R160, R134, RZ ;  /* 0x00000086a08e7210 */ /* 0x020fca0007f7e0ff */
[----:B------:R-:W-:Y:S02]  /*48ef0*/  IMAD.X R143, R161, 0x1, R135, P3 ;  /* 0x00000001a18f7824 */ /* 0x000fe400018e0687 */
[----:B------:R-:W5:Y:S01]  /*48f00*/  LDL.LU.64 R160, [R1+0x890] ;  /* 0x0008900001a07983 */ /* 0x000f620000300a00 */
[----:B-1----:R-:W-:-:S03]  /*48f10*/  IADD3 R140, P3, PT, R158, R134, RZ ;  /* 0x000000869e8c7210 */ /* 0x002fc60007f7e0ff */
[----:B------:R4:W-:Y:S02]  /*48f20*/  STL.64 [R1+0xc40], R142 ;  /* 0x000c408e01007387 */ /* 0x0009e40000100a00 */
[----:B------:R-:W-:Y:S02]  /*48f30*/  IMAD.X R141, R159, 0x1, R135, P3 ;  /* 0x000000019f8d7824 */ /* 0x000fe400018e0687 */
[----:B------:R-:W5:Y:S04]  /*48f40*/  LDL.LU.64 R158, [R1+0x898] ;  /* 0x00089800019e7983 */ /* 0x000f680000300a00 */
[----:B------:R4:W-:Y:S04]  /*48f50*/  LDGSTS.E [R139+-0x38580], desc[UR22][R142.64], P2 ;  /* 0xc7a800008e8b7fae */ /* 0x0009e800091a1016 */
[----:B------:R3:W-:Y:S04]  /*48f60*/  STL.64 [R1+0xc70], R140 ;  /* 0x000c708c01007387 */ /* 0x0007e80000100a00 */
[----:B------:R3:W-:Y:S01]  /*48f70*/  LDGSTS.E [R139+-0x38180], desc[UR22][R140.64], P2 ;  /* 0xc7e800008c8b7fae */ /* 0x0007e200091a1016 */
[----:B----4-:R-:W-:-:S03]  /*48f80*/  IADD3 R142, P3, PT, R168, R134, RZ ;  /* 0x00000086a88e7210 */ /* 0x010fc60007f7e0ff */
[----:B------:R-:W4:Y:S01]  /*48f90*/  LDL.LU.64 R170, [R1+0x8a0] ;  /* 0x0008a00001aa7983 */ /* 0x000f220000300a00 */
[----:B------:R-:W-:-:S05]  /*48fa0*/  IADD3.X R143, PT, PT, R169, R135, RZ, P3, !PT ;  /* 0x00000087a98f7210 */ /* 0x000fca0001ffe4ff */
[----:B------:R1:W-:Y:S04]  /*48fb0*/  STL.64 [R1+0x200], R142 ;  /* 0x0002008e01007387 */ /* 0x0003e80000100a00 */
[----:B------:R-:W4:Y:S01]  /*48fc0*/  LDL.LU.64 R168, [R1+0x8a8] ;  /* 0x0008a80001a87983 */ /* 0x000f220000300a00 */
[----:B---3--:R-:W-:-:S05]  /*48fd0*/  IADD3 R140, P3, PT, R156, R134, RZ ;  /* 0x000000869c8c7210 */ /* 0x008fca0007f7e0ff */
[----:B------:R-:W-:-:S05]  /*48fe0*/  IMAD.X R141, R157, 0x1, R135, P3 ;  /* 0x000000019d8d7824 */ /* 0x000fca00018e0687 */
[----:B------:R2:W-:Y:S04]  /*48ff0*/  STL.64 [R1+0x240], R140 ;  /* 0x0002408c01007387 */ /* 0x0005e80000100a00 */
[----:B------:R-:W3:Y:S01]  /*49000*/  LDL.LU.64 R156, [R1+0x8b0] ;  /* 0x0008b000019c7983 */ /* 0x000ee20000300a00 */
[----:B------:R-:W-:Y:S01]  /*49010*/  VIADD R138, R138, 0x100000 ;  /* 0x001000008a8a7836 */ /* 0x000fe20000000000 */
[----:B------:R-:W-:-:S04]  /*49020*/  IADD3 R152, P3, PT, R166, R134, RZ ;  /* 0x00000086a6987210 */ /* 0x000fc80007f7e0ff */
[----:B------:R1:W-:Y:S01]  /*49030*/  LDGSTS.E [R138+-0x3fd00], desc[UR22][R142.64], P2 ;  /* 0xc03000008e8a7fae */ /* 0x0003e200091a1016 */
[----:B------:R-:W-:-:S03]  /*49040*/  IADD3.X R153, PT, PT, R167, R135, RZ, P3, !PT ;  /* 0x00000087a7997210 */ /* 0x000fc60001ffe4ff */
[----:B------:R2:W-:Y:S04]  /*49050*/  LDGSTS.E [R138+-0x3f900], desc[UR22][R140.64], P2 ;  /* 0xc07000008c8a7fae */ /* 0x0005e800091a1016 */
[----:B------:R-:W-:Y:S04]  /*49060*/  STL.64 [R1+0x280], R152 ;  /* 0x0002809801007387 */ /* 0x000fe80000100a00 */
[----:B------:R-:W3:Y:S04]  /*49070*/  LDL.LU.64 R166, [R1+0x8b8] ;  /* 0x0008b80001a67983 */ /* 0x000ee80000300a00 */
[----:B------:R-:W-:Y:S01]  /*49080*/  LDGSTS.E [R138+-0x3f500], desc[UR22][R152.64], P2 ;  /* 0xc0b00000988a7fae */ /* 0x000fe200091a1016 */
[----:B-1----:R-:W-:-:S05]  /*49090*/  IADD3 R142, P3, PT, R164, R134, RZ ;  /* 0x00000086a48e7210 */ /* 0x002fca0007f7e0ff */
[----:B------:R-:W-:-:S05]  /*490a0*/  IMAD.X R143, R165, 0x1, R135, P3 ;  /* 0x00000001a58f7824 */ /* 0x000fca00018e0687 */
[----:B------:R5:W-:Y:S04]  /*490b0*/  STL.64 [R1+0x2c0], R142 ;  /* 0x0002c08e01007387 */ /* 0x000be80000100a00 */
[----:B------:R-:W3:Y:S01]  /*490c0*/  LDL.LU.64 R164, [R1+0x8c0] ;  /* 0x0008c00001a47983 */ /* 0x000ee20000300a00 */
[----:B--2---:R-:W-:-:S03]  /*490d0*/  IADD3 R140, P3, PT, R162, R134, RZ ;  /* 0x00000086a28c7210 */ /* 0x004fc60007f7e0ff */
[----:B------:R5:W-:Y:S02]  /*490e0*/  LDGSTS.E [R138+-0x3f100], desc[UR22][R142.64], P2 ;  /* 0xc0f000008e8a7fae */ /* 0x000be400091a1016 */
[----:B------:R-:W-:-:S05]  /*490f0*/  IMAD.X R141, R163, 0x1, R135, P3 ;  /* 0x00000001a38d7824 */ /* 0x000fca00018e0687 */
[----:B------:R1:W-:Y:S04]  /*49100*/  STL.64 [R1+0x300], R140 ;  /* 0x0003008c01007387 */ /* 0x0003e80000100a00 */
[----:B------:R-:W2:Y:S01]  /*49110*/  LDL.LU.64 R162, [R1+0x8c8] ;  /* 0x0008c80001a27983 */ /* 0x000ea20000300a00 */
[----:B------:R-:W-:-:S03]  /*49120*/  IADD3 R242, P3, PT, R172, R134, RZ ;  /* 0x00000086acf27210 */ /* 0x000fc60007f7e0ff */
[----:B------:R1:W-:Y:S01]  /*49130*/  LDGSTS.E [R138+-0x3ed00], desc[UR22][R140.64], P2 ;  /* 0xc13000008c8a7fae */ /* 0x0003e200091a1016 */
[----:B------:R-:W-:-:S03]  /*49140*/  IADD3.X R243, PT, PT, R173, R135, RZ, P3, !PT ;  /* 0x00000087adf37210 */ /* 0x000fc60001ffe4ff */
[----:B------:R-:W2:Y:S04]  /*49150*/  LDL.LU.64 R172, [R1+0x8d8] ;  /* 0x0008d80001ac7983 */ /* 0x000ea80000300a00 */
[----:B------:R-:W-:Y:S01]  /*49160*/  LDGSTS.E [R138+-0x3e900], desc[UR22][R242.64], P2 ;  /* 0xc1700000f28a7fae */ /* 0x000fe200091a1016 */
[----:B-----5:R-:W-:-:S05]  /*49170*/  IADD3 R142, P3, PT, R160, R134, RZ ;  /* 0x00000086a08e7210 */ /* 0x020fca0007f7e0ff */
[----:B------:R-:W-:Y:S01]  /*49180*/  IMAD.X R143, R161, 0x1, R135, P3 ;  /* 0x00000001a18f7824 */ /* 0x000fe200018e0687 */
[----:B-1----:R-:W-:-:S04]  /*49190*/  IADD3 R140, P3, PT, R158, R134, RZ ;  /* 0x000000869e8c7210 */ /* 0x002fc80007f7e0ff */
[----:B------:R1:W-:Y:S01]  /*491a0*/  STL.64 [R1+0x380], R142 ;  /* 0x0003808e01007387 */ /* 0x0003e20000100a00 */
[----:B------:R-:W-:-:S03]  /*491b0*/  IMAD.X R141, R159, 0x1, R135, P3 ;  /* 0x000000019f8d7824 */ /* 0x000fc600018e0687 */
[----:B------:R-:W5:Y:S04]  /*491c0*/  LDL.LU.64 R160, [R1+0x8e0] ;  /* 0x0008e00001a07983 */ /* 0x000f680000300a00 */
[----:B------:R3:W-:Y:S04]  /*491d0*/  STL.64 [R1+0x3c0], R140 ;  /* 0x0003c08c01007387 */ /* 0x0007e80000100a00 */
[----:B------:R-:W5:Y:S01]  /*491e0*/  LDL.LU.64 R158, [R1+0x8e8] ;  /* 0x0008e800019e7983 */ /* 0x000f620000300a00 */
[----:B----4-:R-:W-:-:S03]  /*491f0*/  IADD3 R152, P3, PT, R170, R134, RZ ;  /* 0x00000086aa987210 */ /* 0x010fc60007f7e0ff */
[----:B------:R1:W-:Y:S01]  /*49200*/  LDGSTS.E [R138+-0x3e500], desc[UR22][R142.64], P2 ;  /* 0xc1b000008e8a7fae */ /* 0x0003e200091a1016 */
[----:B------:R-:W-:-:S03]  /*49210*/  IADD3.X R153, PT, PT, R171, R135, RZ, P3, !PT ;  /* 0x00000087ab997210 */ /* 0x000fc60001ffe4ff */
[----:B------:R3:W-:Y:S04]  /*49220*/  LDGSTS.E [R138+-0x3e100], desc[UR22][R140.64], P2 ;  /* 0xc1f000008c8a7fae */ /* 0x0007e800091a1016 */
[----:B------:R-:W4:Y:S01]  /*49230*/  LDL.LU.64 R170, [R1+0x8f0] ;  /* 0x0008f00001aa7983 */ /* 0x000f220000300a00 */
[----:B-1----:R-:W-:-:S03]  /*49240*/  IADD3 R142, P3, PT, R168, R134, RZ ;  /* 0x00000086a88e7210 */ /* 0x002fc60007f7e0ff */
[----:B------:R1:W-:Y:S02]  /*49250*/  LDGSTS.E [R138+-0x3dd00], desc[UR22][R152.64], P2 ;  /* 0xc2300000988a7fae */ /* 0x0003e400091a1016 */
[----:B------:R-:W-:Y:S02]  /*49260*/  IMAD.X R143, R169, 0x1, R135, P3 ;  /* 0x00000001a98f7824 */ /* 0x000fe400018e0687 */
[----:B------:R1:W-:Y:S01]  /*49270*/  STL.64 [R1+0x400], R152 ;  /* 0x0004009801007387 */ /* 0x0003e20000100a00 */
[----:B---3--:R-:W-:-:S03]  /*49280*/  IADD3 R140, P3, PT, R156, R134, RZ ;  /* 0x000000869c8c7210 */ /* 0x008fc60007f7e0ff */
[----:B------:R3:W-:Y:S02]  /*49290*/  STL.64 [R1+0x440], R142 ;  /* 0x0004408e01007387 */ /* 0x0007e40000100a00 */
[----:B------:R-:W-:Y:S02]  /*492a0*/  IMAD.X R141, R157, 0x1, R135, P3 ;  /* 0x000000019d8d7824 */ /* 0x000fe400018e0687 */
[----:B------:R3:W-:Y:S04]  /*492b0*/  LDGSTS.E [R138+-0x3d900], desc[UR22][R142.64], P2 ;  /* 0xc27000008e8a7fae */ /* 0x0007e800091a1016 */
[----:B------:R-:W4:Y:S04]  /*492c0*/  LDL.LU.64 R156, [R1+0x960] ;  /* 0x00096000019c7983 */ /* 0x000f280000300a00 */
[----:B------:R2:W-:Y:S04]  /*492d0*/  STL.64 [R1+0x480], R140 ;  /* 0x0004808c01007387 */ /* 0x0005e80000100a00 */
[----:B------:R-:W4:Y:S01]  /*492e0*/  LDL.LU.64 R168, [R1+0x958] ;  /* 0x0009580001a87983 */ /* 0x000f220000300a00 */
[----:B-1----:R-:W-:-:S03]  /*492f0*/  IADD3 R152, P3, PT, R166, R134, RZ ;  /* 0x00000086a6987210 */ /* 0x002fc60007f7e0ff */
[----:B------:R2:W-:Y:S01]  /*49300*/  LDGSTS.E [R138+-0x3d500], desc[UR22][R140.64], P2 ;  /* 0xc2b000008c8a7fae */ /* 0x0005e200091a1016 */
[----:B------:R-:W-:-:S03]  /*49310*/  IADD3.X R153, PT, PT, R167, R135, RZ, P3, !PT ;  /* 0x00000087a7997210 */ /* 0x000fc60001ffe4ff */
[----:B------:R-:W4:Y:S04]  /*49320*/  LDL.LU.64 R166, [R1+0x950] ;  /* 0x0009500001a67983 */ /* 0x000f280000300a00 */
[----:B------:R1:W-:Y:S04]  /*49330*/  STL.64 [R1+0x4c0], R152 ;  /* 0x0004c09801007387 */ /* 0x0003e80000100a00 */
[----:B------:R1:W-:Y:S01]  /*49340*/  LDGSTS.E [R138+-0x3d100], desc[UR22][R152.64], P2 ;  /* 0xc2f00000988a7fae */ /* 0x0003e200091a1016 */
[----:B---3--:R-:W-:-:S05]  /*49350*/  IADD3 R142, P3, PT, R164, R134, RZ ;  /* 0x00000086a48e7210 */ /* 0x008fca0007f7e0ff */
[----:B------:R-:W-:-:S05]  /*49360*/  IMAD.X R143, R165, 0x1, R135, P3 ;  /* 0x00000001a58f7824 */ /* 0x000fca00018e0687 */
[----:B------:R5:W-:Y:S04]  /*49370*/  STL.64 [R1+0x500], R142 ;  /* 0x0005008e01007387 */ /* 0x000be80000100a00 */
[----:B------:R-:W3:Y:S01]  /*49380*/  LDL.LU.64 R164, [R1+0x948] ;  /* 0x0009480001a47983 */ /* 0x000ee20000300a00 */
[----:B--2---:R-:W-:-:S03]  /*49390*/  IADD3 R140, P3, PT, R162, R134, RZ ;  /* 0x00000086a28c7210 */ /* 0x004fc60007f7e0ff */
[----:B------:R5:W-:Y:S02]  /*493a0*/  LDGSTS.E [R138+-0x3cd00], desc[UR22][R142.64], P2 ;  /* 0xc33000008e8a7fae */ /* 0x000be400091a1016 */
[----:B------:R-:W-:-:S05]  /*493b0*/  IMAD.X R141, R163, 0x1, R135, P3 ;  /* 0x00000001a38d7824 */ /* 0x000fca00018e0687 */
[----:B------:R2:W-:Y:S01]  /*493c0*/  STL.64 [R1+0x540], R140 ;  /* 0x0005408c01007387 */ /* 0x0005e20000100a00 */
[----:B-1----:R-:W-:-:S03]  /*493d0*/  IADD3 R152, P3, PT, R172, R134, RZ ;  /* 0x00000086ac987210 */ /* 0x002fc60007f7e0ff */
[----:B------:R-:W3:Y:S01]  /*493e0*/  LDL.LU.64 R162, [R1+0x940] ;  /* 0x0009400001a27983 */ /* 0x000ee20000300a00 */
[----:B------:R-:W-:-:S03]  /*493f0*/  IADD3.X R153, PT, PT, R173, R135, RZ, P3, !PT ;  /* 0x00000087ad997210 */ /* 0x000fc60001ffe4ff */
[----:B------:R2:W-:Y:S04]  /*49400*/  LDGSTS.E [R138+-0x3c900], desc[UR22][R140.64], P2 ;  /* 0xc37000008c8a7fae */ /* 0x0005e800091a1016 */
[----:B------:R4:W-:Y:S01]  /*49410*/  LDGSTS.E [R138+-0x3c500], desc[UR22][R152.64], P2 ;  /* 0xc3b00000988a7fae */ /* 0x0009e200091a1016 */
[----:B-----5:R-:W-:-:S05]  /*49420*/  IADD3 R142, P3, PT, R160, R134, RZ ;  /* 0x00000086a08e7210 */ /* 0x020fca0007f7e0ff */
[----:B------:R-:W-:Y:S02]  /*49430*/  IMAD.X R143, R161, 0x1, R135, P3 ;  /* 0x00000001a18f7824 */ /* 0x000fe400018e0687 */
[----:B------:R-:W5:Y:S01]  /*49440*/  LDL.LU.64 R160, [R1+0x938] ;  /* 0x0009380001a07983 */ /* 0x000f620000300a00 */
[----:B--2---:R-:W-:-:S03]  /*49450*/  IADD3 R140, P3, PT, R158, R134, RZ ;  /* 0x000000869e8c7210 */ /* 0x004fc60007f7e0ff */
[----:B------:R4:W-:Y:S02]  /*49460*/  STL.64 [R1+0x580], R152 ;  /* 0x0005809801007387 */ /* 0x0009e40000100a00 */
[----:B------:R-:W-:Y:S02]  /*49470*/  IMAD.X R141, R159, 0x1, R135, P3 ;  /* 0x000000019f8d7824 */ /* 0x000fe400018e0687 */
[----:B------:R1:W-:Y:S04]  /*49480*/  STL.64 [R1+0x5c0], R142 ;  /* 0x0005c08e01007387 */ /* 0x0003e80000100a00 */
[----:B------:R-:W2:Y:S04]  /*49490*/  LDL.LU.64 R158, [R1+0x930] ;  /* 0x00093000019e7983 */ /* 0x000ea80000300a00 */
[----:B------:R1:W-:Y:S01]  /*494a0*/  STL.64 [R1+0x600], R140 ;  /* 0x0006008c01007387 */ /* 0x0003e20000100a00 */
[----:B----4-:R-:W-:-:S03]  /*494b0*/  IADD3 R152, P3, PT, R170, R134, RZ ;  /* 0x00000086aa987210 */ /* 0x010fc60007f7e0ff */
[----:B------:R-:W4:Y:S01]  /*494c0*/  LDL.LU.64 R172, [R1+0x928] ;  /* 0x0009280001ac7983 */ /* 0x000f220000300a00 */
[----:B------:R-:W-:-:S03]  /*494d0*/  IADD3.X R153, PT, PT, R171, R135, RZ, P3, !PT ;  /* 0x00000087ab997210 */ /* 0x000fc60001ffe4ff */
[----:B------:R1:W-:Y:S04]  /*494e0*/  LDGSTS.E [R138+-0x3c100], desc[UR22][R142.64], P2 ;  /* 0xc3f000008e8a7fae */ /* 0x0003e800091a1016 */
[----:B------:R-:W4:Y:S04]  /*494f0*/  LDL.LU.64 R170, [R1+0x920] ;  /* 0x0009200001aa7983 */ /* 0x000f280000300a00 */
[----:B------:R1:W-:Y:S04]  /*49500*/  STL.64 [R1+0x640], R152 ;  /* 0x0006409801007387 */ /* 0x0003e80000100a00 */
[----:B------:R1:W-:Y:S04]  /*49510*/  LDGSTS.E [R138+-0x3bd00], desc[UR22][R140.64], P2 ;  /* 0xc43000008c8a7fae */ /* 0x0003e800091a1016 */
[----:B------:R1:W-:Y:S02]  /*49520*/  LDGSTS.E [R138+-0x3b900], desc[UR22][R152.64], P2 ;  /* 0xc4700000988a7fae */ /* 0x0003e400091a1016 */
[----:B-1----:R-:W-:-:S05]  /*49530*/  IADD3 R142, P3, PT, R156, R134, RZ ;  /* 0x000000869c8e7210 */ /* 0x002fca0007f7e0ff */
[----:B------:R-:W-:Y:S02]  /*49540*/  IMAD.X R143, R157, 0x1, R135, P3 ;  /* 0x000000019d8f7824 */ /* 0x000fe400018e0687 */
[----:B------:R-:W4:Y:S01]  /*49550*/  LDL.LU.64 R156, [R1+0x918] ;  /* 0x00091800019c7983 */ /* 0x000f220000300a00 */
[----:B------:R-:W-:-:S03]  /*49560*/  IADD3 R140, P3, PT, R168, R134, RZ ;  /* 0x00000086a88c7210 */ /* 0x000fc60007f7e0ff */
[----:B------:R3:W-:Y:S02]  /*49570*/  LDGSTS.E [R138+-0x3b500], desc[UR22][R142.64], P2 ;  /* 0xc4b000008e8a7fae */ /* 0x0007e400091a1016 */
[----:B------:R-:W-:Y:S02]  /*49580*/  IMAD.X R141, R169, 0x1, R135, P3 ;  /* 0x00000001a98d7824 */ /* 0x000fe400018e0687 */
[----:B------:R3:W-:Y:S01]  /*49590*/  STL.64 [R1+0x680], R142 ;  /* 0x0006808e01007387 */ /* 0x0007e20000100a00 */
[----:B------:R-:W-:-:S03]  /*495a0*/  IADD3 R152, P3, PT, R166, R134, RZ ;  /* 0x00000086a6987210 */ /* 0x000fc60007f7e0ff */
[----:B------:R1:W-:Y:S04]  /*495b0*/  STL.64 [R1+0x6c0], R140 ;  /* 0x0006c08c01007387 */ /* 0x0003e80000100a00 */
[----:B------:R-:W4:Y:S01]  /*495c0*/  LDL.LU.64 R168, [R1+0x910] ;  /* 0x0009100001a87983 */ /* 0x000f220000300a00 */
[----:B------:R-:W-:-:S03]  /*495d0*/  IADD3.X R153, PT, PT, R167, R135, RZ, P3, !PT ;  /* 0x00000087a7997210 */ /* 0x000fc60001ffe4ff */
[----:B------:R-:W4:Y:S04]  /*495e0*/  LDL.LU.64 R166, [R1+0x908] ;  /* 0x0009080001a67983 */ /* 0x000f280000300a00 */
[----:B------:R5:W-:Y:S04]  /*495f0*/  STL.64 [R1+0x700], R152 ;  /* 0x0007009801007387 */ /* 0x000be80000100a00 */
[----:B------:R1:W-:Y:S04]  /*49600*/  LDGSTS.E [R138+-0x3b100], desc[UR22][R140.64], P2 ;  /* 0xc4f000008c8a7fae */ /* 0x0003e800091a1016 */
[----:B------:R5:W-:Y:S01]  /*49610*/  LDGSTS.E [R138+-0x3ad00], desc[UR22][R152.64], P2 ;  /* 0xc5300000988a7fae */ /* 0x000be200091a1016 */
[----:B---3--:R-:W-:-:S05]  /*49620*/  IADD3 R142, P3, PT, R164, R134, RZ ;  /* 0x00000086a48e7210 */ /* 0x008fca0007f7e0ff */
[----:B------:R-:W-:Y:S02]  /*49630*/  IMAD.X R143, R165, 0x1, R135, P3 ;  /* 0x00000001a58f7824 */ /* 0x000fe400018e0687 */
[----:B------:R-:W3:Y:S04]  /*49640*/  LDL.LU.64 R164, [R1+0x900] ;  /* 0x0009000001a47983 */ /* 0x000ee80000300a00 */
[----:B------:R2:W-:Y:S04]  /*49650*/  STL.64 [R1+0x740], R142 ;  /* 0x0007408e01007387 */ /* 0x0005e80000100a00 */
[----:B------:R2:W-:Y:S01]  /*49660*/  LDGSTS.E [R138+-0x3a900], desc[UR22][R142.64], P2 ;  /* 0xc57000008e8a7fae */ /* 0x0005e200091a1016 */
[----:B-1----:R-:W-:-:S05]  /*49670*/  IADD3 R140, P3, PT, R162, R134, RZ ;  /* 0x00000086a28c7210 */ /* 0x002fca0007f7e0ff */
[----:B------:R-:W-:Y:S02]  /*49680*/  IMAD.X R141, R163, 0x1, R135, P3 ;  /* 0x00000001a38d7824 */ /* 0x000fe400018e0687 */
[----:B------:R-:W3:Y:S04]  /*49690*/  LDL.LU.64 R162, [R1+0x8f8] ;  /* 0x0008f80001a27983 */ /* 0x000ee80000300a00 */
[----:B------:R4:W-:Y:S04]  /*496a0*/  STL.64 [R1+0x780], R140 ;  /* 0x0007808c01007387 */ /* 0x0009e80000100a00 */
[----:B------:R4:W-:Y:S01]  /*496b0*/  LDGSTS.E [R138+-0x3a500], desc[UR22][R140.64], P2 ;  /* 0xc5b000008c8a7fae */ /* 0x0009e200091a1016 */
[----:B-----5:R-:W-:-:S04]  /*496c0*/  IADD3 R152, P3, PT, R160, R134, RZ ;  /* 0x00000086a0987210 */ /* 0x020fc80007f7e0ff */
[----:B------:R-:W-:Y:S02]  /*496d0*/  IADD3.X R153, PT, PT, R161, R135, RZ, P3, !PT ;  /* 0x00000087a1997210 */ /* 0x000fe40001ffe4ff */
[----:B------:R-:W5:Y:S01]  /*496e0*/  LDL.LU.64 R160, [R1+0x968] ;  /* 0x0009680001a07983 */ /* 0x000f620000300a00 */
[----:B--2---:R-:W-:-:S03]  /*496f0*/  IADD3 R142, P3, PT, R158, R134, RZ ;  /* 0x000000869e8e7210 */ /* 0x004fc60007f7e0ff */
[----:B------:R1:W-:Y:S02]  /*49700*/  LDGSTS.E [R138+-0x3a100], desc[UR22][R152.64], P2 ;  /* 0xc5f00000988a7fae */ /* 0x0003e400091a1016 */
[--C-:B------:R-:W-:Y:S01]  /*49710*/  IMAD.X R143, R159, 0x1, R135.reuse, P3 ;  /* 0x000000019f8f7824 */ /* 0x100fe200018e0687 */
[-C--:B----4-:R-:W-:Y:S01]  /*49720*/  IADD3 R140, P3, PT, R172, R134.reuse, RZ ;  /* 0x00000086ac8c7210 */ /* 0x090fe20007f7e0ff */
[----:B------:R1:W-:Y:S04]  /*49730*/  STL.64 [R1+0x7c0], R152 ;  /* 0x0007c09801007387 */ /* 0x0003e80000100a00 */
[----:B------:R-:W-:Y:S01]  /*49740*/  IMAD.X R141, R173, 0x1, R135, P3 ;  /* 0x00000001ad8d7824 */ /* 0x000fe200018e0687 */
[----:B------:R-:W2:Y:S04]  /*49750*/  LDL.LU.64 R158, [R1+0x970] ;  /* 0x00097000019e7983 */ /* 0x000ea80000300a00 */
[----:B------:R4:W-:Y:S01]  /*49760*/  LDGSTS.E [R138+-0x39d00], desc[UR22][R142.64], P2 ;  /* 0xc63000008e8a7fae */ /* 0x0009e200091a1016 */
[----:B-1----:R-:W-:-:S03]  /*49770*/  IADD3 R152, P3, PT, R170, R134, RZ ;  /* 0x00000086aa987210 */ /* 0x002fc60007f7e0ff */
[----:B------:R4:W-:Y:S01]  /*49780*/  STL.64 [R1+0x800], R142 ;  /* 0x0008008e01007387 */ /* 0x0009e20000100a00 */
[----:B------:R-:W-:-:S03]  /*49790*/  IADD3.X R153, PT, PT, R171, R135, RZ, P3, !PT ;  /* 0x00000087ab997210 */ /* 0x000fc60001ffe4ff */
[----:B------:R1:W-:Y:S04]  /*497a0*/  STL.64 [R1+0x840], R140 ;  /* 0x0008408c01007387 */ /* 0x0003e80000100a00 */
[----:B------:R-:W2:Y:S04]  /*497b0*/  LDL.LU.64 R170, [R1+0x978] ;  /* 0x0009780001aa7983 */ /* 0x000ea80000300a00 */
[----:B------:R1:W-:Y:S01]  /*497c0*/  LDGSTS.E [R138+-0x39900], desc[UR22][R140.64], P2 ;  /* 0xc67000008c8a7fae */ /* 0x0003e200091a1016 */
[----:B----4-:R-:W-:-:S03]  /*497d0*/  IADD3 R142, P3, PT, R156, R134, RZ ;  /* 0x000000869c8e7210 */ /* 0x010fc60007f7e0ff */
[----:B------:R4:W-:Y:S02]  /*497e0*/  STL.64 [R1+0x880], R152 ;  /* 0x0008809801007387 */ /* 0x0009e40000100a00 */
[----:B------:R-:W-:Y:S02]  /*497f0*/  IMAD.X R143, R157, 0x1, R135, P3 ;  /* 0x000000019d8f7824 */ /* 0x000fe400018e0687 */
[----:B------:R4:W-:Y:S04]  /*49800*/  LDGSTS.E [R138+-0x39500], desc[UR22][R152.64], P2 ;  /* 0xc6b00000988a7fae */ /* 0x0009e800091a1016 */
[----:B------:R-:W2:Y:S01]  /*49810*/  LDL.LU.64 R156, [R1+0x988] ;  /* 0x00098800019c7983 */ /* 0x000ea20000300a00 */
[----:B-1----:R-:W-:-:S03]  /*49820*/  IADD3 R140, P3, PT, R168, R134, RZ ;  /* 0x00000086a88c7210 */ /* 0x002fc60007f7e0ff */
[----:B------:R3:W-:Y:S02]  /*49830*/  STL.64 [R1+0x8c0], R142 ;  /* 0x0008c08e01007387 */ /* 0x0007e40000100a00 */
[----:B------:R-:W-:Y:S01]  /*49840*/  IMAD.X R141, R169, 0x1, R135, P3 ;  /* 0x00000001a98d7824 */ /* 0x000fe200018e0687 */
[-C--:B----4-:R-:W-:Y:S01]  /*49850*/  IADD3 R152, P3, PT, R166, R134.reuse, RZ ;  /* 0x00000086a6987210 */ /* 0x090fe20007f7e0ff */
[----:B------:R3:W-:Y:S03]  /*49860*/  LDGSTS.E [R138+-0x39100], desc[UR22][R142.64], P2 ;  /* 0xc6f000008e8a7fae */ /* 0x0007e600091a1016 */
[----:B------:R-:W-:Y:S01]  /*49870*/  IADD3.X R153, PT, PT, R167, R135, RZ, P3, !PT ;  /* 0x00000087a7997210 */ /* 0x000fe20001ffe4ff */
[----:B------:R-:W4:Y:S04]  /*49880*/  LDL.LU.64 R168, [R1+0x998] ;  /* 0x0009980001a87983 */ /* 0x000f280000300a00 */
[----:B------:R1:W-:Y:S04]  /*49890*/  STL.64 [R1+0x910], R140 ;  /* 0x0009108c01007387 */ /* 0x0003e80000100a00 */
[----:B------:R-:W4:Y:S04]  /*498a0*/  LDL.LU.64 R166, [R1+0x9a0] ;  /* 0x0009a00001a67983 */ /* 0x000f280000300a00 */
[----:B------:R-:W-:Y:S04]  /*498b0*/  STL.64 [R1+0x940], R152 ;  /* 0x0009409801007387 */ /* 0x000fe80000100a00 */
[----:B------:R1:W-:Y:S04]  /*498c0*/  LDGSTS.E [R138+-0x38d00], desc[UR22][R140.64], P2 ;  /* 0xc73000008c8a7fae */ /* 0x0003e800091a1016 */
[----:B------:R-:W-:Y:S01]  /*498d0*/  LDGSTS.E [R138+-0x38900], desc[UR22][R152.64], P2 ;  /* 0xc7700000988a7fae */ /* 0x000fe200091a1016 */
[----:B------:R-:W-:Y:S01]  /*498e0*/  VIADD R137, R137, 0x100000 ;  /* 0x0010000089897836 */ /* 0x000fe20000000000 */
[----:B---3--:R-:W-:-:S05]  /*498f0*/  IADD3 R142, P3, PT, R164, R134, RZ ;  /* 0x00000086a48e7210 */ /* 0x008fca0007f7e0ff */
[----:B------:R-:W-:-:S05]  /*49900*/  IMAD.X R143, R165, 0x1, R135, P3 ;  /* 0x00000001a58f7824 */ /* 0x000fca00018e0687 */
[----:B------:R-:W-:Y:S04]  /*49910*/  STL.64 [R1+0xbd0], R142 ;  /* 0x000bd08e01007387 */ /* 0x000fe80000100a00 */
[----:B------:R-:W3:Y:S01]  /*49920*/  LDL.LU.64 R164, [R1+0x9a8] ;  /* 0x0009a80001a47983 */ /* 0x000ee20000300a00 */
[----:B-1----:R-:W-:-:S03]  /*49930*/  IADD3 R140, P3, PT, R162, R134, RZ ;  /* 0x00000086a28c7210 */ /* 0x002fc60007f7e0ff */
[----:B------:R-:W-:Y:S02]  /*49940*/  LDGSTS.E [R138+-0x38500], desc[UR22][R142.64], P2 ;  /* 0xc7b000008e8a7fae */ /* 0x000fe400091a1016 */
[----:B------:R-:W-:-:S05]  /*49950*/  IMAD.X R141, R163, 0x1, R135, P3 ;  /* 0x00000001a38d7824 */ /* 0x000fca00018e0687 */
[----:B------:R5:W-:Y:S04]  /*49960*/  STL.64 [R1+0xc08], R140 ;  /* 0x000c088c01007387 */ /* 0x000be80000100a00 */
[----:B------:R-:W3:Y:S04]  /*49970*/  LDL.LU.64 R162, [R1+0x9b0] ;  /* 0x0009b00001a27983 */ /* 0x000ee80000300a00 */
[----:B------:R5:W-:Y:S04]  /*49980*/  LDGSTS.E [R138+-0x38100], desc[UR22][R140.64], P2 ;  /* 0xc7f000008c8a7fae */ /* 0x000be800091a1016 */
[----:B------:R-:W3:Y:S01]  /*49990*/  LDL.LU.64 R172, [R1+0x9b8] ;  /* 0x0009b80001ac7983 */ /* 0x000ee20000300a00 */
[----:B-----5:R-:W-:-:S04]  /*499a0*/  IADD3 R140, P3, PT, R160, R134, RZ ;  /* 0x00000086a08c7210 */ /* 0x020fc80007f7e0ff */
[----:B------:R-:W-:-:S05]  /*499b0*/  IADD3.X R141, PT, PT, R161, R135, RZ, P3, !PT ;  /* 0x00000087a18d7210 */ /* 0x000fca0001ffe4ff */
[----:B------:R1:W-:Y:S04]  /*499c0*/  STL.64 [R1+0x208], R140 ;  /* 0x0002088c01007387 */ /* 0x0003e80000100a00 */
[----:B------:R-:W5:Y:S04]  /*499d0*/  LDL.LU.64 R160, [R1+0x9c0] ;  /* 0x0009c00001a07983 */ /* 0x000f680000300a00 */
[----:B------:R1:W-:Y:S01]  /*499e0*/  LDGSTS.E [R137+-0x3fc80], desc[UR22][R140.64], P2 ;  /* 0xc03800008c897fae */ /* 0x0003e200091a1016 */
[----:B--2---:R-:W-:-:S05]  /*499f0*/  IADD3 R240, P3, PT, R158, R134, RZ ;  /* 0x000000869ef07210 */ /* 0x004fca0007f7e0ff */
[----:B------:R-:W-:Y:S02]  /*49a00*/  IMAD.X R241, R159, 0x1, R135, P3 ;  /* 0x000000019ff17824 */ /* 0x000fe400018e0687 */
[----:B------:R-:W2:Y:S04]  /*49a10*/  LDL.LU.64 R158, [R1+0x9c8] ;  /* 0x0009c800019e7983 */ /* 0x000ea80000300a00 */
[----:B------:R-:W-:Y:S01]  /*49a20*/  LDGSTS.E [R137+-0x3f880], desc[UR22][R240.64], P2 ;  /* 0xc0780000f0897fae */ /* 0x000fe200091a1016 */
[----:B-1----:R-:W-:-:S04]  /*49a30*/  IADD3 R140, P3, PT, R170, R134, RZ ;  /* 0x00000086aa8c7210 */ /* 0x002fc80007f7e0ff */
[----:B------:R-:W-:-:S05]  /*49a40*/  IADD3.X R141, PT, PT, R171, R135, RZ, P3, !PT ;  /* 0x00000087ab8d7210 */ /* 0x000fca0001ffe4ff */
[----:B------:R3:W-:Y:S01]  /*49a50*/  LDGSTS.E [R137+-0x3f480], desc[UR22][R140.64], P2 ;  /* 0xc0b800008c897fae */ /* 0x0007e200091a1016 */
[----:B------:R-:W-:-:S05]  /*49a60*/  IADD3 R138, P3, PT, R156, R134, RZ ;  /* 0x000000869c8a7210 */ /* 0x000fca0007f7e0ff */
[----:B------:R-:W-:Y:S02]  /*49a70*/  IMAD.X R139, R157, 0x1, R135, P3 ;  /* 0x000000019d8b7824 */ /* 0x000fe400018e0687 */
[----:B------:R-:W2:Y:S04]  /*49a80*/  LDL.LU.64 R156, [R1+0x9d0] ;  /* 0x0009d000019c7983 */ /* 0x000ea80000300a00 */
[----:B------:R3:W-:Y:S04]  /*49a90*/  STL.64 [R1+0x288], R140 ;  /* 0x0002888c01007387 */ /* 0x0007e80000100a00 */
[----:B------:R1:W-:Y:S01]  /*49aa0*/  STL.64 [R1+0x2c8], R138 ;  /* 0x0002c88a01007387 */ /* 0x0003e20000100a00 */
[----:B----4-:R-:W-:-:S03]  /*49ab0*/  IADD3 R244, P3, PT, R168, R134, RZ ;  /* 0x00000086a8f47210 */ /* 0x010fc60007f7e0ff */
[----:B------:R-:W4:Y:S02]  /*49ac0*/  LDL.LU.64 R170, [R1+0x9d8] ;  /* 0x0009d80001aa7983 */ /* 0x000f240000300a00 */
[----:B------:R-:W-:Y:S02]  /*49ad0*/  IMAD.X R245, R169, 0x1, R135, P3 ;  /* 0x00000001a9f57824 */ /* 0x000fe400018e0687 */
[----:B------:R1:W-:Y:S01]  /*49ae0*/  LDGSTS.E [R137+-0x3f080], desc[UR22][R138.64], P2 ;  /* 0xc0f800008a897fae */ /* 0x0003e200091a1016 */
[----:B------:R-:W-:-:S03]  /*49af0*/  IADD3 R142, P3, PT, R166, R134, RZ ;  /* 0x00000086a68e7210 */ /* 0x000fc60007f7e0ff */
[----:B------:R-:W4:Y:S01]  /*49b00*/  LDL.LU.64 R168, [R1+0x9e0] ;  /* 0x0009e00001a87983 */ /* 0x000f220000300a00 */
[----:B------:R-:W-:-:S03]  /*49b10*/  IADD3.X R143, PT, PT, R167, R135, RZ, P3, !PT ;  /* 0x00000087a78f7210 */ /* 0x000fc60001ffe4ff */
[----:B------:R-:W4:Y:S04]  /*49b20*/  LDL.LU.64 R166, [R1+0x9e8] ;  /* 0x0009e80001a67983 */ /* 0x000f280000300a00 */
[----:B------:R1:W-:Y:S04]  /*49b30*/  STL.64 [R1+0x348], R142 ;  /* 0x0003488e01007387 */ /* 0x0003e80000100a00 */
[----:B------:R-:W-:Y:S04]  /*49b40*/  LDGSTS.E [R137+-0x3ec80], desc[UR22][R244.64], P2 ;  /* 0xc1380000f4897fae */ /* 0x000fe800091a1016 */
[----:B------:R1:W-:Y:S01]  /*49b50*/  LDGSTS.E [R137+-0x3e880], desc[UR22][R142.64], P2 ;  /* 0xc17800008e897fae */ /* 0x0003e200091a1016 */
[----:B---3--:R-:W-:-:S05]  /*49b60*/  IADD3 R140, P3, PT, R164, R134, RZ ;  /* 0x00000086a48c7210 */ /* 0x008fca0007f7e0ff */
[----:B------:R-:W-:-:S05]  /*49b70*/  IMAD.X R141, R165, 0x1, R135, P3 ;  /* 0x00000001a58d7824 */ /* 0x000fca00018e0687 */
[----:B------:R5:W-:Y:S04]  /*49b80*/  STL.64 [R1+0x388], R140 ;  /* 0x0003888c01007387 */ /* 0x000be80000100a00 */
[----:B------:R-:W3:Y:S01]  /*49b90*/  LDL.LU.64 R164, [R1+0x9f0] ;  /* 0x0009f00001a47983 */ /* 0x000ee20000300a00 */
[----:B-1----:R-:W-:-:S03]  /*49ba0*/  IADD3 R138, P3, PT, R162, R134, RZ ;  /* 0x00000086a28a7210 */ /* 0x002fc60007f7e0ff */
[----:B------:R5:W-:Y:S02]  /*49bb0*/  LDGSTS.E [R137+-0x3e480], desc[UR22][R140.64], P2 ;  /* 0xc1b800008c897fae */ /* 0x000be400091a1016 */
[----:B------:R-:W-:Y:S01]  /*49bc0*/  IMAD.X R139, R163, 0x1, R135, P3 ;  /* 0x00000001a38b7824 */ /* 0x000fe200018e0687 */
[----:B------:R-:W-:-:S04]  /*49bd0*/  IADD3 R142, P3, PT, R172, R134, RZ ;  /* 0x00000086ac8e7210 */ /* 0x000fc80007f7e0ff */
[----:B------:R2:W-:Y:S04]  /*49be0*/  STL.64 [R1+0x3c8], R138 ;  /* 0x0003c88a01007387 */ /* 0x0005e80000100a00 */
        /* <DEDUP_REMOVED lines=12> */
[----:B------:R1:W-:Y:S04]  /*49cb0*/  STL.64 [R1+0x488], R138 ;  /* 0x0004888a01007387 */ /* 0x0003e80000100a00 */
[----:B------:R4:W-:Y:S04]  /*49cc0*/  LDGSTS.E [R137+-0x3d880], desc[UR22][R140.64], P2 ;  /* 0xc27800008c897fae */ /* 0x0009e800091a1016 */
[----:B------:R1:W-:Y:S02]  /*49cd0*/  LDGSTS.E [R137+-0x3d480], desc[UR22][R138.64], P2 ;  /* 0xc2b800008a897fae */ /* 0x0003e400091a1016 */
[----:B-1----:R-:W-:-:S04]  /*49ce0*/  IADD3 R142, P3, PT, R156, R134, RZ ;  /* 0x000000869c8e7210 */ /* 0x002fc80007f7e0ff */
[----:B------:R-:W-:Y:S02]  /*49cf0*/  IADD3.X R143, PT, PT, R157, R135, RZ, P3, !PT ;  /* 0x000000879d8f7210 */ /* 0x000fe40001ffe4ff */
[----:B------:R-:W2:Y:S01]  /*49d00*/  LDL.LU.64 R156, [R1+0xa10] ;  /* 0x000a1000019c7983 */ /* 0x000ea20000300a00 */
[----:B----4-:R-:W-:-:S03]  /*49d10*/  IADD3 R140, P3, PT, R170, R134, RZ ;  /* 0x00000086aa8c7210 */ /* 0x010fc60007f7e0ff */
[----:B------:R1:W-:Y:S02]  /*49d20*/  LDGSTS.E [R137+-0x3d080], desc[UR22][R142.64], P2 ;  /* 0xc2f800008e897fae */ /* 0x0003e400091a1016 */
[--C-:B------:R-:W-:Y:S01]  /*49d30*/  IMAD.X R141, R171, 0x1, R135.reuse, P3 ;  /* 0x00000001ab8d7824 */ /* 0x100fe200018e0687 */
[-C--:B------:R-:W-:Y:S01]  /*49d40*/  IADD3 R138, P3, PT, R168, R134.reuse, RZ ;  /* 0x00000086a88a7210 */ /* 0x080fe20007f7e0ff */
[----:B------:R1:W-:Y:S04]  /*49d50*/  STL.64 [R1+0x4c8], R142 ;  /* 0x0004c88e01007387 */ /* 0x0003e80000100a00 */
[----:B------:R-:W-:Y:S01]  /*49d60*/  IMAD.X R139, R169, 0x1, R135, P3 ;  /* 0x00000001a98b7824 */ /* 0x000fe200018e0687 */
[----:B------:R3:W-:Y:S04]  /*49d70*/  STL.64 [R1+0x508], R140 ;  /* 0x0005088c01007387 */ /* 0x0007e80000100a00 */
[----:B------:R-:W4:Y:S04]  /*49d80*/  LDL.LU.64 R178, [R1+0xa18] ;  /* 0x000a180001b27983 */ /* 0x000f280000300a00 */
[----:B------:R3:W-:Y:S01]  /*49d90*/  STL.64 [R1+0x548], R138 ;  /* 0x0005488a01007387 */ /* 0x0007e20000100a00 */
[----:B-1----:R-:W-:-:S03]  /*49da0*/  IADD3 R142, P3, PT, R166, R134, RZ ;  /* 0x00000086a68e7210 */ /* 0x002fc60007f7e0ff */
[----:B------:R-:W4:Y:S01]  /*49db0*/  LDL.LU.64 R176, [R1+0xa20] ;  /* 0x000a200001b07983 */ /* 0x000f220000300a00 */
[----:B------:R-:W-:-:S03]  /*49dc0*/  IADD3.X R143, PT, PT, R167, R135, RZ, P3, !PT ;  /* 0x00000087a78f7210 */ /* 0x000fc60001ffe4ff */
[----:B------:R3:W-:Y:S04]  /*49dd0*/  LDGSTS.E [R137+-0x3cc80], desc[UR22][R140.64], P2 ;  /* 0xc33800008c897fae */ /* 0x0007e800091a1016 */
[----:B------:R-:W4:Y:S04]  /*49de0*/  LDL.LU.64 R174, [R1+0xa28] ;  /* 0x000a280001ae7983 */ /* 0x000f280000300a00 */
[----:B------:R-:W4:Y:S04]  /*49df0*/  LDL.LU.64 R172, [R1+0xa90] ;  /* 0x000a900001ac7983 */ /* 0x000f280000300a00 */
[----:B------:R5:W-:Y:S04]  /*49e00*/  STL.64 [R1+0x588], R142 ;  /* 0x0005888e01007387 */ /* 0x000be80000100a00 */
[----:B------:R1:W-:Y:S04]  /*49e10*/  LDGSTS.E [R137+-0x3c880], desc[UR22][R138.64], P2 ;  /* 0xc37800008a897fae */ /* 0x0003e800091a1016 */
[----:B------:R5:W-:Y:S01]  /*49e20*/  LDGSTS.E [R137+-0x3c480], desc[UR22][R142.64], P2 ;  /* 0xc3b800008e897fae */ /* 0x000be200091a1016 */
[----:B---3--:R-:W-:-:S05]  /*49e30*/  IADD3 R140, P3, PT, R164, R134, RZ ;  /* 0x00000086a48c7210 */ /* 0x008fca0007f7e0ff */
[----:B------:R-:W-:-:S05]  /*49e40*/  IMAD.X R141, R165, 0x1, R135, P3 ;  /* 0x00000001a58d7824 */ /* 0x000fca00018e0687 */
[----:B------:R2:W-:Y:S04]  /*49e50*/  STL.64 [R1+0x5c8], R140 ;  /* 0x0005c88c01007387 */ /* 0x0005e80000100a00 */
[----:B------:R-:W3:Y:S01]  /*49e60*/  LDL.LU.64 R170, [R1+0xa88] ;  /* 0x000a880001aa7983 */ /* 0x000ee20000300a00 */
[----:B-1----:R-:W-:-:S03]  /*49e70*/  IADD3 R138, P3, PT, R162, R134, RZ ;  /* 0x00000086a28a7210 */ /* 0x002fc60007f7e0ff */
[----:B------:R-:W3:Y:S02]  /*49e80*/  LDL.LU.64 R168, [R1+0xa80] ;  /* 0x000a800001a87983 */ /* 0x000ee40000300a00 */
[----:B------:R-:W-:Y:S02]  /*49e90*/  IMAD.X R139, R163, 0x1, R135, P3 ;  /* 0x00000001a38b7824 */ /* 0x000fe400018e0687 */
[----:B------:R2:W-:Y:S04]  /*49ea0*/  LDGSTS.E [R137+-0x3c080], desc[UR22][R140.64], P2 ;  /* 0xc3f800008c897fae */ /* 0x0005e800091a1016 */
[----:B------:R1:W-:Y:S04]  /*49eb0*/  STL.64 [R1+0x608], R138 ;  /* 0x0006088a01007387 */ /* 0x0003e80000100a00 */
[----:B------:R-:W3:Y:S04]  /*49ec0*/  LDL.LU.64 R166, [R1+0xa78] ;  /* 0x000a780001a67983 */ /* 0x000ee80000300a00 */
[----:B------:R-:W3:Y:S04]  /*49ed0*/  LDL.LU.64 R164, [R1+0xa70] ;  /* 0x000a700001a47983 */ /* 0x000ee80000300a00 */
[----:B------:R1:W-:Y:S01]  /*49ee0*/  LDGSTS.E [R137+-0x3bc80], desc[UR22][R138.64], P2 ;  /* 0xc43800008a897fae */ /* 0x0003e200091a1016 */
[----:B-----5:R-:W-:-:S04]  /*49ef0*/  IADD3 R142, P3, PT, R160, R134, RZ ;  /* 0x00000086a08e7210 */ /* 0x020fc80007f7e0ff */
[----:B------:R-:W-:-:S05]  /*49f00*/  IADD3.X R143, PT, PT, R161, R135, RZ, P3, !PT ;  /* 0x00000087a18f7210 */ /* 0x000fca0001ffe4ff */
[----:B------:R4:W-:Y:S04]  /*49f10*/  STL.64 [R1+0x648], R142 ;  /* 0x0006488e01007387 */ /* 0x0009e80000100a00 */
[----:B------:R-:W5:Y:S01]  /*49f20*/  LDL.LU.64 R162, [R1+0xa68] ;  /* 0x000a680001a27983 */ /* 0x000f620000300a00 */
[----:B--2---:R-:W-:-:S03]  /*49f30*/  IADD3 R140, P3, PT, R158, R134, RZ ;  /* 0x000000869e8c7210 */ /* 0x004fc60007f7e0ff */
[----:B------:R4:W-:Y:S02]  /*49f40*/  LDGSTS.E [R137+-0x3b880], desc[UR22][R142.64], P2 ;  /* 0xc47800008e897fae */ /* 0x0009e400091a1016 */
[----:B------:R-:W-:-:S05]  /*49f50*/  IMAD.X R141, R159, 0x1, R135, P3 ;  /* 0x000000019f8d7824 */ /* 0x000fca00018e0687 */
[----:B------:R2:W-:Y:S04]  /*49f60*/  STL.64 [R1+0x688], R140 ;  /* 0x0006888c01007387 */ /* 0x0005e80000100a00 */
[----:B------:R-:W5:Y:S04]  /*49f70*/  LDL.LU.64 R160, [R1+0xa58] ;  /* 0x000a580001a07983 */ /* 0x000f680000300a00 */
[----:B------:R2:W-:Y:S01]  /*49f80*/  LDGSTS.E [R137+-0x3b480], desc[UR22][R140.64], P2 ;  /* 0xc4b800008c897fae */ /* 0x0005e200091a1016 */
[----:B-1----:R-:W-:-:S05]  /*49f90*/  IADD3 R138, P3, PT, R156, R134, RZ ;  /* 0x000000869c8a7210 */ /* 0x002fca0007f7e0ff */
[----:B------:R-:W-:-:S05]  /*49fa0*/  IMAD.X R139, R157, 0x1, R135, P3 ;  /* 0x000000019d8b7824 */ /* 0x000fca00018e0687 */
[----:B------:R1:W-:Y:S04]  /*49fb0*/  STL.64 [R1+0x6c8], R138 ;  /* 0x0006c88a01007387 */ /* 0x0003e80000100a00 */
[----:B------:R-:W5:Y:S04]  /*49fc0*/  LDL.LU.64 R158, [R1+0xa50] ;  /* 0x000a5000019e7983 */ /* 0x000f680000300a00 */
[----:B------:R-:W5:Y:S04]  /*49fd0*/  LDL.LU.64 R156, [R1+0xa30] ;  /* 0x000a3000019c7983 */ /* 0x000f680000300a00 */
[----:B------:R1:W-:Y:S01]  /*49fe0*/  LDGSTS.E [R137+-0x3b080], desc[UR22][R138.64], P2 ;  /* 0xc4f800008a897fae */ /* 0x0003e200091a1016 */
[----:B----4-:R-:W-:-:S04]  /*49ff0*/  IADD3 R142, P3, PT, R178, R134, RZ ;  /* 0x00000086b28e7210 */ /* 0x010fc80007f7e0ff */
[----:B------:R-:W-:Y:S02]  /*4a000*/  IADD3.X R143, PT, PT, R179, R135, RZ, P3, !PT ;  /* 0x00000087b38f7210 */ /* 0x000fe40001ffe4ff */
[----:B--2---:R-:W-:-:S03]  /*4a010*/  IADD3 R140, P3, PT, R176, R134, RZ ;  /* 0x00000086b08c7210 */ /* 0x004fc60007f7e0ff */
[----:B------:R2:W-:Y:S02]  /*4a020*/  LDGSTS.E [R137+-0x3ac80], desc[UR22][R142.64], P2 ;  /* 0xc53800008e897fae */ /* 0x0005e400091a1016 */
[--C-:B------:R-:W-:Y:S01]  /*4a030*/  IMAD.X R141, R177, 0x1, R135.reuse, P3 ;  /* 0x00000001b18d7824 */ /* 0x100fe200018e0687 */
[-C--:B-1----:R-:W-:Y:S01]  /*4a040*/  IADD3 R138, P3, PT, R174, R134.reuse, RZ ;  /* 0x00000086ae8a7210 */ /* 0x082fe20007f7e0ff */
[----:B------:R2:W-:Y:S04]  /*4a050*/  STL.64 [R1+0x708], R142 ;  /* 0x0007088e01007387 */ /* 0x0005e80000100a00 */
[----:B------:R-:W-:Y:S01]  /*4a060*/  IMAD.X R139, R175, 0x1, R135, P3 ;  /* 0x00000001af8b7824 */ /* 0x000fe200018e0687 */
[----:B------:R3:W-:Y:S04]  /*4a070*/  STL.64 [R1+0x748], R140 ;  /* 0x0007488c01007387 */ /* 0x0007e80000100a00 */
[----:B------:R3:W-:Y:S01]  /*4a080*/  LDGSTS.E [R137+-0x3a880], desc[UR22][R140.64], P2 ;  /* 0xc57800008c897fae */ /* 0x0007e200091a1016 */
[----:B--2---:R-:W-:-:S03]  /*4a090*/  IADD3 R142, P3, PT, R172, R134, RZ ;  /* 0x00000086ac8e7210 */ /* 0x004fc60007f7e0ff */
[----:B------:R1:W-:Y:S01]  /*4a0a0*/  STL.64 [R1+0x788], R138 ;  /* 0x0007888a01007387 */ /* 0x0003e20000100a00 */
[----:B------:R-:W-:-:S03]  /*4a0b0*/  IADD3.X R143, PT, PT, R173, R135, RZ, P3, !PT ;  /* 0x00000087ad8f7210 */ /* 0x000fc60001ffe4ff */
[----:B------:R1:W-:Y:S04]  /*4a0c0*/  LDGSTS.E [R137+-0x3a480], desc[UR22][R138.64], P2 ;  /* 0xc5b800008a897fae */ /* 0x0003e800091a1016 */
[----:B------:R2:W-:Y:S04]  /*4a0d0*/  STL.64 [R1+0x7c8], R142 ;  /* 0x0007c88e01007387 */ /* 0x0005e80000100a00 */
[----:B------:R2:W-:Y:S01]  /*4a0e0*/  LDGSTS.E [R137+-0x3a080], desc[UR22][R142.64], P2 ;  /* 0xc5f800008e897fae */ /* 0x0005e200091a1016 */
[----:B------:R-:W-:Y:S01]  /*4a0f0*/  UMOV UR6, URZ ;  /* 0x000000ff00067c82 */ /* 0x000fe20008000000 */
[----:B---3--:R-:W-:-:S05]  /*4a100*/  IADD3 R140, P3, PT, R170, R134, RZ ;  /* 0x00000086aa8c7210 */ /* 0x008fca0007f7e0ff */
[----:B------:R-:W-:Y:S01]  /*4a110*/  IMAD.X R141, R171, 0x1, R135, P3 ;  /* 0x00000001ab8d7824 */ /* 0x000fe200018e0687 */
[----:B-1----:R-:W-:-:S04]  /*4a120*/  IADD3 R138, P3, PT, R168, R134, RZ ;  /* 0x00000086a88a7210 */ /* 0x002fc80007f7e0ff */
[----:B------:R1:W-:Y:S01]  /*4a130*/  LDGSTS.E [R137+-0x39c80], desc[UR22][R140.64], P2 ;  /* 0xc63800008c897fae */ /* 0x0003e200091a1016 */
[----:B------:R-:W-:-:S03]  /*4a140*/  IMAD.X R139, R169, 0x1, R135, P3 ;  /* 0x00000001a98b7824 */ /* 0x000fc600018e0687 */
[----:B------:R1:W-:Y:S01]  /*4a150*/  STL.64 [R1+0x808], R140 ;  /* 0x0008088c01007387 */ /* 0x0003e20000100a00 */
[----:B--2---:R-:W-:-:S03]  /*4a160*/  IADD3 R142, P3, PT, R166, R134, RZ ;  /* 0x00000086a68e7210 */ /* 0x004fc60007f7e0ff */
[----:B------:R5:W-:Y:S01]  /*4a170*/  LDGSTS.E [R137+-0x39880], desc[UR22][R138.64], P2 ;  /* 0xc67800008a897fae */ /* 0x000be200091a1016 */
[----:B------:R-:W-:Y:S02]  /*4a180*/  IADD3.X R143, PT, PT, R167, R135, RZ, P3, !PT ;  /* 0x00000087a78f7210 */ /* 0x000fe40001ffe4ff */
[-C--:B-1----:R-:W-:Y:S01]  /*4a190*/  IADD3 R140, P3, PT, R164, R134.reuse, RZ ;  /* 0x00000086a48c7210 */ /* 0x082fe20007f7e0ff */
[----:B------:R5:W-:Y:S04]  /*4a1a0*/  STL.64 [R1+0x848], R138 ;  /* 0x0008488a01007387 */ /* 0x000be80000100a00 */
[----:B------:R-:W-:Y:S01]  /*4a1b0*/  IMAD.X R141, R165, 0x1, R135, P3 ;  /* 0x00000001a58d7824 */ /* 0x000fe200018e0687 */
[----:B------:R1:W-:Y:S04]  /*4a1c0*/  STL.64 [R1+0x888], R142 ;  /* 0x0008888e01007387 */ /* 0x0003e80000100a00 */
[----:B------:R1:W-:Y:S01]  /*4a1d0*/  LDGSTS.E [R137+-0x39480], desc[UR22][R142.64], P2 ;  /* 0xc6b800008e897fae */ /* 0x0003e200091a1016 */
[----:B-----5:R-:W-:-:S03]  /*4a1e0*/  IADD3 R138, P3, PT, R162, R134, RZ ;  /* 0x00000086a28a7210 */ /* 0x020fc60007f7e0ff */
[----:B------:R2:W-:Y:S02]  /*4a1f0*/  STL.64 [R1+0x8c8], R140 ;  /* 0x0008c88c01007387 */ /* 0x0005e40000100a00 */
[----:B------:R-:W-:Y:S02]  /*4a200*/  IMAD.X R139, R163, 0x1, R135, P3 ;  /* 0x00000001a38b7824 */ /* 0x000fe400018e0687 */
[----:B------:R2:W-:Y:S01]  /*4a210*/  LDGSTS.E [R137+-0x39080], desc[UR22][R140.64], P2 ;  /* 0xc6f800008c897fae */ /* 0x0005e200091a1016 */
[----:B-1----:R-:W-:-:S03]  /*4a220*/  IADD3 R142, P3, PT, R160, R134, RZ ;  /* 0x00000086a08e7210 */ /* 0x002fc60007f7e0ff */
[----:B------:R1:W-:Y:S01]  /*4a230*/  STL.64 [R1+0x908], R138 ;  /* 0x0009088a01007387 */ /* 0x0003e20000100a00 */
[----:B------:R-:W-:-:S03]  /*4a240*/  IADD3.X R143, PT, PT, R161, R135, RZ, P3, !PT ;  /* 0x00000087a18f7210 */ /* 0x000fc60001ffe4ff */
[----:B------:R1:W-:Y:S04]  /*4a250*/  LDGSTS.E [R137+-0x38c80], desc[UR22][R138.64], P2 ;  /* 0xc73800008a897fae */ /* 0x0003e800091a1016 */
[----:B------:R3:W-:Y:S04]  /*4a260*/  STL.64 [R1+0x948], R142 ;  /* 0x0009488e01007387 */ /* 0x0007e80000100a00 */
[----:B------:R3:W-:Y:S01]  /*4a270*/  LDGSTS.E [R137+-0x38880], desc[UR22][R142.64], P2 ;  /* 0xc77800008e897fae */ /* 0x0007e200091a1016 */
[----:B--2---:R-:W-:-:S05]  /*4a280*/  IADD3 R140, P3, PT, R158, R134, RZ ;  /* 0x000000869e8c7210 */ /* 0x004fca0007f7e0ff */
[----:B------:R-:W-:Y:S01]  /*4a290*/  IMAD.X R141, R159, 0x1, R135, P3 ;  /* 0x000000019f8d7824 */ /* 0x000fe200018e0687 */
[----:B-1----:R-:W-:-:S04]  /*4a2a0*/  IADD3 R138, P3, PT, R156, R134, RZ ;  /* 0x000000869c8a7210 */ /* 0x002fc80007f7e0ff */
[----:B------:R3:W-:Y:S01]  /*4a2b0*/  LDGSTS.E [R137+-0x38480], desc[UR22][R140.64], P2 ;  /* 0xc7b800008c897fae */ /* 0x0007e200091a1016 */
[----:B------:R-:W-:-:S03]  /*4a2c0*/  IMAD.X R139, R157, 0x1, R135, P3 ;  /* 0x000000019d8b7824 */ /* 0x000fc600018e0687 */
[----:B------:R3:W-:Y:S04]  /*4a2d0*/  STL.64 [R1+0x988], R140 ;  /* 0x0009888c01007387 */ /* 0x0007e80000100a00 */
[----:B------:R3:W-:Y:S04]  /*4a2e0*/  STL.64 [R1+0xa50], R138 ;  /* 0x000a508a01007387 */ /* 0x0007e80000100a00 */
[----:B------:R3:W-:Y:S01]  /*4a2f0*/  LDGSTS.E [R137+-0x38080], desc[UR22][R138.64], P2 ;  /* 0xc7f800008a897fae */ /* 0x0007e200091a1016 */
[----:B------:R-:W-:-:S03]  /*4a300*/  ISETP.GE.AND P2, PT, R155, 0x100, PT ;  /* 0x000001009b00780c */ /* 0x000fc60003f46270 */
[----:B------:R-:W0:Y:S01]  /*4a310*/  LDGDEPBAR ;  /* 0x00000000000079af */ /* 0x000e220000000000 */
[----:B------:R-:W-:-:S09]  /*4a320*/  ISETP.GE.AND P3, PT, R155, 0x80, PT ;  /* 0x000000809b00780c */ /* 0x000fd20003f66270 */
[----:B---3--:R-:W-:Y:S05]  /*4a330*/  @!P2 BRA `(.L_x_8) ;  /* 0x000001580030a947 */ /* 0x008fea0003800000 */
[----:B------:R-:W-:Y:S01]  /*4a340*/  STL [R1+0xa30], R116 ;  /* 0x000a307401007387 */ /* 0x000fe20000100800 */
[----:B------:R-:W-:Y:S01]  /*4a350*/  IMAD.MOV.U32 R165, RZ, RZ, R98 ;  /* 0x000000ffffa57224 */ /* 0x000fe200078e0062 */
[----:B------:R-:W-:Y:S01]  /*4a360*/  MOV R166, R99 ;  /* 0x0000006300a67202 */ /* 0x000fe20000000f00 */
[----:B------:R-:W-:Y:S01]  /*4a370*/  IMAD.MOV.U32 R167, RZ, RZ, R96 ;  /* 0x000000ffffa77224 */ /* 0x000fe200078e0060 */
[----:B------:R-:W-:Y:S01]  /*4a380*/  STL [R1+0xa28], R117 ;  /* 0x000a287501007387 */ /* 0x000fe20000100800 */
[----:B------:R-:W-:Y:S01]  /*4a390*/  IMAD.MOV.U32 R168, RZ, RZ, R97 ;  /* 0x000000ffffa87224 */ /* 0x000fe200078e0061 */
[----:B------:R-:W-:Y:S01]  /*4a3a0*/  MOV R163, R100 ;  /* 0x0000006400a37202 */ /* 0x000fe20000000f00 */
[----:B------:R-:W-:Y:S01]  /*4a3b0*/  IMAD.MOV.U32 R137, RZ, RZ, R148 ;  /* 0x000000ffff897224 */ /* 0x000fe200078e0094 */
[----:B------:R-:W-:Y:S01]  /*4a3c0*/  STL [R1+0xa2c], R120 ;  /* 0x000a2c7801007387 */ /* 0x000fe20000100800 */
[----:B------:R-:W-:Y:S01]  /*4a3d0*/  IMAD.MOV.U32 R164, RZ, RZ, R101 ;  /* 0x000000ffffa47224 */ /* 0x000fe200078e0065 */
[----:B------:R-:W-:Y:S01]  /*4a3e0*/  SHF.R.S32.HI R136, RZ, 0x1f, R155 ;  /* 0x0000001fff887819 */ /* 0x000fe2000001149b */
[----:B------:R-:W-:Y:S01]  /*4a3f0*/  IMAD.MOV.U32 R158, RZ, RZ, R107 ;  /* 0x000000ffff9e7224 */ /* 0x000fe200078e006b */
[----:B------:R-:W-:Y:S01]  /*4a400*/  STL [R1+0xa20], R121 ;  /* 0x000a207901007387 */ /* 0x000fe20000100800 */
[----:B------:R-:W-:Y:S01]  /*4a410*/  MOV R148, R119 ;  /* 0x0000007700947202 */ /* 0x000fe20000000f00 */
[----:B------:R-:W-:Y:S01]  /*4a420*/  IMAD.MOV.U32 R143, RZ, RZ, R124 ;  /* 0x000000ffff8f7224 */ /* 0x000fe200078e007c */
[----:B------:R-:W-:Y:S01]  /*4a430*/  MOV R139, R144 ;  /* 0x00000090008b7202 */ /* 0x000fe20000000f00 */
[----:B------:R-:W-:Y:S01]  /*4a440*/  STL [R1+0xa24], R126 ;  /* 0x000a247e01007387 */ /* 0x000fe20000100800 */
[----:B------:R-:W-:Y:S01]  /*4a450*/  MOV R157, R106 ;  /* 0x0000006a009d7202 */ /* 0x000fe20000000f00 */
[----:B------:R-:W-:Y:S01]  /*4a460*/  IMAD.MOV.U32 R144, RZ, RZ, R125 ;  /* 0x000000ffff907224 */ /* 0x000fe200078e007d */
[----:B------:R-:W-:Y:S01]  /*4a470*/  LEA.HI R136, R136, R155, RZ, 0x7 ;  /* 0x0000009b88887211 */ /* 0x000fe200078f38ff */
        /* <DEDUP_REMOVED lines=12> */
[----:B------:R1:W-:Y:S01]  /*4a540*/  STL [R1+0xa14], R146 ;  /* 0x000a149201007387 */ /* 0x0003e20000100800 */
        /* <DEDUP_REMOVED lines=11> */
[----:B------:R-:W-:Y:S01]  /*4a600*/  STL [R1+0xa04], R34 ;  /* 0x000a042201007387 */ /* 0x000fe20000100800 */
[----:B-1----:R-:W-:Y:S01]  /*4a610*/  IMAD.MOV.U32 R146, RZ, RZ, R123 ;  /* 0x000000ffff927224 */ /* 0x002fe200078e007b */
[----:B------:R-:W-:Y:S01]  /*4a620*/  MOV R172, R93 ;  /* 0x0000005d00ac7202 */ /* 0x000fe20000000f00 */
[----:B--2---:R-:W-:Y:S01]  /*4a630*/  IMAD.MOV.U32 R147, RZ, RZ, R118 ;  /* 0x000000ffff937224 */ /* 0x004fe200078e0076 */
[----:B------:R-:W-:Y:S01]  /*4a640*/  STL [R1+0xa00], R32 ;  /* 0x000a002001007387 */ /* 0x000fe20000100800 */
[----:B------:R-:W-:Y:S01]  /*4a650*/  IMAD.MOV.U32 R182, RZ, RZ, R83 ;  /* 0x000000ffffb67224 */ /* 0x000fe200078e0053 */
[----:B------:R-:W-:Y:S01]  /*4a660*/  MOV R184, R81 ;  /* 0x0000005100b87202 */ /* 0x000fe20000000f00 */
[----:B------:R-:W-:Y:S01]  /*4a670*/  IMAD.MOV.U32 R176, RZ, RZ, R89 ;  /* 0x000000ffffb07224 */ /* 0x000fe200078e0059 */
[----:B------:R-:W-:Y:S01]  /*4a680*/  STL [R1+0x9fc], R30 ;  /* 0x0009fc1e01007387 */ /* 0x000fe20000100800 */
[----:B---3--:R-:W-:Y:S01]  /*4a690*/  IMAD.MOV.U32 R150, RZ, RZ, R115 ;  /* 0x000000ffff967224 */ /* 0x008fe200078e0073 */
        /* <DEDUP_REMOVED lines=34> */
[----:B------:R-:W2:Y:S01]  /*4a8c0*/  LDL.LU.64 R126, [R1+0x288] ;  /* 0x00028800017e7983 */ /* 0x000ea20000300a00 */
[----:B------:R-:W-:Y:S01]  /*4a8d0*/  IMAD.MOV.U32 R200, RZ, RZ, R65 ;  /* 0x000000ffffc87224 */ /* 0x000fe200078e0041 */
[----:B------:R-:W-:Y:S01]  /*4a8e0*/  MOV R202, R63 ;  /* 0x0000003f00ca7202 */ /* 0x000fe20000000f00 */
[----:B------:R-:W-:Y:S01]  /*4a8f0*/  IMAD.MOV.U32 R201, RZ, RZ, R62 ;  /* 0x000000ffffc97224 */ /* 0x000fe200078e003e */
[----:B------:R-:W3:Y:S01]  /*4a900*/  LDL.LU.64 R98, [R1+0x1f8] ;  /* 0x0001f80001627983 */ /* 0x000ee20000300a00 */
[----:B------:R-:W-:Y:S01]  /*4a910*/  IMAD.MOV.U32 R203, RZ, RZ, R60 ;  /* 0x000000ffffcb7224 */ /* 0x000fe200078e003c */
[----:B------:R-:W-:Y:S01]  /*4a920*/  MOV R205, R58 ;  /* 0x0000003a00cd7202 */ /* 0x000fe20000000f00 */
[----:B------:R-:W-:Y:S01]  /*4a930*/  IMAD.MOV.U32 R204, RZ, RZ, R61 ;  /* 0x000000ffffcc7224 */ /* 0x000fe200078e003d */
[----:B------:R-:W4:Y:S01]  /*4a940*/  LDL.LU.64 R120, [R1+0x3c8] ;  /* 0x0003c80001787983 */ /* 0x000f220000300a00 */
[----:B------:R-:W-:Y:S01]  /*4a950*/  IMAD.MOV.U32 R206, RZ, RZ, R59 ;  /* 0x000000ffffce7224 */ /* 0x000fe200078e003b */
[----:B------:R-:W-:Y:S01]  /*4a960*/  MOV R208, R57 ;  /* 0x0000003900d07202 */ /* 0x000fe20000000f00 */
[----:B------:R-:W-:Y:S01]  /*4a970*/  IMAD.MOV.U32 R207, RZ, RZ, R56 ;  /* 0x000000ffffcf7224 */ /* 0x000fe200078e0038 */
[----:B------:R-:W5:Y:S01]  /*4a980*/  LDL.LU.64 R130, [R1+0x3c0] ;  /* 0x0003c00001827983 */ /* 0x000f620000300a00 */
[----:B------:R-:W-:Y:S01]  /*4a990*/  IMAD.MOV.U32 R209, RZ, RZ, R54 ;  /* 0x000000ffffd17224 */ /* 0x000fe200078e0036 */
[----:B------:R-:W-:Y:S01]  /*4a9a0*/  MOV R211, R52 ;  /* 0x0000003400d37202 */ /* 0x000fe20000000f00 */
[----:B------:R-:W-:Y:S01]  /*4a9b0*/  IMAD.MOV.U32 R210, RZ, RZ, R55 ;  /* 0x000000ffffd27224 */ /* 0x000fe200078e0037 */
[----:B------:R-:W2:Y:S01]  /*4a9c0*/  LDL.LU.64 R96, [R1+0x200] ;  /* 0x0002000001607983 */ /* 0x000ea20000300a00 */
        /* <DEDUP_REMOVED lines=35> */
[----:B------:R-:W2:Y:S04]  /*4ac00*/  LDL.LU.64 R122, [R1+0x388] ;  /* 0x00038800017a7983 */ /* 0x000ea80000300a00 */
[----:B------:R-:W2:Y:S04]  /*4ac10*/  LDL.LU.64 R104, [R1+0x240] ;  /* 0x0002400001687983 */ /* 0x000ea80000300a00 */
[----:B------:R-:W2:Y:S04]  /*4ac20*/  LDL.LU.64 R116, [R1+0x2c0] ;  /* 0x0002c00001747983 */ /* 0x000ea80000300a00 */
[----:B------:R-:W-:Y:S04]  /*4ac30*/  STL [R1+0x9d8], R12 ;  /* 0x0009d80c01007387 */ /* 0x000fe80000100800 */
[----:B------:R-:W-:Y:S04]  /*4ac40*/  STL [R1+0x9d4], R10 ;  /* 0x0009d40a01007387 */ /* 0x000fe80000100800 */
[----:B------:R-:W2:Y:S04]  /*4ac50*/  LDL.LU.64 R84, [R1+0x30] ;  /* 0x0000300001547983 */ /* 0x000ea80000300a00 */
[----:B------:R-:W-:Y:S04]  /*4ac60*/  STL [R1+0x9d0], R8 ;  /* 0x0009d00801007387 */ /* 0x000fe80000100800 */
[----:B------:R-:W2:Y:S04]  /*4ac70*/  LDL.LU.64 R86, [R1+0x10] ;  /* 0x0000100001567983 */ /* 0x000ea80000300a00 */
[----:B------:R-:W-:Y:S04]  /*4ac80*/  STL [R1+0x9cc], R6 ;  /* 0x0009cc0601007387 */ /* 0x000fe80000100800 */
[----:B------:R-:W2:Y:S04]  /*4ac90*/  LDL.LU.64 R82, [R1+0x8] ;  /* 0x0000080001527983 */ /* 0x000ea80000300a00 */
[----:B------:R2:W-:Y:S04]  /*4aca0*/  STL [R1+0x9c8], R4 ;  /* 0x0009c80401007387 */ /* 0x0005e80000100800 */
[----:B------:R-:W3:Y:S04]  /*4acb0*/  LDL.LU.64 R88, [R1+0x18] ;  /* 0x0000180001587983 */ /* 0x000ee80000300a00 */
[----:B------:R-:W3:Y:S04]  /*4acc0*/  LDL.LU.64 R90, [R1+0x20] ;  /* 0x00002000015a7983 */ /* 0x000ee80000300a00 */
[----:B------:R-:W3:Y:S01]  /*4acd0*/  LDL.LU.64 R92, [R1+0x28] ;  /* 0x00002800015c7983 */ /* 0x000ee20000300a00 */
[----:B--2---:R-:W-:-:S03]  /*4ace0*/  IMAD.MOV.U32 R4, RZ, RZ, R83 ;  /* 0x000000ffff047224 */ /* 0x004fc600078e0053 */
[----:B------:R-:W-:Y:S04]  /*4acf0*/  STL [R1+0x4], R82 ;  /* 0x0000045201007387 */ /* 0x000fe80000100800 */
[----:B------:R-:W-:Y:S04]  /*4ad00*/  STL [R1+0xc], R86 ;  /* 0x00000c5601007387 */ /* 0x000fe80000100800 */
[----:B------:R1:W-:Y:S02]  /*4ad10*/  STL [R1], R4 ;  /* 0x0000000401007387 */ /* 0x0003e40000100800 */
[----:B-1----:R-:W-:-:S05]  /*4ad20*/  IMAD.MOV.U32 R4, RZ, RZ, R87 ;  /* 0x000000ffff047224 */ /* 0x002fca00078e0057 */
[----:B------:R1:W-:Y:S04]  /*4ad30*/  STL [R1+0x8], R4 ;  /* 0x0000080401007387 */ /* 0x0003e80000100800 */
[----:B---3--:R-:W-:Y:S04]  /*4ad40*/  STL [R1+0x14], R88 ;  /* 0x0000145801007387 */ /* 0x008fe80000100800 */
[----:B------:R-:W2:Y:S01]  /*4ad50*/  LDL.LU.64 R80, [R1+0x38] ;  /* 0x0000380001507983 */ /* 0x000ea20000300a00 */
[----:B-1----:R-:W-:-:S05]  /*4ad60*/  MOV R4, R89 ;  /* 0x0000005900047202 */ /* 0x002fca0000000f00 */
[----:B------:R1:W-:Y:S04]  /*4ad70*/  STL [R1+0x10], R4 ;  /* 0x0000100401007387 */ /* 0x0003e80000100800 */
[----:B------:R-:W-:Y:S01]  /*4ad80*/  STL [R1+0x1c], R90 ;  /* 0x00001c5a01007387 */ /* 0x000fe20000100800 */
[----:B-1----:R-:W-:-:S05]  /*4ad90*/  IMAD.MOV.U32 R4, RZ, RZ, R91 ;  /* 0x000000ffff047224 */ /* 0x002fca00078e005b */
[----:B------:R1:W-:Y:S04]  /*4ada0*/  STL [R1+0x18], R4 ;  /* 0x0000180401007387 */ /* 0x0003e80000100800 */
[----:B------:R-:W3:Y:S04]  /*4adb0*/  LDL.LU.64 R82, [R1+0x40] ;  /* 0x0000400001527983 */ /* 0x000ee80000300a00 */
[----:B------:R-:W-:Y:S01]  /*4adc0*/  STL [R1+0x24], R92 ;  /* 0x0000245c01007387 */ /* 0x000fe20000100800 */
[----:B-1----:R-:W-:-:S03]  /*4add0*/  IMAD.MOV.U32 R4, RZ, RZ, R93 ;  /* 0x000000ffff047224 */ /* 0x002fc600078e005d */
[----:B------:R-:W4:Y:S04]  /*4ade0*/  LDL.LU.64 R86, [R1+0x78] ;  /* 0x0000780001567983 */ /* 0x000f280000300a00 */
[----:B------:R-:W4:Y:S04]  /*4adf0*/  LDL.LU.64 R88, [R1+0x48] ;  /* 0x0000480001587983 */ /* 0x000f280000300a00 */
[----:B------:R1:W-:Y:S04]  /*4ae00*/  STL [R1+0x20], R4 ;  /* 0x0000200401007387 */ /* 0x0003e80000100800 */
[----:B------:R-:W-:Y:S04]  /*4ae10*/  STL [R1+0x2c], R84 ;  /* 0x00002c5401007387 */ /* 0x000fe80000100800 */
[----:B------:R-:W5:Y:S01]  /*4ae20*/  LDL.LU.64 R90, [R1+0x50] ;  /* 0x00005000015a7983 */ /* 0x000f620000300a00 */
[----:B-1----:R-:W-:-:S03]  /*4ae30*/  MOV R4, R85 ;  /* 0x0000005500047202 */ /* 0x002fc60000000f00 */
[----:B------:R-:W5:Y:S04]  /*4ae40*/  LDL.LU.64 R92, [R1+0x58] ;  /* 0x00005800015c7983 */ /* 0x000f680000300a00 */
[----:B------:R2:W-:Y:S02]  /*4ae50*/  STL [R1+0x28], R4 ;  /* 0x0000280401007387 */ /* 0x0005e40000100800 */
[----:B--2---:R-:W-:Y:S02]  /*4ae60*/  IMAD.MOV.U32 R4, RZ, RZ, R81 ;  /* 0x000000ffff047224 */ /* 0x004fe400078e0051 */
[----:B------:R-:W-:Y:S04]  /*4ae70*/  STL [R1+0x34], R80 ;  /* 0x0000345001007387 */ /* 0x000fe80000100800 */
[----:B------:R-:W2:Y:S04]  /*4ae80*/  LDL.LU.64 R84, [R1+0x70] ;  /* 0x0000700001547983 */ /* 0x000ea80000300a00 */
[----:B------:R1:W-:Y:S04]  /*4ae90*/  STL [R1+0x30], R4 ;  /* 0x0000300401007387 */ /* 0x0003e80000100800 */
[----:B---3--:R3:W-:Y:S01]  /*4aea0*/  STL [R1+0x3c], R82 ;  /* 0x00003c5201007387 */ /* 0x0087e20000100800 */
[----:B-1----:R-:W-:-:S03]  /*4aeb0*/  IMAD.MOV.U32 R4, RZ, RZ, R83 ;  /* 0x000000ffff047224 */ /* 0x002fc600078e0053 */
[----:B------:R-:W2:Y:S04]  /*4aec0*/  LDL.LU.64 R80, [R1+0x60] ;  /* 0x0000600001507983 */ /* 0x000ea80000300a00 */
[----:B---3--:R-:W3:Y:S04]  /*4aed0*/  LDL.LU.64 R82, [R1+0x68] ;  /* 0x0000680001527983 */ /* 0x008ee80000300a00 */
[----:B------:R1:W-:Y:S04]  /*4aee0*/  STL [R1+0x38], R4 ;  /* 0x0000380401007387 */ /* 0x0003e80000100800 */
[----:B----4-:R-:W-:Y:S01]  /*4aef0*/  STL [R1+0x44], R88 ;  /* 0x0000445801007387 */ /* 0x010fe20000100800 */
[----:B-1----:R-:W-:-:S05]  /*4af00*/  MOV R4, R89 ;  /* 0x0000005900047202 */ /* 0x002fca0000000f00 */
[----:B------:R1:W-:Y:S04]  /*4af10*/  STL [R1+0x40], R4 ;  /* 0x0000400401007387 */ /* 0x0003e80000100800 */
[----:B-----5:R4:W-:Y:S01]  /*4af20*/  STL [R1+0x4c], R90 ;  /* 0x00004c5a01007387 */ /* 0x0209e20000100800 */
[----:B-1----:R-:W-:-:S05]  /*4af30*/  IMAD.MOV.U32 R4, RZ, RZ, R91 ;  /* 0x000000ffff047224 */ /* 0x002fca00078e005b */
[----:B------:R1:W-:Y:S04]  /*4af40*/  STL [R1+0x48], R4 ;  /* 0x0000480401007387 */ /* 0x0003e80000100800 */
[----:B------:R5:W-:Y:S04]  /*4af50*/  STL [R1+0x54], R92 ;  /* 0x0000545c01007387 */ /* 0x000be80000100800 */
[----:B----4-:R-:W4:Y:S01]  /*4af60*/  LDL.LU.64 R90, [R1+0x80] ;  /* 0x00008000015a7983 */ /* 0x010f220000300a00 */
[----:B-1----:R-:W-:-:S03]  /*4af70*/  IMAD.MOV.U32 R4, RZ, RZ, R93 ;  /* 0x000000ffff047224 */ /* 0x002fc600078e005d */
[----:B------:R-:W4:Y:S04]  /*4af80*/  LDL.LU.64 R88, [R1+0x88] ;  /* 0x0000880001587983 */ /* 0x000f280000300a00 */
[----:B------:R2:W-:Y:S04]  /*4af90*/  STL [R1+0x50], R4 ;  /* 0x0000500401007387 */ /* 0x0005e80000100800 */
[----:B-----5:R-:W5:Y:S01]  /*4afa0*/  LDL.LU.64 R92, [R1+0x90] ;  /* 0x00009000015c7983 */ /* 0x020f620000300a00 */
[----:B--2---:R-:W-:-:S03]  /*4afb0*/  MOV R4, R81 ;  /* 0x0000005100047202 */ /* 0x004fc60000000f00 */
[----:B------:R-:W-:Y:S04]  /*4afc0*/  STL [R1+0x5c], R80 ;  /* 0x00005c5001007387 */ /* 0x000fe80000100800 */
[----:B---3--:R-:W-:Y:S04]  /*4afd0*/  STL [R1+0x64], R82 ;  /* 0x0000645201007387 */ /* 0x008fe80000100800 */
[----:B------:R1:W-:Y:S04]  /*4afe0*/  STL [R1+0x58], R4 ;  /* 0x0000580401007387 */ /* 0x0003e80000100800 */
[----:B------:R-:W-:Y:S01]  /*4aff0*/  STL [R1+0x6c], R84 ;  /* 0x00006c5401007387 */ /* 0x000fe20000100800 */
[----:B-1----:R-:W-:-:S05]  /*4b000*/  IMAD.MOV.U32 R4, RZ, RZ, R83 ;  /* 0x000000ffff047224 */ /* 0x002fca00078e0053 */
[----:B------:R1:W-:Y:S04]  /*4b010*/  STL [R1+0x60], R4 ;  /* 0x0000600401007387 */ /* 0x0003e80000100800 */
[----:B------:R-:W-:Y:S01]  /*4b020*/  STL [R1+0x74], R86 ;  /* 0x0000745601007387 */ /* 0x000fe20000100800 */
[----:B-1----:R-:W-:-:S05]  /*4b030*/  IMAD.MOV.U32 R4, RZ, RZ, R85 ;  /* 0x000000ffff047224 */ /* 0x002fca00078e0055 */
[----:B------:R1:W-:Y:S04]  /*4b040*/  STL [R1+0x68], R4 ;  /* 0x0000680401007387 */ /* 0x0003e80000100800 */
[----:B------:R-:W2:Y:S01]  /*4b050*/  LDL.LU.64 R76, [R1+0x98] ;  /* 0x00009800014c7983 */ /* 0x000ea20000300a00 */
[----:B-1----:R-:W-:-:S03]  /*4b060*/  MOV R4, R87 ;  /* 0x0000005700047202 */ /* 0x002fc60000000f00 */
[----:B----4-:R-:W-:Y:S04]  /*4b070*/  STL [R1+0x7c], R90 ;  /* 0x00007c5a01007387 */ /* 0x010fe80000100800 */
[----:B------:R1:W-:Y:S04]  /*4b080*/  STL [R1+0x70], R4 ;  /* 0x0000700401007387 */ /* 0x0003e80000100800 */
[----:B------:R-:W-:Y:S01]  /*4b090*/  STL [R1+0x84], R88 ;  /* 0x0000845801007387 */ /* 0x000fe20000100800 */
[----:B-1----:R-:W-:-:S05]  /*4b0a0*/  IMAD.MOV.U32 R4, RZ, RZ, R91 ;  /* 0x000000ffff047224 */ /* 0x002fca00078e005b */
[----:B------:R1:W-:Y:S04]  /*4b0b0*/  STL [R1+0x78], R4 ;  /* 0x0000780401007387 */ /* 0x0003e80000100800 */
[----:B------:R-:W3:Y:S04]  /*4b0c0*/  LDL.LU.64 R78, [R1+0xa0] ;  /* 0x0000a000014e7983 */ /* 0x000ee80000300a00 */
[----:B------:R-:W4:Y:S01]  /*4b0d0*/  LDL.LU.64 R90, [R1+0xd8] ;  /* 0x0000d800015a7983 */ /* 0x000f220000300a00 */
[----:B-1----:R-:W-:-:S03]  /*4b0e0*/  IMAD.MOV.U32 R4, RZ, RZ, R89 ;  /* 0x000000ffff047224 */ /* 0x002fc600078e0059 */
[----:B------:R-:W4:Y:S04]  /*4b0f0*/  LDL.LU.64 R80, [R1+0xa8] ;  /* 0x0000a80001507983 */ /* 0x000f280000300a00 */
[----:B------:R1:W-:Y:S04]  /*4b100*/  STL [R1+0x80], R4 ;  /* 0x0000800401007387 */ /* 0x0003e80000100800 */
[----:B-----5:R5:W-:Y:S04]  /*4b110*/  STL [R1+0x8c], R92 ;  /* 0x00008c5c01007387 */ /* 0x020be80000100800 */
[----:B------:R-:W4:Y:S01]  /*4b120*/  LDL.LU.64 R82, [R1+0xb0] ;  /* 0x0000b00001527983 */ /* 0x000f220000300a00 */
[----:B-1----:R-:W-:-:S05]  /*4b130*/  MOV R4, R93 ;  /* 0x0000005d00047202 */ /* 0x002fca0000000f00 */
[----:B------:R1:W-:Y:S04]  /*4b140*/  STL [R1+0x88], R4 ;  /* 0x0000880401007387 */ /* 0x0003e80000100800 */
[----:B-----5:R-:W5:Y:S04]  /*4b150*/  LDL.LU.64 R92, [R1+0xb8] ;  /* 0x0000b800015c7983 */ /* 0x020f680000300a00 */
[----:B--2---:R-:W-:Y:S04]  /*4b160*/  STL [R1+0x94], R76 ;  /* 0x0000944c01007387 */ /* 0x004fe80000100800 */
[----:B------:R-:W2:Y:S04]  /*4b170*/  LDL.LU.64 R86, [R1+0xc0] ;  /* 0x0000c00001567983 */ /* 0x000ea80000300a00 */
[----:B------:R-:W2:Y:S04]  /*4b180*/  LDL.LU.64 R88, [R1+0xc8] ;  /* 0x0000c80001587983 */ /* 0x000ea80000300a00 */
[----:B------:R-:W2:Y:S01]  /*4b190*/  LDL.LU.64 R84, [R1+0xd0] ;  /* 0x0000d00001547983 */ /* 0x000ea20000300a00 */
[----:B-1----:R-:W-:-:S05]  /*4b1a0*/  IMAD.MOV.U32 R4, RZ, RZ, R77 ;  /* 0x000000ffff047224 */ /* 0x002fca00078e004d */
[----:B------:R3:W-:Y:S02]  /*4b1b0*/  STL [R1+0x90], R4 ;  /* 0x0000900401007387 */ /* 0x0007e40000100800 */
[----:B---3--:R-:W-:Y:S02]  /*4b1c0*/  IMAD.MOV.U32 R4, RZ, RZ, R79 ;  /* 0x000000ffff047224 */ /* 0x008fe400078e004f */
[----:B------:R-:W-:Y:S04]  /*4b1d0*/  STL [R1+0x9c], R78 ;  /* 0x00009c4e01007387 */ /* 0x000fe80000100800 */
[----:B----4-:R-:W-:Y:S04]  /*4b1e0*/  STL [R1+0xa4], R80 ;  /* 0x0000a45001007387 */ /* 0x010fe80000100800 */
[----:B------:R1:W-:Y:S02]  /*4b1f0*/  STL [R1+0x98], R4 ;  /* 0x0000980401007387 */ /* 0x0003e40000100800 */
[----:B-1----:R-:W-:-:S05]  /*4b200*/  MOV R4, R81 ;  /* 0x0000005100047202 */ /* 0x002fca0000000f00 */
[----:B------:R1:W-:Y:S04]  /*4b210*/  STL [R1+0xa0], R4 ;  /* 0x0000a00401007387 */ /* 0x0003e80000100800 */
[----:B------:R-:W-:Y:S01]  /*4b220*/  STL [R1+0xac], R82 ;  /* 0x0000ac5201007387 */ /* 0x000fe20000100800 */
[----:B-1----:R-:W-:-:S05]  /*4b230*/  IMAD.MOV.U32 R4, RZ, RZ, R83 ;  /* 0x000000ffff047224 */ /* 0x002fca00078e0053 */
[----:B------:R1:W-:Y:S04]  /*4b240*/  STL [R1+0xa8], R4 ;  /* 0x0000a80401007387 */ /* 0x0003e80000100800 */
[----:B-----5:R3:W-:Y:S01]  /*4b250*/  STL [R1+0xb4], R92 ;  /* 0x0000b45c01007387 */ /* 0x0207e20000100800 */
[----:B-1----:R-:W-:-:S03]  /*4b260*/  IMAD.MOV.U32 R4, RZ, RZ, R93 ;  /* 0x000000ffff047224 */ /* 0x002fc600078e005d */
[----:B--2---:R-:W-:Y:S04]  /*4b270*/  STL [R1+0xbc], R86 ;  /* 0x0000bc5601007387 */ /* 0x004fe80000100800 */
[----:B------:R1:W-:Y:S04]  /*4b280*/  STL [R1+0xb0], R4 ;  /* 0x0000b00401007387 */ /* 0x0003e80000100800 */
[----:B---3--:R-:W2:Y:S01]  /*4b290*/  LDL.LU.64 R92, [R1+0xe0] ;  /* 0x0000e000015c7983 */ /* 0x008ea20000300a00 */
[----:B-1----:R-:W-:-:S05]  /*4b2a0*/  MOV R4, R87 ;  /* 0x0000005700047202 */ /* 0x002fca0000000f00 */
[----:B------:R1:W-:Y:S04]  /*4b2b0*/  STL [R1+0xb8], R4 ;  /* 0x0000b80401007387 */ /* 0x0003e80000100800 */
[----:B------:R3:W-:Y:S04]  /*4b2c0*/  STL [R1+0xc4], R88 ;  /* 0x0000c45801007387 */ /* 0x0007e80000100800 */
[----:B------:R-:W4:Y:S01]  /*4b2d0*/  LDL.LU.64 R86, [R1+0xe8] ;  /* 0x0000e80001567983 */ /* 0x000f220000300a00 */
[----:B-1----:R-:W-:-:S03]  /*4b2e0*/  IMAD.MOV.U32 R4, RZ, RZ, R89 ;  /* 0x000000ffff047224 */ /* 0x002fc600078e0059 */
[----:B---3--:R-:W3:Y:S04]  /*4b2f0*/  LDL.LU.64 R88, [R1+0xf0] ;  /* 0x0000f00001587983 */ /* 0x008ee80000300a00 */
[----:B------:R1:W-:Y:S04]  /*4b300*/  STL [R1+0xc0], R4 ;  /* 0x0000c00401007387 */ /* 0x0003e80000100800 */
[----:B------:R5:W-:Y:S01]  /*4b310*/  STL [R1+0xcc], R84 ;  /* 0x0000cc5401007387 */ /* 0x000be20000100800 */
[----:B-1----:R-:W-:-:S03]  /*4b320*/  IMAD.MOV.U32 R4, RZ, RZ, R85 ;  /* 0x000000ffff047224 */ /* 0x002fc600078e0055 */
[----:B------:R-:W-:Y:S04]  /*4b330*/  STL [R1+0xd4], R90 ;  /* 0x0000d45a01007387 */ /* 0x000fe80000100800 */
[----:B------:R1:W-:Y:S04]  /*4b340*/  STL [R1+0xc8], R4 ;  /* 0x0000c80401007387 */ /* 0x0003e80000100800 */
[----:B------:R-:W3:Y:S04]  /*4b350*/  LDL.LU.64 R78, [R1+0xf8] ;  /* 0x0000f800014e7983 */ /* 0x000ee80000300a00 */
[----:B-----5:R-:W5:Y:S01]  /*4b360*/  LDL.LU.64 R84, [R1+0x118] ;  /* 0x0001180001547983 */ /* 0x020f620000300a00 */
[----:B-1----:R-:W-:-:S03]  /*4b370*/  MOV R4, R91 ;  /* 0x0000005b00047202 */ /* 0x002fc60000000f00 */
[----:B------:R-:W5:Y:S04]  /*4b380*/  LDL.LU.64 R90, [R1+0x100] ;  /* 0x00010000015a7983 */ /* 0x000f680000300a00 */
[----:B------:R2:W-:Y:S02]  /*4b390*/  STL [R1+0xd0], R4 ;  /* 0x0000d00401007387 */ /* 0x0005e40000100800 */
[----:B--2---:R-:W-:Y:S02]  /*4b3a0*/  IMAD.MOV.U32 R4, RZ, RZ, R93 ;  /* 0x000000ffff047224 */ /* 0x004fe400078e005d */
[----:B------:R1:W-:Y:S04]  /*4b3b0*/  STL [R1+0xdc], R92 ;  /* 0x0000dc5c01007387 */ /* 0x0003e80000100800 */
[----:B------:R2:W-:Y:S04]  /*4b3c0*/  STL [R1+0xd8], R4 ;  /* 0x0000d80401007387 */ /* 0x0005e80000100800 */
[----:B-1----:R-:W5:Y:S04]  /*4b3d0*/  LDL.LU.64 R92, [R1+0x138] ;  /* 0x00013800015c7983 */ /* 0x002f680000300a00 */
[----:B----4-:R-:W-:Y:S01]  /*4b3e0*/  STL [R1+0xe4], R86 ;  /* 0x0000e45601007387 */ /* 0x010fe20000100800 */
[----:B--2---:R-:W-:-:S03]  /*4b3f0*/  IMAD.MOV.U32 R4, RZ, RZ, R87 ;  /* 0x000000ffff047224 */ /* 0x004fc600078e0057 */
[----:B------:R-:W2:Y:S04]  /*4b400*/  LDL.LU.64 R80, [R1+0x108] ;  /* 0x0001080001507983 */ /* 0x000ea80000300a00 */
[----:B------:R3:W-:Y:S04]  /*4b410*/  STL [R1+0xe0], R4 ;  /* 0x0000e00401007387 */ /* 0x0007e80000100800 */
[----:B------:R-:W4:Y:S01]  /*4b420*/  LDL.LU.64 R82, [R1+0x110] ;  /* 0x0001100001527983 */ /* 0x000f220000300a00 */
[----:B---3--:R-:W-:-:S03]  /*4b430*/  MOV R4, R89 ;  /* 0x0000005900047202 */ /* 0x008fc60000000f00 */
[----:B------:R-:W-:Y:S04]  /*4b440*/  STL [R1+0xec], R88 ;  /* 0x0000ec5801007387 */ /* 0x000fe80000100800 */
[----:B------:R1:W-:Y:S04]  /*4b450*/  STL [R1+0xe8], R4 ;  /* 0x0000e80401007387 */ /* 0x0003e80000100800 */
[----:B------:R-:W-:Y:S04]  /*4b460*/  STL [R1+0xf4], R78 ;  /* 0x0000f44e01007387 */ /* 0x000fe80000100800 */
[----:B------:R-:W3:Y:S01]  /*4b470*/  LDL.LU.64 R86, [R1+0x120] ;  /* 0x0001200001567983 */ /* 0x000ee20000300a00 */
[----:B-1----:R-:W-:-:S03]  /*4b480*/  IMAD.MOV.U32 R4, RZ, RZ, R79 ;  /* 0x000000ffff047224 */ /* 0x002fc600078e004f */
[----:B------:R-:W3:Y:S04]  /*4b490*/  LDL.LU.64 R88, [R1+0x128] ;  /* 0x0001280001587983 */ /* 0x000ee80000300a00 */
[----:B------:R1:W-:Y:S04]  /*4b4a0*/  STL [R1+0xf0], R4 ;  /* 0x0000f00401007387 */ /* 0x0003e80000100800 */
[----:B-----5:R5:W-:Y:S01]  /*4b4b0*/  STL [R1+0xfc], R90 ;  /* 0x0000fc5a01007387 */ /* 0x020be20000100800 */
[----:B-1----:R-:W-:-:S03]  /*4b4c0*/  IMAD.MOV.U32 R4, RZ, RZ, R91 ;  /* 0x000000ffff047224 */ /* 0x002fc600078e005b */
[----:B-----5:R-:W5:Y:S04]  /*4b4d0*/  LDL.LU.64 R90, [R1+0x130] ;  /* 0x00013000015a7983 */ /* 0x020f680000300a00 */
[----:B------:R2:W-:Y:S02]  /*4b4e0*/  STL [R1+0xf8], R4 ;  /* 0x0000f80401007387 */ /* 0x0005e40000100800 */
[----:B--2---:R-:W-:Y:S02]  /*4b4f0*/  MOV R4, R81 ;  /* 0x0000005100047202 */ /* 0x004fe40000000f00 */
[----:B------:R-:W-:Y:S04]  /*4b500*/  STL [R1+0x104], R80 ;  /* 0x0001045001007387 */ /* 0x000fe80000100800 */
[----:B------:R1:W-:Y:S04]  /*4b510*/  STL [R1+0x100], R4 ;  /* 0x0001000401007387 */ /* 0x0003e80000100800 */
[----:B----4-:R-:W-:Y:S01]  /*4b520*/  STL [R1+0x10c], R82 ;  /* 0x00010c5201007387 */ /* 0x010fe20000100800 */
[----:B-1----:R-:W-:-:S05]  /*4b530*/  IMAD.MOV.U32 R4, RZ, RZ, R83 ;  /* 0x000000ffff047224 */ /* 0x002fca00078e0053 */
[----:B------:R1:W-:Y:S04]  /*4b540*/  STL [R1+0x108], R4 ;  /* 0x0001080401007387 */ /* 0x0003e80000100800 */
[----:B------:R-:W-:Y:S01]  /*4b550*/  STL [R1+0x114], R84 ;  /* 0x0001145401007387 */ /* 0x000fe20000100800 */
[----:B-1----:R-:W-:-:S03]  /*4b560*/  IMAD.MOV.U32 R4, RZ, RZ, R85 ;  /* 0x000000ffff047224 */ /* 0x002fc600078e0055 */
[----:B---3--:R-:W-:Y:S04]  /*4b570*/  STL [R1+0x11c], R86 ;  /* 0x00011c5601007387 */ /* 0x008fe80000100800 */
[----:B------:R1:W-:Y:S04]  /*4b580*/  STL [R1+0x110], R4 ;  /* 0x0001100401007387 */ /* 0x0003e80000100800 */
[----:B------:R-:W2:Y:S01]  /*4b590*/  LDL.LU.64 R78, [R1+0x140] ;  /* 0x00014000014e7983 */ /* 0x000ea20000300a00 */
[----:B-1----:R-:W-:-:S05]  /*4b5a0*/  MOV R4, R87 ;  /* 0x0000005700047202 */ /* 0x002fca0000000f00 */
[----:B------:R1:W-:Y:S04]  /*4b5b0*/  STL [R1+0x118], R4 ;  /* 0x0001180401007387 */ /* 0x0003e80000100800 */
[----:B------:R-:W-:Y:S01]  /*4b5c0*/  STL [R1+0x124], R88 ;  /* 0x0001245801007387 */ /* 0x000fe20000100800 */
[----:B-1----:R-:W-:-:S03]  /*4b5d0*/  IMAD.MOV.U32 R4, RZ, RZ, R89 ;  /* 0x000000ffff047224 */ /* 0x002fc600078e0059 */
[----:B-----5:R-:W-:Y:S04]  /*4b5e0*/  STL [R1+0x12c], R90 ;  /* 0x00012c5a01007387 */ /* 0x020fe80000100800 */
[----:B------:R1:W-:Y:S04]  /*4b5f0*/  STL [R1+0x120], R4 ;  /* 0x0001200401007387 */ /* 0x0003e80000100800 */
[----:B------:R-:W3:Y:S01]  /*4b600*/  LDL.LU.64 R84, [R1+0x148] ;  /* 0x0001480001547983 */ /* 0x000ee20000300a00 */
[----:B-1----:R-:W-:-:S05]  /*4b610*/  IMAD.MOV.U32 R4, RZ, RZ, R91 ;  /* 0x000000ffff047224 */ /* 0x002fca00078e005b */
[----:B------:R1:W-:Y:S04]  /*4b620*/  STL [R1+0x128], R4 ;  /* 0x0001280401007387 */ /* 0x0003e80000100800 */
[----:B------:R-:W-:Y:S04]  /*4b630*/  STL [R1+0x134], R92 ;  /* 0x0001345c01007387 */ /* 0x000fe80000100800 */
[----:B------:R-:W4:Y:S04]  /*4b640*/  LDL.LU.64 R80, [R1+0x150] ;  /* 0x0001500001507983 */ /* 0x000f280000300a00 */
[----:B------:R-:W5:Y:S01]  /*4b650*/  LDL.LU.64 R90, [R1+0x158] ;  /* 0x00015800015a7983 */ /* 0x000f620000300a00 */
[----:B-1----:R-:W-:-:S03]  /*4b660*/  MOV R4, R93 ;  /* 0x0000005d00047202 */ /* 0x002fc60000000f00 */
[----:B------:R-:W4:Y:S04]  /*4b670*/  LDL.LU.64 R88, [R1+0x160] ;  /* 0x0001600001587983 */ /* 0x000f280000300a00 */
[----:B------:R-:W5:Y:S04]  /*4b680*/  LDL.LU.64 R82, [R1+0x170] ;  /* 0x0001700001527983 */ /* 0x000f680000300a00 */
[----:B------:R-:W5:Y:S04]  /*4b690*/  LDL.LU.64 R86, [R1+0x180] ;  /* 0x0001800001567983 */ /* 0x000f680000300a00 */
[----:B------:R2:W-:Y:S02]  /*4b6a0*/  STL [R1+0x130], R4 ;  /* 0x0001300401007387 */ /* 0x0005e40000100800 */
[----:B--2---:R-:W-:-:S02]  /*4b6b0*/  IMAD.MOV.U32 R4, RZ, RZ, R79 ;  /* 0x000000ffff047224 */ /* 0x004fc400078e004f */
[----:B------:R-:W-:Y:S04]  /*4b6c0*/  STL [R1+0x13c], R78 ;  /* 0x00013c4e01007387 */ /* 0x000fe80000100800 */
[----:B------:R-:W2:Y:S04]  /*4b6d0*/  LDL.LU.64 R92, [R1+0x168] ;  /* 0x00016800015c7983 */ /* 0x000ea80000300a00 */
[----:B---3--:R-:W-:Y:S04]  /*4b6e0*/  STL [R1+0x144], R84 ;  /* 0x0001445401007387 */ /* 0x008fe80000100800 */
[----:B------:R1:W-:Y:S02]  /*4b6f0*/  STL [R1+0x138], R4 ;  /* 0x0001380401007387 */ /* 0x0003e40000100800 */
[----:B-1----:R-:W-:-:S05]  /*4b700*/  IMAD.MOV.U32 R4, RZ, RZ, R85 ;  /* 0x000000ffff047224 */ /* 0x002fca00078e0055 */
[----:B------:R4:W-:Y:S04]  /*4b710*/  STL [R1+0x140], R4 ;  /* 0x0001400401007387 */ /* 0x0009e80000100800 */
[----:B------:R-:W3:Y:S01]  /*4b720*/  LDL.LU.64 R84, [R1+0x178] ;  /* 0x0001780001547983 */ /* 0x000ee20000300a00 */
[----:B----4-:R-:W-:-:S03]  /*4b730*/  MOV R4, R81 ;  /* 0x0000005100047202 */ /* 0x010fc60000000f00 */
[----:B------:R-:W-:Y:S04]  /*4b740*/  STL [R1+0x14c], R80 ;  /* 0x00014c5001007387 */ /* 0x000fe80000100800 */
[----:B------:R1:W-:Y:S04]  /*4b750*/  STL [R1+0x148], R4 ;  /* 0x0001480401007387 */ /* 0x0003e80000100800 */
[----:B-----5:R4:W-:Y:S01]  /*4b760*/  STL [R1+0x154], R90 ;  /* 0x0001545a01007387 */ /* 0x0209e20000100800 */
[----:B-1----:R-:W-:-:S05]  /*4b770*/  IMAD.MOV.U32 R4, RZ, RZ, R91 ;  /* 0x000000ffff047224 */ /* 0x002fca00078e005b */
[----:B------:R1:W-:Y:S04]  /*4b780*/  STL [R1+0x150], R4 ;  /* 0x0001500401007387 */ /* 0x0003e80000100800 */
[----:B----4-:R-:W4:Y:S01]  /*4b790*/  LDL.LU.64 R90, [R1+0x188] ;  /* 0x00018800015a7983 */ /* 0x010f220000300a00 */
[----:B-1----:R-:W-:-:S03]  /*4b7a0*/  IMAD.MOV.U32 R4, RZ, RZ, R89 ;  /* 0x000000ffff047224 */ /* 0x002fc600078e0059 */
[----:B------:R-:W-:Y:S04]  /*4b7b0*/  STL [R1+0x15c], R88 ;  /* 0x00015c5801007387 */ /* 0x000fe80000100800 */
[----:B------:R2:W-:Y:S02]  /*4b7c0*/  STL [R1+0x158], R4 ;  /* 0x0001580401007387 */ /* 0x0005e40000100800 */
[----:B--2---:R-:W-:Y:S02]  /*4b7d0*/  MOV R4, R93 ;  /* 0x0000005d00047202 */ /* 0x004fe40000000f00 */
[----:B------:R1:W-:Y:S04]  /*4b7e0*/  STL [R1+0x164], R92 ;  /* 0x0001645c01007387 */ /* 0x0003e80000100800 */
[----:B------:R-:W2:Y:S04]  /*4b7f0*/  LDL.LU.64 R88, [R1+0x190] ;  /* 0x0001900001587983 */ /* 0x000ea80000300a00 */
[----:B------:R5:W-:Y:S01]  /*4b800*/  STL [R1+0x160], R4 ;  /* 0x0001600401007387 */ /* 0x000be20000100800 */
[----:B-1----:R-:W-:-:S03]  /*4b810*/  IMAD.MOV.U32 R92, RZ, RZ, R96 ;  /* 0x000000ffff5c7224 */ /* 0x002fc600078e0060 */
[----:B------:R-:W-:Y:S01]  /*4b820*/  STL [R1+0x16c], R82 ;  /* 0x00016c5201007387 */ /* 0x000fe20000100800 */
[----:B------:R-:W-:Y:S01]  /*4b830*/  IMAD.MOV.U32 R93, RZ, RZ, R97 ;  /* 0x000000ffff5d7224 */ /* 0x000fe200078e0061 */
[----:B------:R-:W-:Y:S01]  /*4b840*/  MOV R96, R100 ;  /* 0x0000006400607202 */ /* 0x000fe20000000f00 */
[----:B------:R-:W-:Y:S02]  /*4b850*/  IMAD.MOV.U32 R97, RZ, RZ, R101 ;  /* 0x000000ffff617224 */ /* 0x000fe400078e0065 */
[----:B-----5:R-:W-:Y:S01]  /*4b860*/  IMAD.MOV.U32 R4, RZ, RZ, R83 ;  /* 0x000000ffff047224 */ /* 0x020fe200078e0053 */
[----:B------:R-:W5:Y:S04]  /*4b870*/  LDL.LU.64 R100, [R1+0x198] ;  /* 0x0001980001647983 */ /* 0x000f680000300a00 */
[----:B---3--:R-:W-:Y:S04]  /*4b880*/  STL [R1+0x174], R84 ;  /* 0x0001745401007387 */ /* 0x008fe80000100800 */
[----:B------:R1:W-:Y:S04]  /*4b890*/  STL [R1+0x168], R4 ;  /* 0x0001680401007387 */ /* 0x0003e80000100800 */
[----:B------:R-:W-:Y:S01]  /*4b8a0*/  STL [R1+0x17c], R86 ;  /* 0x00017c5601007387 */ /* 0x000fe20000100800 */
[----:B-1----:R-:W-:-:S05]  /*4b8b0*/  MOV R4, R85 ;  /* 0x0000005500047202 */ /* 0x002fca0000000f00 */
[----:B------:R1:W-:Y:S04]  /*4b8c0*/  STL [R1+0x170], R4 ;  /* 0x0001700401007387 */ /* 0x0003e80000100800 */
[----:B------:R-:W3:Y:S01]  /*4b8d0*/  LDL.LU.64 R82, [R1+0x1a0] ;  /* 0x0001a00001527983 */ /* 0x000ee20000300a00 */
[----:B-1----:R-:W-:-:S05]  /*4b8e0*/  IMAD.MOV.U32 R4, RZ, RZ, R87 ;  /* 0x000000ffff047224 */ /* 0x002fca00078e0057 */
[----:B------:R1:W-:Y:S04]  /*4b8f0*/  STL [R1+0x178], R4 ;  /* 0x0001780401007387 */ /* 0x0003e80000100800 */
[----:B----4-:R4:W-:Y:S04]  /*4b900*/  STL [R1+0x184], R90 ;  /* 0x0001845a01007387 */ /* 0x0109e80000100800 */
[----:B------:R-:W3:Y:S01]  /*4b910*/  LDL.LU.64 R86, [R1+0x1a8] ;  /* 0x0001a80001567983 */ /* 0x000ee20000300a00 */
[----:B-1----:R-:W-:-:S03]  /*4b920*/  IMAD.MOV.U32 R4, RZ, RZ, R91 ;  /* 0x000000ffff047224 */ /* 0x002fc600078e005b */
[----:B----4-:R-:W4:Y:S04]  /*4b930*/  LDL.LU.64 R90, [R1+0x1b0] ;  /* 0x0001b000015a7983 */ /* 0x010f280000300a00 */
[----:B------:R2:W-:Y:S01]  /*4b940*/  STL [R1+0x180], R4 ;  /* 0x0001800401007387 */ /* 0x0005e20000100800 */
[----:B------:R-:W-:Y:S01]  /*4b950*/  IMAD.MOV.U32 R94, RZ, RZ, R102 ;  /* 0x000000ffff5e7224 */ /* 0x000fe200078e0066 */
[----:B------:R-:W-:Y:S01]  /*4b960*/  MOV R102, R104 ;  /* 0x0000006800667202 */ /* 0x000fe20000000f00 */
[----:B------:R-:W-:Y:S02]  /*4b970*/  IMAD.MOV.U32 R95, RZ, RZ, R103 ;  /* 0x000000ffff5f7224 */ /* 0x000fe400078e0067 */
[----:B------:R-:W-:Y:S01]  /*4b980*/  IMAD.MOV.U32 R103, RZ, RZ, R105 ;  /* 0x000000ffff677224 */ /* 0x000fe200078e0069 */
[----:B--2---:R-:W-:Y:S01]  /*4b990*/  MOV R4, R89 ;  /* 0x0000005900047202 */ /* 0x004fe20000000f00 */
[----:B------:R1:W-:Y:S04]  /*4b9a0*/  STL [R1+0x18c], R88 ;  /* 0x00018c5801007387 */ /* 0x0003e80000100800 */
[----:B------:R5:W-:Y:S01]  /*4b9b0*/  STL [R1+0x188], R4 ;  /* 0x0001880401007387 */ /* 0x000be20000100800 */
[----:B-1----:R-:W-:Y:S01]  /*4b9c0*/  IMAD.MOV.U32 R88, RZ, RZ, R92 ;  /* 0x000000ffff587224 */ /* 0x002fe200078e005c */
[----:B------:R-:W-:Y:S01]  /*4b9d0*/  MOV R92, R96 ;  /* 0x00000060005c7202 */ /* 0x000fe20000000f00 */
[----:B------:R-:W-:-:S02]  /*4b9e0*/  IMAD.MOV.U32 R89, RZ, RZ, R93 ;  /* 0x000000ffff597224 */ /* 0x000fc400078e005d */
[----:B------:R-:W-:Y:S02]  /*4b9f0*/  IMAD.MOV.U32 R93, RZ, RZ, R97 ;  /* 0x000000ffff5d7224 */ /* 0x000fe400078e0061 */
[----:B------:R-:W2:Y:S01]  /*4ba00*/  LDL.LU.64 R96, [R1+0x1b8] ;  /* 0x0001b80001607983 */ /* 0x000ea20000300a00 */
[----:B-----5:R-:W-:-:S03]  /*4ba10*/  IMAD.MOV.U32 R4, RZ, RZ, R101 ;  /* 0x000000ffff047224 */ /* 0x020fc600078e0065 */
[----:B------:R1:W-:Y:S04]  /*4ba20*/  STL [R1+0x194], R100 ;  /* 0x0001946401007387 */ /* 0x0003e80000100800 */
[----:B------:R-:W5:Y:S04]  /*4ba30*/  LDL.LU.64 R84, [R1+0x1e0] ;  /* 0x0001e00001547983 */ /* 0x000f680000300a00 */
[----:B------:R3:W-:Y:S01]  /*4ba40*/  STL [R1+0x190], R4 ;  /* 0x0001900401007387 */ /* 0x0007e20000100800 */
[----:B-1----:R-:W-:Y:S01]  /*4ba50*/  MOV R100, R102 ;  /* 0x0000006600647202 */ /* 0x002fe20000000f00 */
[----:B------:R-:W-:Y:S01]  /*4ba60*/  IMAD.MOV.U32 R101, RZ, RZ, R103 ;  /* 0x000000ffff657224 */ /* 0x000fe200078e0067 */
[----:B------:R-:W-:Y:S01]  /*4ba70*/  MOV R103, R107 ;  /* 0x0000006b00677202 */ /* 0x000fe20000000f00 */
[----:B------:R-:W-:-:S02]  /*4ba80*/  IMAD.MOV.U32 R102, RZ, RZ, R106 ;  /* 0x000000ffff667224 */ /* 0x000fc400078e006a */
[----:B------:R-:W-:Y:S02]  /*4ba90*/  IMAD.MOV.U32 R106, RZ, RZ, R108 ;  /* 0x000000ffff6a7224 */ /* 0x000fe400078e006c */
[----:B------:R-:W-:Y:S02]  /*4baa0*/  IMAD.MOV.U32 R107, RZ, RZ, R109 ;  /* 0x000000ffff6b7224 */ /* 0x000fe400078e006d */
[----:B------:R-:W5:Y:S01]  /*4bab0*/  LDL.LU.64 R108, [R1+0x1c0] ;  /* 0x0001c000016c7983 */ /* 0x000f620000300a00 */
[----:B---3--:R-:W-:-:S03]  /*4bac0*/  MOV R4, R83 ;  /* 0x0000005300047202 */ /* 0x008fc60000000f00 */
[----:B------:R-:W-:Y:S04]  /*4bad0*/  STL [R1+0x19c], R82 ;  /* 0x00019c5201007387 */ /* 0x000fe80000100800 */
[----:B------:R1:W-:Y:S04]  /*4bae0*/  STL [R1+0x198], R4 ;  /* 0x0001980401007387 */ /* 0x0003e80000100800 */
[----:B------:R-:W3:Y:S01]  /*4baf0*/  LDL.LU.64 R80, [R1+0x1c8] ;  /* 0x0001c80001507983 */ /* 0x000ee20000300a00 */
[----:B-1----:R-:W-:-:S03]  /*4bb00*/  IMAD.MOV.U32 R4, RZ, RZ, R87 ;  /* 0x000000ffff047224 */ /* 0x002fc600078e0057 */
[----:B------:R-:W-:Y:S04]  /*4bb10*/  STL [R1+0x1a4], R86 ;  /* 0x0001a45601007387 */ /* 0x000fe80000100800 */
[----:B------:R-:W3:Y:S04]  /*4bb20*/  LDL.LU.64 R82, [R1+0x1d0] ;  /* 0x0001d00001527983 */ /* 0x000ee80000300a00 */
[----:B------:R1:W-:Y:S04]  /*4bb30*/  STL [R1+0x1a0], R4 ;  /* 0x0001a00401007387 */ /* 0x0003e80000100800 */
[----:B----4-:R4:W-:Y:S01]  /*4bb40*/  STL [R1+0x1ac], R90 ;  /* 0x0001ac5a01007387 */ /* 0x0109e20000100800 */
[----:B-1----:R-:W-:-:S05]  /*4bb50*/  IMAD.MOV.U32 R4, RZ, RZ, R91 ;  /* 0x000000ffff047224 */ /* 0x002fca00078e005b */
[----:B------:R2:W-:Y:S04]  /*4bb60*/  STL [R1+0x1a8], R4 ;  /* 0x0001a80401007387 */ /* 0x0005e80000100800 */
[----:B----4-:R-:W4:Y:S01]  /*4bb70*/  LDL.LU.64 R90, [R1+0x1d8] ;  /* 0x0001d800015a7983 */ /* 0x010f220000300a00 */
[----:B------:R-:W-:Y:S01]  /*4bb80*/  IMAD.MOV.U32 R86, RZ, RZ, R88 ;  /* 0x000000ffff567224 */ /* 0x000fe200078e0058 */
[----:B------:R-:W-:Y:S01]  /*4bb90*/  MOV R87, R89 ;  /* 0x0000005900577202 */ /* 0x000fe20000000f00 */
[----:B------:R-:W-:Y:S01]  /*4bba0*/  IMAD.MOV.U32 R88, RZ, RZ, R92 ;  /* 0x000000ffff587224 */ /* 0x000fe200078e005c */
[----:B------:R-:W-:Y:S01]  /*4bbb0*/  MOV R89, R93 ;  /* 0x0000005d00597202 */ /* 0x000fe20000000f00 */
[----:B------:R-:W-:Y:S02]  /*4bbc0*/  IMAD.MOV.U32 R92, RZ, RZ, R94 ;  /* 0x000000ffff5c7224 */ /* 0x000fe400078e005e */
[----:B------:R-:W-:-:S02]  /*4bbd0*/  IMAD.MOV.U32 R93, RZ, RZ, R95 ;  /* 0x000000ffff5d7224 */ /* 0x000fc400078e005f */
[----:B------:R-:W-:Y:S02]  /*4bbe0*/  IMAD.MOV.U32 R94, RZ, RZ, R100 ;  /* 0x000000ffff5e7224 */ /* 0x000fe400078e0064 */
[----:B------:R-:W-:Y:S01]  /*4bbf0*/  IMAD.MOV.U32 R95, RZ, RZ, R101 ;  /* 0x000000ffff5f7224 */ /* 0x000fe200078e0065 */
[----:B--2---:R-:W-:Y:S01]  /*4bc00*/  MOV R4, R97 ;  /* 0x0000006100047202 */ /* 0x004fe20000000f00 */
[----:B------:R1:W-:Y:S04]  /*4bc10*/  STL [R1+0x1b4], R96 ;  /* 0x0001b46001007387 */ /* 0x0003e80000100800 */
[----:B------:R5:W-:Y:S04]  /*4bc20*/  STL [R1+0x1b0], R4 ;  /* 0x0001b00401007387 */ /* 0x000be80000100800 */
[----:B------:R-:W2:Y:S01]  /*4bc30*/  LDL.LU.64 R100, [R1+0x1e8] ;  /* 0x0001e80001647983 */ /* 0x000ea20000300a00 */
[----:B-1----:R-:W-:Y:S01]  /*4bc40*/  MOV R96, R102 ;  /* 0x0000006600607202 */ /* 0x002fe20000000f00 */
[----:B------:R-:W-:Y:S01]  /*4bc50*/  IMAD.MOV.U32 R97, RZ, RZ, R103 ;  /* 0x000000ffff617224 */ /* 0x000fe200078e0067 */
[----:B------:R-:W-:Y:S01]  /*4bc60*/  MOV R103, R107 ;  /* 0x0000006b00677202 */ /* 0x000fe20000000f00 */
[----:B------:R-:W-:-:S02]  /*4bc70*/  IMAD.MOV.U32 R102, RZ, RZ, R106 ;  /* 0x000000ffff667224 */ /* 0x000fc400078e006a */
[----:B-----5:R-:W-:Y:S01]  /*4bc80*/  IMAD.MOV.U32 R4, RZ, RZ, R109 ;  /* 0x000000ffff047224 */ /* 0x020fe200078e006d */
[----:B------:R-:W-:Y:S04]  /*4bc90*/  STL [R1+0x1bc], R108 ;  /* 0x0001bc6c01007387 */ /* 0x000fe80000100800 */
[----:B------:R1:W-:Y:S04]  /*4bca0*/  STL [R1+0x1b8], R4 ;  /* 0x0001b80401007387 */ /* 0x0003e80000100800 */
[----:B---3--:R-:W-:Y:S04]  /*4bcb0*/  STL [R1+0x1c4], R80 ;  /* 0x0001c45001007387 */ /* 0x008fe80000100800 */
[----:B------:R-:W3:Y:S01]  /*4bcc0*/  LDL.LU.64 R106, [R1+0x1f0] ;  /* 0x0001f000016a7983 */ /* 0x000ee20000300a00 */
[----:B-1----:R-:W-:-:S03]  /*4bcd0*/  IMAD.MOV.U32 R4, RZ, RZ, R81 ;  /* 0x000000ffff047224 */ /* 0x002fc600078e0051 */
[----:B------:R-:W5:Y:S04]  /*4bce0*/  LDL.LU.64 R108, [R1+0x210] ;  /* 0x00021000016c7983 */ /* 0x000f680000300a00 */
[----:B------:R1:W-:Y:S04]  /*4bcf0*/  STL [R1+0x1c0], R4 ;  /* 0x0001c00401007387 */ /* 0x0003e80000100800 */
[----:B------:R-:W-:Y:S01]  /*4bd00*/  STL [R1+0x1cc], R82 ;  /* 0x0001cc5201007387 */ /* 0x000fe20000100800 */
[----:B-1----:R-:W-:-:S05]  /*4bd10*/  MOV R4, R83 ;  /* 0x0000005300047202 */ /* 0x002fca0000000f00 */
[----:B------:R4:W-:Y:S02]  /*4bd20*/  STL [R1+0x1c8], R4 ;  /* 0x0001c80401007387 */ /* 0x0009e40000100800 */
[----:B----4-:R-:W-:Y:S02]  /*4bd30*/  IMAD.MOV.U32 R4, RZ, RZ, R91 ;  /* 0x000000ffff047224 */ /* 0x010fe400078e005b */
[----:B------:R1:W-:Y:S04]  /*4bd40*/  STL [R1+0x1d4], R90 ;  /* 0x0001d45a01007387 */ /* 0x0003e80000100800 */
[----:B------:R4:W-:Y:S04]  /*4bd50*/  STL [R1+0x1d0], R4 ;  /* 0x0001d00401007387 */ /* 0x0009e80000100800 */
[----:B------:R-:W-:Y:S01]  /*4bd60*/  STL [R1+0x1dc], R84 ;  /* 0x0001dc5401007387 */ /* 0x000fe20000100800 */
[----:B-1----:R-:W-:Y:S01]  /*4bd70*/  IMAD.MOV.U32 R90, RZ, RZ, R92 ;  /* 0x000000ffff5a7224 */ /* 0x002fe200078e005c */
[----:B------:R-:W-:Y:S01]  /*4bd80*/  MOV R91, R93 ;  /* 0x0000005d005b7202 */ /* 0x000fe20000000f00 */
[----:B----4-:R-:W-:-:S02]  /*4bd90*/  IMAD.MOV.U32 R4, RZ, RZ, R85 ;  /* 0x000000ffff047224 */ /* 0x010fc400078e0055 */
[----:B------:R-:W-:Y:S01]  /*4bda0*/  IMAD.MOV.U32 R92, RZ, RZ, R94 ;  /* 0x000000ffff5c7224 */ /* 0x000fe200078e005e */
[----:B------:R-:W-:Y:S01]  /*4bdb0*/  MOV R94, R96 ;  /* 0x00000060005e7202 */ /* 0x000fe20000000f00 */
[----:B------:R-:W-:Y:S02]  /*4bdc0*/  IMAD.MOV.U32 R93, RZ, RZ, R95 ;  /* 0x000000ffff5d7224 */ /* 0x000fe400078e005f */
[----:B------:R-:W-:Y:S02]  /*4bdd0*/  IMAD.MOV.U32 R95, RZ, RZ, R97 ;  /* 0x000000ffff5f7224 */ /* 0x000fe400078e0061 */
[----:B------:R-:W4:Y:S04]  /*4bde0*/  LDL.LU.64 R96, [R1+0x218] ;  /* 0x0002180001607983 */ /* 0x000f280000300a00 */
[----:B------:R2:W-:Y:S02]  /*4bdf0*/  STL [R1+0x1d8], R4 ;  /* 0x0001d80401007387 */ /* 0x0005e40000100800 */
[----:B--2---:R-:W-:-:S02]  /*4be00*/  MOV R4, R101 ;  /* 0x0000006500047202 */ /* 0x004fc40000000f00 */
[----:B------:R1:W-:Y:S04]  /*4be10*/  STL [R1+0x1e4], R100 ;  /* 0x0001e46401007387 */ /* 0x0003e80000100800 */
[----:B---3--:R-:W-:Y:S04]  /*4be20*/  STL [R1+0x1ec], R106 ;  /* 0x0001ec6a01007387 */ /* 0x008fe80000100800 */
[----:B------:R2:W-:Y:S04]  /*4be30*/  STL [R1+0x1e0], R4 ;  /* 0x0001e00401007387 */ /* 0x0005e80000100800 */
[----:B-1----:R-:W3:Y:S01]  /*4be40*/  LDL.LU.64 R100, [R1+0x220] ;  /* 0x0002200001647983 */ /* 0x002ee20000300a00 */
[----:B--2---:R-:W-:-:S03]  /*4be50*/  IMAD.MOV.U32 R4, RZ, RZ, R107 ;  /* 0x000000ffff047224 */ /* 0x004fc600078e006b */
[----:B------:R-:W2:Y:S04]  /*4be60*/  LDL.LU.64 R106, [R1+0x228] ;  /* 0x00022800016a7983 */ /* 0x000ea80000300a00 */
[----:B------:R1:W-:Y:S04]  /*4be70*/  STL [R1+0x1e8], R4 ;  /* 0x0001e80401007387 */ /* 0x0003e80000100800 */
[----:B------:R5:W-:Y:S01]  /*4be80*/  STL [R1+0x1f4], R98 ;  /* 0x0001f46201007387 */ /* 0x000be20000100800 */
[----:B-1----:R-:W-:-:S03]  /*4be90*/  IMAD.MOV.U32 R4, RZ, RZ, R99 ;  /* 0x000000ffff047224 */ /* 0x002fc600078e0063 */
[----:B------:R-:W-:Y:S04]  /*4bea0*/  STL [R1+0x1fc], R86 ;  /* 0x0001fc5601007387 */ /* 0x000fe80000100800 */
[----:B------:R1:W-:Y:S04]  /*4beb0*/  STL [R1+0x1f0], R4 ;  /* 0x0001f00401007387 */ /* 0x0003e80000100800 */
[----:B-----5:R-:W5:Y:S01]  /*4bec0*/  LDL.LU.64 R98, [R1+0x230] ;  /* 0x0002300001627983 */ /* 0x020f620000300a00 */
[----:B-1----:R-:W-:-:S03]  /*4bed0*/  MOV R4, R87 ;  /* 0x0000005700047202 */ /* 0x002fc60000000f00 */
[----:B------:R-:W-:Y:S04]  /*4bee0*/  STL [R1+0x204], R88 ;  /* 0x0002045801007387 */ /* 0x000fe80000100800 */
[----:B------:R1:W-:Y:S02]  /*4bef0*/  STL [R1+0x1f8], R4 ;  /* 0x0001f80401007387 */ /* 0x0003e40000100800 */
[----:B-1----:R-:W-:-:S05]  /*4bf00*/  IMAD.MOV.U32 R4, RZ, RZ, R89 ;  /* 0x000000ffff047224 */ /* 0x002fca00078e0059 */
[----:B------:R1:W-:Y:S04]  /*4bf10*/  STL [R1+0x200], R4 ;  /* 0x0002000401007387 */ /* 0x0003e80000100800 */
[----:B------:R4:W-:Y:S01]  /*4bf20*/  STL [R1+0x20c], R108 ;  /* 0x00020c6c01007387 */ /* 0x0009e20000100800 */
[----:B-1----:R-:W-:-:S05]  /*4bf30*/  IMAD.MOV.U32 R4, RZ, RZ, R109 ;  /* 0x000000ffff047224 */ /* 0x002fca00078e006d */
[----:B------:R1:W-:Y:S01]  /*4bf40*/  STL [R1+0x208], R4 ;  /* 0x0002080401007387 */ /* 0x0003e20000100800 */
[----:B----4-:R-:W-:Y:S01]  /*4bf50*/  MOV R108, R118 ;  /* 0x00000076006c7202 */ /* 0x010fe20000000f00 */
[----:B------:R-:W-:Y:S02]  /*4bf60*/  IMAD.MOV.U32 R109, RZ, RZ, R119 ;  /* 0x000000ffff6d7224 */ /* 0x000fe400078e0077 */
[----:B------:R4:W-:Y:S04]  /*4bf70*/  STL [R1+0x214], R96 ;  /* 0x0002146001007387 */ /* 0x0009e80000100800 */
[----:B------:R-:W5:Y:S01]  /*4bf80*/  LDL.LU.64 R118, [R1+0x250] ;  /* 0x0002500001767983 */ /* 0x000f620000300a00 */
[----:B-1----:R-:W-:-:S03]  /*4bf90*/  IMAD.MOV.U32 R4, RZ, RZ, R97 ;  /* 0x000000ffff047224 */ /* 0x002fc600078e0061 */
[----:B---3--:R-:W-:Y:S04]  /*4bfa0*/  STL [R1+0x21c], R100 ;  /* 0x00021c6401007387 */ /* 0x008fe80000100800 */
[----:B------:R1:W-:Y:S04]  /*4bfb0*/  STL [R1+0x210], R4 ;  /* 0x0002100401007387 */ /* 0x0003e80000100800 */
[----:B----4-:R-:W3:Y:S01]  /*4bfc0*/  LDL.LU.64 R96, [R1+0x258] ;  /* 0x0002580001607983 */ /* 0x010ee20000300a00 */
[----:B-1----:R-:W-:-:S03]  /*4bfd0*/  MOV R4, R101 ;  /* 0x0000006500047202 */ /* 0x002fc60000000f00 */
[----:B--2---:R-:W-:Y:S04]  /*4bfe0*/  STL [R1+0x224], R106 ;  /* 0x0002246a01007387 */ /* 0x004fe80000100800 */
[----:B------:R1:W-:Y:S04]  /*4bff0*/  STL [R1+0x218], R4 ;  /* 0x0002180401007387 */ /* 0x0003e80000100800 */
[----:B------:R-:W2:Y:S01]  /*4c000*/  LDL.LU.64 R100, [R1+0x260] ;  /* 0x0002600001647983 */ /* 0x000ea20000300a00 */
[----:B-1----:R-:W-:-:S05]  /*4c010*/  IMAD.MOV.U32 R4, RZ, RZ, R107 ;  /* 0x000000ffff047224 */ /* 0x002fca00078e006b */
[----:B------:R1:W-:Y:S04]  /*4c020*/  STL [R1+0x220], R4 ;  /* 0x0002200401007387 */ /* 0x0003e80000100800 */
[----:B-----5:R4:W-:Y:S04]  /*4c030*/  STL [R1+0x22c], R98 ;  /* 0x00022c6201007387 */ /* 0x0209e80000100800 */
[----:B------:R-:W5:Y:S01]  /*4c040*/  LDL.LU.64 R106, [R1+0x268] ;  /* 0x00026800016a7983 */ /* 0x000f620000300a00 */
[----:B-1----:R-:W-:-:S03]  /*4c050*/  IMAD.MOV.U32 R4, RZ, RZ, R99 ;  /* 0x000000ffff047224 */ /* 0x002fc600078e0063 */
[----:B----4-:R-:W4:Y:S01]  /*4c060*/  LDL.LU.64 R98, [R1+0x270] ;  /* 0x0002700001627983 */ /* 0x010f220000300a00 */
[----:B------:R-:W-:-:S03]  /*4c070*/  IMAD.MOV.U32 R129, RZ, RZ, R241 ;  /* 0x000000ffff817224 */ /* 0x000fc600078e00f1 */
[----:B------:R1:W-:Y:S01]  /*4c080*/  STL [R1+0x228], R4 ;  /* 0x0002280401007387 */ /* 0x0003e20000100800 */
[----:B------:R-:W-:-:S03]  /*4c090*/  MOV R128, R240 ;  /* 0x000000f000807202 */ /* 0x000fc60000000f00 */
[----:B------:R-:W-:Y:S01]  /*4c0a0*/  STL [R1+0x234], R90 ;  /* 0x0002345a01007387 */ /* 0x000fe20000100800 */
[----:B-1----:R-:W-:-:S03]  /*4c0b0*/  MOV R4, R91 ;  /* 0x0000005b00047202 */ /* 0x002fc60000000f00 */
[----:B------:R-:W-:Y:S01]  /*4c0c0*/  STL [R1+0x23c], R92 ;  /* 0x00023c5c01007387 */ /* 0x000fe20000100800 */
[----:B------:R-:W-:-:S03]  /*4c0d0*/  MOV R105, R129 ;  /* 0x0000008100697202 */ /* 0x000fc60000000f00 */
[----:B------:R1:W-:Y:S01]  /*4c0e0*/  STL [R1+0x230], R4 ;  /* 0x0002300401007387 */ /* 0x0003e20000100800 */
[----:B------:R-:W-:Y:S02]  /*4c0f0*/  IMAD.MOV.U32 R104, RZ, RZ, R128 ;  /* 0x000000ffff687224 */ /* 0x000fe400078e0080 */
[----:B-1----:R-:W-:-:S05]  /*4c100*/  IMAD.MOV.U32 R4, RZ, RZ, R93 ;  /* 0x000000ffff047224 */ /* 0x002fca00078e005d */
[----:B------:R1:W-:Y:S04]  /*4c110*/  STL [R1+0x238], R4 ;  /* 0x0002380401007387 */ /* 0x0003e80000100800 */
[----:B------:R1:W-:Y:S02]  /*4c120*/  STL [R1+0x244], R104 ;  /* 0x0002446801007387 */ /* 0x0003e40000100800 */
[----:B-1----:R-:W-:-:S05]  /*4c130*/  IMAD.MOV.U32 R4, RZ, RZ, R105 ;  /* 0x000000ffff047224 */ /* 0x002fca00078e0069 */
[----:B------:R1:W-:Y:S04]  /*4c140*/  STL [R1+0x240], R4 ;  /* 0x0002400401007387 */ /* 0x0003e80000100800 */
[----:B------:R-:W-:Y:S04]  /*4c150*/  STL [R1+0x24c], R118 ;  /* 0x00024c7601007387 */ /* 0x000fe80000100800 */
[----:B------:R-:W4:Y:S01]  /*4c160*/  LDL.LU.64 R104, [R1+0x350] ;  /* 0x0003500001687983 */ /* 0x000f220000300a00 */
[----:B-1----:R-:W-:-:S05]  /*4c170*/  MOV R4, R119 ;  /* 0x0000007700047202 */ /* 0x002fca0000000f00 */
[----:B------:R1:W-:Y:S04]  /*4c180*/  STL [R1+0x248], R4 ;  /* 0x0002480401007387 */ /* 0x0003e80000100800 */
[----:B---3--:R3:W-:Y:S01]  /*4c190*/  STL [R1+0x254], R96 ;  /* 0x0002546001007387 */ /* 0x0087e20000100800 */
[----:B-1----:R-:W-:-:S03]  /*4c1a0*/  IMAD.MOV.U32 R4, RZ, RZ, R97 ;  /* 0x000000ffff047224 */ /* 0x002fc600078e0061 */
[----:B------:R-:W4:Y:S04]  /*4c1b0*/  LDL.LU.64 R118, [R1+0x298] ;  /* 0x0002980001767983 */ /* 0x000f280000300a00 */
[----:B------:R1:W-:Y:S04]  /*4c1c0*/  STL [R1+0x250], R4 ;  /* 0x0002500401007387 */ /* 0x0003e80000100800 */
[----:B--2---:R-:W-:Y:S04]  /*4c1d0*/  STL [R1+0x25c], R100 ;  /* 0x00025c6401007387 */ /* 0x004fe80000100800 */
[----:B---3--:R-:W2:Y:S01]  /*4c1e0*/  LDL.LU.64 R96, [R1+0x2a0] ;  /* 0x0002a00001607983 */ /* 0x008ea20000300a00 */
[----:B-1----:R-:W-:-:S05]  /*4c1f0*/  IMAD.MOV.U32 R4, RZ, RZ, R101 ;  /* 0x000000ffff047224 */ /* 0x002fca00078e0065 */
[----:B------:R1:W-:Y:S04]  /*4c200*/  STL [R1+0x258], R4 ;  /* 0x0002580401007387 */ /* 0x0003e80000100800 */
[----:B-----5:R3:W-:Y:S01]  /*4c210*/  STL [R1+0x264], R106 ;  /* 0x0002646a01007387 */ /* 0x0207e20000100800 */
[----:B-1----:R-:W-:-:S03]  /*4c220*/  MOV R4, R107 ;  /* 0x0000006b00047202 */ /* 0x002fc60000000f00 */
[----:B------:R-:W5:Y:S04]  /*4c230*/  LDL.LU.64 R100, [R1+0x2a8] ;  /* 0x0002a80001647983 */ /* 0x000f680000300a00 */
[----:B------:R1:W-:Y:S04]  /*4c240*/  STL [R1+0x260], R4 ;  /* 0x0002600401007387 */ /* 0x0003e80000100800 */
[----:B----4-:R4:W-:Y:S04]  /*4c250*/  STL [R1+0x26c], R98 ;  /* 0x00026c6201007387 */ /* 0x0109e80000100800 */
[----:B---3--:R-:W3:Y:S01]  /*4c260*/  LDL.LU.64 R106, [R1+0x2b0] ;  /* 0x0002b000016a7983 */ /* 0x008ee20000300a00 */
[----:B-1----:R-:W-:-:S03]  /*4c270*/  IMAD.MOV.U32 R4, RZ, RZ, R99 ;  /* 0x000000ffff047224 */ /* 0x002fc600078e0063 */
[----:B----4-:R-:W4:Y:S04]  /*4c280*/  LDL.LU.64 R98, [R1+0x2b8] ;  /* 0x0002b80001627983 */ /* 0x010f280000300a00 */
[----:B------:R1:W-:Y:S04]  /*4c290*/  STL [R1+0x268], R4 ;  /* 0x0002680401007387 */ /* 0x0003e80000100800 */
[----:B------:R-:W-:Y:S01]  /*4c2a0*/  STL [R1+0x274], R94 ;  /* 0x0002745e01007387 */ /* 0x000fe20000100800 */
[----:B-1----:R-:W-:-:S05]  /*4c2b0*/  IMAD.MOV.U32 R4, RZ, RZ, R95 ;  /* 0x000000ffff047224 */ /* 0x002fca00078e005f */
[----:B------:R1:W-:Y:S04]  /*4c2c0*/  STL [R1+0x270], R4 ;  /* 0x0002700401007387 */ /* 0x0003e80000100800 */
[----:B------:R-:W-:Y:S01]  /*4c2d0*/  STL [R1+0x27c], R102 ;  /* 0x00027c6601007387 */ /* 0x000fe20000100800 */
[----:B-1----:R-:W-:-:S05]  /*4c2e0*/  MOV R4, R103 ;  /* 0x0000006700047202 */ /* 0x002fca0000000f00 */
[----:B------:R1:W-:Y:S04]  /*4c2f0*/  STL [R1+0x278], R4 ;  /* 0x0002780401007387 */ /* 0x0003e80000100800 */
[----:B------:R1:W-:Y:S02]  /*4c300*/  STL [R1+0x284], R126 ;  /* 0x0002847e01007387 */ /* 0x0003e40000100800 */
[----:B-1----:R-:W-:Y:S02]  /*4c310*/  IMAD.MOV.U32 R4, RZ, RZ, R127 ;  /* 0x000000ffff047224 */ /* 0x002fe400078e007f */
[----:B------:R-:W4:Y:S04]  /*4c320*/  LDL.LU.64 R126, [R1+0x868] ;  /* 0x00086800017e7983 */ /* 0x000f280000300a00 */
[----:B------:R1:W-:Y:S04]  /*4c330*/  STL [R1+0x280], R4 ;  /* 0x0002800401007387 */ /* 0x0003e80000100800 */
[----:B------:R-:W-:Y:S04]  /*4c340*/  STL [R1+0x28c], R104 ;  /* 0x00028c6801007387 */ /* 0x000fe80000100800 */
[----:B------:R-:W4:Y:S01]  /*4c350*/  LDL.LU.64 R102, [R1+0x2d8] ;  /* 0x0002d80001667983 */ /* 0x000f220000300a00 */
[----:B-1----:R-:W-:-:S05]  /*4c360*/  IMAD.MOV.U32 R4, RZ, RZ, R105 ;  /* 0x000000ffff047224 */ /* 0x002fca00078e0069 */
[----:B------:R1:W-:Y:S04]  /*4c370*/  STL [R1+0x288], R4 ;  /* 0x0002880401007387 */ /* 0x0003e80000100800 */
[----:B------:R2:W-:Y:S01]  /*4c380*/  STL [R1+0x294], R118 ;  /* 0x0002947601007387 */ /* 0x0005e20000100800 */
[----:B-1----:R-:W-:-:S03]  /*4c390*/  MOV R4, R119 ;  /* 0x0000007700047202 */ /* 0x002fc60000000f00 */
[----:B------:R-:W4:Y:S04]  /*4c3a0*/  LDL.LU.64 R104, [R1+0x2e0] ;  /* 0x0002e00001687983 */ /* 0x000f280000300a00 */
[----:B------:R1:W-:Y:S04]  /*4c3b0*/  STL [R1+0x290], R4 ;  /* 0x0002900401007387 */ /* 0x0003e80000100800 */
[----:B--2---:R-:W-:Y:S04]  /*4c3c0*/  STL [R1+0x29c], R96 ;  /* 0x00029c6001007387 */ /* 0x004fe80000100800 */
[----:B------:R-:W2:Y:S01]  /*4c3d0*/  LDL.LU.64 R118, [R1+0x2e8] ;  /* 0x0002e80001767983 */ /* 0x000ea20000300a00 */
[----:B-1----:R-:W-:-:S05]  /*4c3e0*/  IMAD.MOV.U32 R4, RZ, RZ, R97 ;  /* 0x000000ffff047224 */ /* 0x002fca00078e0061 */
[----:B------:R5:W-:Y:S02]  /*4c3f0*/  STL [R1+0x298], R4 ;  /* 0x0002980401007387 */ /* 0x000be40000100800 */
[----:B-----5:R-:W-:Y:S02]  /*4c400*/  IMAD.MOV.U32 R4, RZ, RZ, R101 ;  /* 0x000000ffff047224 */ /* 0x020fe400078e0065 */
[----:B------:R1:W-:Y:S04]  /*4c410*/  STL [R1+0x2a4], R100 ;  /* 0x0002a46401007387 */ /* 0x0003e80000100800 */
[----:B------:R5:W-:Y:S04]  /*4c420*/  STL [R1+0x2a0], R4 ;  /* 0x0002a00401007387 */ /* 0x000be80000100800 */
[----:B---3--:R3:W-:Y:S04]  /*4c430*/  STL [R1+0x2ac], R106 ;  /* 0x0002ac6a01007387 */ /* 0x0087e80000100800 */
[----:B-1----:R-:W2:Y:S01]  /*4c440*/  LDL.LU.64 R100, [R1+0x2f0] ;  /* 0x0002f00001647983 */ /* 0x002ea20000300a00 */
[----:B-----5:R-:W-:-:S03]  /*4c450*/  MOV R4, R107 ;  /* 0x0000006b00047202 */ /* 0x020fc60000000f00 */
[----:B---3--:R-:W3:Y:S04]  /*4c460*/  LDL.LU.64 R106, [R1+0x2f8] ;  /* 0x0002f800016a7983 */ /* 0x008ee80000300a00 */
[----:B------:R1:W-:Y:S04]  /*4c470*/  STL [R1+0x2a8], R4 ;  /* 0x0002a80401007387 */ /* 0x0003e80000100800 */
[----:B----4-:R-:W-:Y:S01]  /*4c480*/  STL [R1+0x2b4], R98 ;  /* 0x0002b46201007387 */ /* 0x010fe20000100800 */
[----:B-1----:R-:W-:-:S03]  /*4c490*/  IMAD.MOV.U32 R4, RZ, RZ, R99 ;  /* 0x000000ffff047224 */ /* 0x002fc600078e0063 */
[----:B------:R-:W-:Y:S04]  /*4c4a0*/  STL [R1+0x2bc], R116 ;  /* 0x0002bc7401007387 */ /* 0x000fe80000100800 */
[----:B------:R1:W-:Y:S04]  /*4c4b0*/  STL [R1+0x2b0], R4 ;  /* 0x0002b00401007387 */ /* 0x0003e80000100800 */
[----:B------:R-:W-:Y:S01]  /*4c4c0*/  STL [R1+0x2c4], R108 ;  /* 0x0002c46c01007387 */ /* 0x000fe20000100800 */
[----:B-1----:R-:W-:-:S05]  /*4c4d0*/  IMAD.MOV.U32 R4, RZ, RZ, R117 ;  /* 0x000000ffff047224 */ /* 0x002fca00078e0075 */
[----:B------:R1:W-:Y:S04]  /*4c4e0*/  STL [R1+0x2b8], R4 ;  /* 0x0002b80401007387 */ /* 0x0003e80000100800 */
[----:B------:R-:W4:Y:S01]  /*4c4f0*/  LDL.LU.64 R116, [R1+0x8d0] ;  /* 0x0008d00001747983 */ /* 0x000f220000300a00 */
[----:B-1----:R-:W-:-:S03]  /*4c500*/  MOV R4, R109 ;  /* 0x0000006d00047202 */ /* 0x002fc60000000f00 */
[----:B------:R-:W-:Y:S04]  /*4c510*/  STL [R1+0x2cc], R126 ;  /* 0x0002cc7e01007387 */ /* 0x000fe80000100800 */
[----:B------:R1:W-:Y:S04]  /*4c520*/  STL [R1+0x2c0], R4 ;  /* 0x0002c00401007387 */ /* 0x0003e80000100800 */
[----:B------:R-:W5:Y:S01]  /*4c530*/  LDL.LU.64 R108, [R1+0x318] ;  /* 0x00031800016c7983 */ /* 0x000f620000300a00 */
[----:B-1----:R-:W-:-:S03]  /*4c540*/  IMAD.MOV.U32 R4, RZ, RZ, R127 ;  /* 0x000000ffff047224 */ /* 0x002fc600078e007f */
[----:B------:R-:W5:Y:S04]  /*4c550*/  LDL.LU.64 R126, [R1+0x320] ;  /* 0x00032000017e7983 */ /* 0x000f680000300a00 */
[----:B------:R1:W-:Y:S04]  /*4c560*/  STL [R1+0x2c8], R4 ;  /* 0x0002c80401007387 */ /* 0x0003e80000100800 */
[----:B------:R1:W-:Y:S02]  /*4c570*/  STL [R1+0x2d4], R102 ;  /* 0x0002d46601007387 */ /* 0x0003e40000100800 */
[----:B-1----:R-:W-:-:S02]  /*4c580*/  IMAD.MOV.U32 R4, RZ, RZ, R103 ;  /* 0x000000ffff047224 */ /* 0x002fc400078e0067 */
[----:B------:R-:W-:Y:S02]  /*4c590*/  IMAD.MOV.U32 R128, RZ, RZ, R244 ;  /* 0x000000ffff807224 */ /* 0x000fe400078e00f4 */
[----:B------:R-:W-:Y:S01]  /*4c5a0*/  IMAD.MOV.U32 R129, RZ, RZ, R245 ;  /* 0x000000ffff817224 */ /* 0x000fe200078e00f5 */
[----:B------:R-:W-:Y:S04]  /*4c5b0*/  STL [R1+0x2dc], R104 ;  /* 0x0002dc6801007387 */ /* 0x000fe80000100800 */
[----:B------:R1:W-:Y:S04]  /*4c5c0*/  STL [R1+0x2d0], R4 ;  /* 0x0002d00401007387 */ /* 0x0003e80000100800 */
[----:B------:R-:W5:Y:S01]  /*4c5d0*/  LDL.LU.64 R102, [R1+0x328] ;  /* 0x0003280001667983 */ /* 0x000f620000300a00 */
[----:B-1----:R-:W-:-:S05]  /*4c5e0*/  MOV R4, R105 ;  /* 0x0000006900047202 */ /* 0x002fca0000000f00 */
[----:B------:R1:W-:Y:S04]  /*4c5f0*/  STL [R1+0x2d8], R4 ;  /* 0x0002d80401007387 */ /* 0x0003e80000100800 */
[----:B--2---:R2:W-:Y:S04]  /*4c600*/  STL [R1+0x2e4], R118 ;  /* 0x0002e47601007387 */ /* 0x0045e80000100800 */
[----:B------:R-:W5:Y:S01]  /*4c610*/  LDL.LU.64 R104, [R1+0x330] ;  /* 0x0003300001687983 */ /* 0x000f620000300a00 */
[----:B-1----:R-:W-:Y:S02]  /*4c620*/  IMAD.MOV.U32 R4, RZ, RZ, R119 ;  /* 0x000000ffff047224 */ /* 0x002fe400078e0077 */
[----:B--2---:R-:W-:Y:S01]  /*4c630*/  IMAD.MOV.U32 R118, RZ, RZ, R122 ;  /* 0x000000ffff767224 */ /* 0x004fe200078e007a */
[----:B------:R-:W-:-:S02]  /*4c640*/  MOV R119, R123 ;  /* 0x0000007b00777202 */ /* 0x000fc40000000f00 */
[----:B------:R-:W2:Y:S04]  /*4c650*/  LDL.LU.64 R122, [R1+0x338] ;  /* 0x00033800017a7983 */ /* 0x000ea80000300a00 */
[----:B------:R1:W-:Y:S04]  /*4c660*/  STL [R1+0x2e0], R4 ;  /* 0x0002e00401007387 */ /* 0x0003e80000100800 */
[----:B------:R-:W-:Y:S01]  /*4c670*/  STL [R1+0x2ec], R100 ;  /* 0x0002ec6401007387 */ /* 0x000fe20000100800 */
[----:B-1----:R-:W-:-:S05]  /*4c680*/  IMAD.MOV.U32 R4, RZ, RZ, R101 ;  /* 0x000000ffff047224 */ /* 0x002fca00078e0065 */
[----:B------:R1:W-:Y:S04]  /*4c690*/  STL [R1+0x2e8], R4 ;  /* 0x0002e80401007387 */ /* 0x0003e80000100800 */
[----:B---3--:R-:W-:Y:S01]  /*4c6a0*/  STL [R1+0x2f4], R106 ;  /* 0x0002f46a01007387 */ /* 0x008fe20000100800 */
[----:B-1----:R-:W-:-:S05]  /*4c6b0*/  IMAD.MOV.U32 R4, RZ, RZ, R107 ;  /* 0x000000ffff047224 */ /* 0x002fca00078e006b */
[----:B------:R1:W-:Y:S04]  /*4c6c0*/  STL [R1+0x2f0], R4 ;  /* 0x0002f00401007387 */ /* 0x0003e80000100800 */
[----:B------:R3:W-:Y:S01]  /*4c6d0*/  STL [R1+0x2fc], R124 ;  /* 0x0002fc7c01007387 */ /* 0x0007e20000100800 */
[----:B-1----:R-:W-:-:S03]  /*4c6e0*/  MOV R4, R125 ;  /* 0x0000007d00047202 */ /* 0x002fc60000000f00 */
[----:B---3--:R-:W3:Y:S04]  /*4c6f0*/  LDL.LU.64 R124, [R1+0x990] ;  /* 0x00099000017c7983 */ /* 0x008ee80000300a00 */
[----:B------:R1:W-:Y:S04]  /*4c700*/  STL [R1+0x2f8], R4 ;  /* 0x0002f80401007387 */ /* 0x0003e80000100800 */
[----:B------:R4:W-:Y:S01]  /*4c710*/  STL [R1+0x304], R128 ;  /* 0x0003048001007387 */ /* 0x0009e20000100800 */
[----:B-1----:R-:W-:-:S03]  /*4c720*/  IMAD.MOV.U32 R4, RZ, RZ, R129 ;  /* 0x000000ffff047224 */ /* 0x002fc600078e0081 */
[----:B----4-:R-:W4:Y:S04]  /*4c730*/  LDL.LU.64 R128, [R1+0x358] ;  /* 0x0003580001807983 */ /* 0x010f280000300a00 */
[----:B------:R1:W-:Y:S04]  /*4c740*/  STL [R1+0x300], R4 ;  /* 0x0003000401007387 */ /* 0x0003e80000100800 */
[----:B------:R1:W-:Y:S02]  /*4c750*/  STL [R1+0x30c], R116 ;  /* 0x00030c7401007387 */ /* 0x0003e40000100800 */
[----:B-1----:R-:W-:-:S02]  /*4c760*/  IMAD.MOV.U32 R4, RZ, RZ, R117 ;  /* 0x000000ffff047224 */ /* 0x002fc400078e0075 */
[----:B------:R-:W4:Y:S04]  /*4c770*/  LDL.LU.64 R116, [R1+0x360] ;  /* 0x0003600001747983 */ /* 0x000f280000300a00 */
[----:B------:R1:W-:Y:S04]  /*4c780*/  STL [R1+0x308], R4 ;  /* 0x0003080401007387 */ /* 0x0003e80000100800 */
[----:B-----5:R5:W-:Y:S04]  /*4c790*/  STL [R1+0x314], R108 ;  /* 0x0003146c01007387 */ /* 0x020be80000100800 */
[----:B------:R-:W4:Y:S01]  /*4c7a0*/  LDL.LU.64 R106, [R1+0x368] ;  /* 0x00036800016a7983 */ /* 0x000f220000300a00 */
[----:B-1----:R-:W-:-:S05]  /*4c7b0*/  MOV R4, R109 ;  /* 0x0000006d00047202 */ /* 0x002fca0000000f00 */
[----:B------:R1:W-:Y:S04]  /*4c7c0*/  STL [R1+0x310], R4 ;  /* 0x0003100401007387 */ /* 0x0003e80000100800 */
[----:B------:R5:W-:Y:S04]  /*4c7d0*/  STL [R1+0x31c], R126 ;  /* 0x00031c7e01007387 */ /* 0x000be80000100800 */
[----:B-----5:R-:W5:Y:S01]  /*4c7e0*/  LDL.LU.64 R108, [R1+0x370] ;  /* 0x00037000016c7983 */ /* 0x020f620000300a00 */
[----:B-1----:R-:W-:Y:S02]  /*4c7f0*/  IMAD.MOV.U32 R4, RZ, RZ, R127 ;  /* 0x000000ffff047224 */ /* 0x002fe400078e007f */
[----:B------:R-:W-:Y:S01]  /*4c800*/  IMAD.MOV.U32 R126, RZ, RZ, R120 ;  /* 0x000000ffff7e7224 */ /* 0x000fe200078e0078 */
[----:B------:R-:W-:-:S02]  /*4c810*/  MOV R127, R121 ;  /* 0x00000079007f7202 */ /* 0x000fc40000000f00 */
[----:B------:R-:W5:Y:S04]  /*4c820*/  LDL.LU.64 R120, [R1+0x378] ;  /* 0x0003780001787983 */ /* 0x000f680000300a00 */
[----:B------:R1:W-:Y:S01]  /*4c830*/  STL [R1+0x318], R4 ;  /* 0x0003180401007387 */ /* 0x0003e20000100800 */
[----:B------:R-:W-:Y:S02]  /*4c840*/  IMAD.MOV.U32 R110, RZ, RZ, R242 ;  /* 0x000000ffff6e7224 */ /* 0x000fe400078e00f2 */
[----:B------:R-:W-:Y:S02]  /*4c850*/  IMAD.MOV.U32 R111, RZ, RZ, R243 ;  /* 0x000000ffff6f7224 */ /* 0x000fe400078e00f3 */
[----:B-1----:R-:W-:Y:S01]  /*4c860*/  IMAD.MOV.U32 R4, RZ, RZ, R103 ;  /* 0x000000ffff047224 */ /* 0x002fe200078e0067 */
[----:B------:R-:W-:Y:S04]  /*4c870*/  STL [R1+0x324], R102 ;  /* 0x0003246601007387 */ /* 0x000fe80000100800 */
[----:B------:R1:W-:Y:S02]  /*4c880*/  STL [R1+0x320], R4 ;  /* 0x0003200401007387 */ /* 0x0003e40000100800 */
[----:B-1----:R-:W-:-:S02]  /*4c890*/  IMAD.MOV.U32 R4, RZ, RZ, R105 ;  /* 0x000000ffff047224 */ /* 0x002fc400078e0069 */
[----:B------:R-:W-:Y:S04]  /*4c8a0*/  STL [R1+0x32c], R104 ;  /* 0x00032c6801007387 */ /* 0x000fe80000100800 */
[----:B------:R1:W-:Y:S04]  /*4c8b0*/  STL [R1+0x328], R4 ;  /* 0x0003280401007387 */ /* 0x0003e80000100800 */
[----:B--2---:R2:W-:Y:S01]  /*4c8c0*/  STL [R1+0x334], R122 ;  /* 0x0003347a01007387 */ /* 0x0045e20000100800 */
[----:B-1----:R-:W-:-:S03]  /*4c8d0*/  MOV R4, R123 ;  /* 0x0000007b00047202 */ /* 0x002fc60000000f00 */
[----:B--2---:R-:W2:Y:S04]  /*4c8e0*/  LDL.LU.64 R122, [R1+0xa40] ;  /* 0x000a4000017a7983 */ /* 0x004ea80000300a00 */
[----:B------:R1:W-:Y:S04]  /*4c8f0*/  STL [R1+0x330], R4 ;  /* 0x0003300401007387 */ /* 0x0003e80000100800 */
[----:B------:R1:W-:Y:S02]  /*4c900*/  STL [R1+0x33c], R110 ;  /* 0x00033c6e01007387 */ /* 0x0003e40000100800 */
[----:B-1----:R-:W-:-:S02]  /*4c910*/  IMAD.MOV.U32 R4, RZ, RZ, R111 ;  /* 0x000000ffff047224 */ /* 0x002fc400078e006f */
[----:B------:R-:W2:Y:S04]  /*4c920*/  LDL.LU.64 R110, [R1+0x450] ;  /* 0x00045000016e7983 */ /* 0x000ea80000300a00 */
[----:B------:R1:W-:Y:S04]  /*4c930*/  STL [R1+0x338], R4 ;  /* 0x0003380401007387 */ /* 0x0003e80000100800 */
[----:B------:R3:W-:Y:S01]  /*4c940*/  STL [R1+0x344], R112 ;  /* 0x0003447001007387 */ /* 0x0007e20000100800 */
[----:B-1----:R-:W-:-:S03]  /*4c950*/  IMAD.MOV.U32 R4, RZ, RZ, R113 ;  /* 0x000000ffff047224 */ /* 0x002fc600078e0071 */
[----:B---3--:R-:W3:Y:S04]  /*4c960*/  LDL.LU.64 R112, [R1+0x3a0] ;  /* 0x0003a00001707983 */ /* 0x008ee80000300a00 */
[----:B------:R1:W-:Y:S04]  /*4c970*/  STL [R1+0x340], R4 ;  /* 0x0003400401007387 */ /* 0x0003e80000100800 */
[----:B------:R1:W-:Y:S02]  /*4c980*/  STL [R1+0x34c], R124 ;  /* 0x00034c7c01007387 */ /* 0x0003e40000100800 */
[----:B-1----:R-:W-:-:S02]  /*4c990*/  MOV R4, R125 ;  /* 0x0000007d00047202 */ /* 0x002fc40000000f00 */
[----:B------:R-:W3:Y:S04]  /*4c9a0*/  LDL.LU.64 R124, [R1+0x3a8] ;  /* 0x0003a800017c7983 */ /* 0x000ee80000300a00 */
[----:B------:R1:W-:Y:S04]  /*4c9b0*/  STL [R1+0x348], R4 ;  /* 0x0003480401007387 */ /* 0x0003e80000100800 */
[----:B----4-:R4:W-:Y:S01]  /*4c9c0*/  STL [R1+0x354], R128 ;  /* 0x0003548001007387 */ /* 0x0109e20000100800 */
[----:B-1----:R-:W-:-:S03]  /*4c9d0*/  IMAD.MOV.U32 R4, RZ, RZ, R129 ;  /* 0x000000ffff047224 */ /* 0x002fc600078e0081 */
[----:B----4-:R-:W4:Y:S04]  /*4c9e0*/  LDL.LU.64 R128, [R1+0x3b0] ;  /* 0x0003b00001807983 */ /* 0x010f280000300a00 */
[----:B------:R1:W-:Y:S04]  /*4c9f0*/  STL [R1+0x350], R4 ;  /* 0x0003500401007387 */ /* 0x0003e80000100800 */
[----:B------:R1:W-:Y:S02]  /*4ca00*/  STL [R1+0x35c], R116 ;  /* 0x00035c7401007387 */ /* 0x0003e40000100800 */
[----:B-1----:R-:W-:-:S02]  /*4ca10*/  IMAD.MOV.U32 R4, RZ, RZ, R117 ;  /* 0x000000ffff047224 */ /* 0x002fc400078e0075 */
[----:B------:R-:W4:Y:S04]  /*4ca20*/  LDL.LU.64 R116, [R1+0x3b8] ;  /* 0x0003b80001747983 */ /* 0x000f280000300a00 */
[----:B------:R1:W-:Y:S04]  /*4ca30*/  STL [R1+0x358], R4 ;  /* 0x0003580401007387 */ /* 0x0003e80000100800 */
[----:B------:R-:W-:Y:S01]  /*4ca40*/  STL [R1+0x364], R106 ;  /* 0x0003646a01007387 */ /* 0x000fe20000100800 */
[----:B-1----:R-:W-:-:S05]  /*4ca50*/  MOV R4, R107 ;  /* 0x0000006b00047202 */ /* 0x002fca0000000f00 */
[----:B------:R1:W-:Y:S04]  /*4ca60*/  STL [R1+0x360], R4 ;  /* 0x0003600401007387 */ /* 0x0003e80000100800 */
[----:B-----5:R-:W-:Y:S01]  /*4ca70*/  STL [R1+0x36c], R108 ;  /* 0x00036c6c01007387 */ /* 0x020fe20000100800 */
[----:B-1----:R-:W-:-:S05]  /*4ca80*/  IMAD.MOV.U32 R4, RZ, RZ, R109 ;  /* 0x000000ffff047224 */ /* 0x002fca00078e006d */
[----:B------:R1:W-:Y:S04]  /*4ca90*/  STL [R1+0x368], R4 ;  /* 0x0003680401007387 */ /* 0x0003e80000100800 */
[----:B------:R5:W-:Y:S01]  /*4caa0*/  STL [R1+0x374], R120 ;  /* 0x0003747801007387 */ /* 0x000be20000100800 */
[----:B-1----:R-:W-:-:S03]  /*4cab0*/  IMAD.MOV.U32 R4, RZ, RZ, R121 ;  /* 0x000000ffff047224 */ /* 0x002fc600078e0079 */
[----:B-----5:R-:W5:Y:S04]  /*4cac0*/  LDL.LU.64 R120, [R1+0xa60] ;  /* 0x000a600001787983 */ /* 0x020f680000300a00 */
[----:B------:R1:W-:Y:S04]  /*4cad0*/  STL [R1+0x370], R4 ;  /* 0x0003700401007387 */ /* 0x0003e80000100800 */
[----:B------:R1:W-:Y:S02]  /*4cae0*/  STL [R1+0x37c], R114 ;  /* 0x00037c7201007387 */ /* 0x0003e40000100800 */
[----:B-1----:R-:W-:-:S02]  /*4caf0*/  MOV R4, R115 ;  /* 0x0000007300047202 */ /* 0x002fc40000000f00 */
[----:B------:R-:W5:Y:S04]  /*4cb00*/  LDL.LU.64 R114, [R1+0x980] ;  /* 0x0009800001727983 */ /* 0x000f680000300a00 */
[----:B------:R1:W-:Y:S04]  /*4cb10*/  STL [R1+0x378], R4 ;  /* 0x0003780401007387 */ /* 0x0003e80000100800 */
[----:B------:R1:W-:Y:S02]  /*4cb20*/  STL [R1+0x384], R118 ;  /* 0x0003847601007387 */ /* 0x0003e40000100800 */
[----:B-1----:R-:W-:-:S02]  /*4cb30*/  IMAD.MOV.U32 R4, RZ, RZ, R119 ;  /* 0x000000ffff047224 */ /* 0x002fc400078e0077 */
[----:B------:R-:W5:Y:S04]  /*4cb40*/  LDL.LU.64 R118, [R1+0x3e0] ;  /* 0x0003e00001767983 */ /* 0x000f680000300a00 */
[----:B------:R1:W-:Y:S04]  /*4cb50*/  STL [R1+0x380], R4 ;  /* 0x0003800401007387 */ /* 0x0003e80000100800 */
[----:B--2---:R2:W-:Y:S01]  /*4cb60*/  STL [R1+0x38c], R122 ;  /* 0x00038c7a01007387 */ /* 0x0045e20000100800 */
[----:B-1----:R-:W-:-:S03]  /*4cb70*/  IMAD.MOV.U32 R4, RZ, RZ, R123 ;  /* 0x000000ffff047224 */ /* 0x002fc600078e007b */
[----:B--2---:R-:W2:Y:S04]  /*4cb80*/  LDL.LU.64 R122, [R1+0x3e8] ;  /* 0x0003e800017a7983 */ /* 0x004ea80000300a00 */
[----:B------:R1:W-:Y:S04]  /*4cb90*/  STL [R1+0x388], R4 ;  /* 0x0003880401007387 */ /* 0x0003e80000100800 */
[----:B------:R1:W-:Y:S02]  /*4cba0*/  STL [R1+0x394], R110 ;  /* 0x0003946e01007387 */ /* 0x0003e40000100800 */
[----:B-1----:R-:W-:-:S02]  /*4cbb0*/  MOV R4, R111 ;  /* 0x0000006f00047202 */ /* 0x002fc40000000f00 */
[----:B------:R-:W2:Y:S04]  /*4cbc0*/  LDL.LU.64 R110, [R1+0x3f0] ;  /* 0x0003f000016e7983 */ /* 0x000ea80000300a00 */
[----:B------:R1:W-:Y:S04]  /*4cbd0*/  STL [R1+0x390], R4 ;  /* 0x0003900401007387 */ /* 0x0003e80000100800 */
[----:B---3--:R3:W-:Y:S01]  /*4cbe0*/  STL [R1+0x39c], R112 ;  /* 0x00039c7001007387 */ /* 0x0087e20000100800 */
[----:B-1----:R-:W-:-:S03]  /*4cbf0*/  IMAD.MOV.U32 R4, RZ, RZ, R113 ;  /* 0x000000ffff047224 */ /* 0x002fc600078e0071 */
[----:B---3--:R-:W3:Y:S04]  /*4cc00*/  LDL.LU.64 R112, [R1+0x3f8] ;  /* 0x0003f80001707983 */ /* 0x008ee80000300a00 */
[----:B------:R1:W-:Y:S04]  /*4cc10*/  STL [R1+0x398], R4 ;  /* 0x0003980401007387 */ /* 0x0003e80000100800 */
[----:B------:R1:W-:Y:S02]  /*4cc20*/  STL [R1+0x3a4], R124 ;  /* 0x0003a47c01007387 */ /* 0x0003e40000100800 */
[----:B-1----:R-:W-:-:S02]  /*4cc30*/  IMAD.MOV.U32 R4, RZ, RZ, R125 ;  /* 0x000000ffff047224 */ /* 0x002fc400078e007d */
[----:B------:R-:W3:Y:S04]  /*4cc40*/  LDL.LU.64 R124, [R1+0x400] ;  /* 0x00040000017c7983 */ /* 0x000ee80000300a00 */
[----:B------:R1:W-:Y:S04]  /*4cc50*/  STL [R1+0x3a0], R4 ;  /* 0x0003a00401007387 */ /* 0x0003e80000100800 */
[----:B----4-:R4:W-:Y:S01]  /*4cc60*/  STL [R1+0x3ac], R128 ;  /* 0x0003ac8001007387 */ /* 0x0109e20000100800 */
[----:B-1----:R-:W-:-:S03]  /*4cc70*/  MOV R4, R129 ;  /* 0x0000008100047202 */ /* 0x002fc60000000f00 */
[----:B----4-:R-:W4:Y:S04]  /*4cc80*/  LDL.LU.64 R128, [R1+0x408] ;  /* 0x0004080001807983 */ /* 0x010f280000300a00 */
[----:B------:R1:W-:Y:S04]  /*4cc90*/  STL [R1+0x3a8], R4 ;  /* 0x0003a80401007387 */ /* 0x0003e80000100800 */
[----:B------:R1:W-:Y:S02]  /*4cca0*/  STL [R1+0x3b4], R116 ;  /* 0x0003b47401007387 */ /* 0x0003e40000100800 */
[----:B-1----:R-:W-:-:S02]  /*4ccb0*/  IMAD.MOV.U32 R4, RZ, RZ, R117 ;  /* 0x000000ffff047224 */ /* 0x002fc400078e0075 */
[----:B------:R-:W4:Y:S04]  /*4ccc0*/  LDL.LU.64 R116, [R1+0xaa8] ;  /* 0x000aa80001747983 */ /* 0x000f280000300a00 */
[----:B------:R1:W-:Y:S04]  /*4ccd0*/  STL [R1+0x3b0], R4 ;  /* 0x0003b00401007387 */ /* 0x0003e80000100800 */
[----:B------:R1:W-:Y:S02]  /*4cce0*/  STL [R1+0x3bc], R130 ;  /* 0x0003bc8201007387 */ /* 0x0003e40000100800 */
[----:B-1----:R-:W-:-:S02]  /*4ccf0*/  IMAD.MOV.U32 R4, RZ, RZ, R131 ;  /* 0x000000ffff047224 */ /* 0x002fc400078e0083 */
[----:B------:R-:W4:Y:S04]  /*4cd00*/  LDL.64 R130, [R1+0xa38] ;  /* 0x000a380001827983 */ /* 0x000f280000100a00 */
[----:B------:R1:W-:Y:S04]  /*4cd10*/  STL [R1+0x3b8], R4 ;  /* 0x0003b80401007387 */ /* 0x0003e80000100800 */
[----:B------:R1:W-:Y:S02]  /*4cd20*/  STL [R1+0x3c4], R126 ;  /* 0x0003c47e01007387 */ /* 0x0003e40000100800 */
[----:B-1----:R-:W-:-:S02]  /*4cd30*/  MOV R4, R127 ;  /* 0x0000007f00047202 */ /* 0x002fc40000000f00 */
[----:B------:R-:W4:Y:S04]  /*4cd40*/  LDL.LU.64 R126, [R1+0x420] ;  /* 0x00042000017e7983 */ /* 0x000f280000300a00 */
[----:B------:R1:W-:Y:S04]  /*4cd50*/  STL [R1+0x3c0], R4 ;  /* 0x0003c00401007387 */ /* 0x0003e80000100800 */
[----:B-----5:R5:W-:Y:S01]  /*4cd60*/  STL [R1+0x3cc], R120 ;  /* 0x0003cc7801007387 */ /* 0x020be20000100800 */
[----:B-1----:R-:W-:-:S03]  /*4cd70*/  IMAD.MOV.U32 R4, RZ, RZ, R121 ;  /* 0x000000ffff047224 */ /* 0x002fc600078e0079 */
[----:B-----5:R-:W5:Y:S04]  /*4cd80*/  LDL.LU.64 R120, [R1+0x428] ;  /* 0x0004280001787983 */ /* 0x020f680000300a00 */
[----:B------:R1:W-:Y:S04]  /*4cd90*/  STL [R1+0x3c8], R4 ;  /* 0x0003c80401007387 */ /* 0x0003e80000100800 */
[----:B------:R1:W-:Y:S02]  /*4cda0*/  STL [R1+0x3d4], R114 ;  /* 0x0003d47201007387 */ /* 0x0003e40000100800 */
[----:B-1----:R-:W-:-:S02]  /*4cdb0*/  IMAD.MOV.U32 R4, RZ, RZ, R115 ;  /* 0x000000ffff047224 */ /* 0x002fc400078e0073 */
[----:B------:R-:W5:Y:S04]  /*4cdc0*/  LDL.LU.64 R114, [R1+0x430] ;  /* 0x0004300001727983 */ /* 0x000f680000300a00 */
[----:B------:R1:W-:Y:S04]  /*4cdd0*/  STL [R1+0x3d0], R4 ;  /* 0x0003d00401007387 */ /* 0x0003e80000100800 */
[----:B------:R1:W-:Y:S02]  /*4cde0*/  STL [R1+0x3dc], R118 ;  /* 0x0003dc7601007387 */ /* 0x0003e40000100800 */
[----:B-1----:R-:W-:-:S02]  /*4cdf0*/  MOV R4, R119 ;  /* 0x0000007700047202 */ /* 0x002fc40000000f00 */
[----:B------:R-:W5:Y:S04]  /*4ce00*/  LDL.LU.64 R118, [R1+0x438] ;  /* 0x0004380001767983 */ /* 0x000f680000300a00 */
[----:B------:R1:W-:Y:S04]  /*4ce10*/  STL [R1+0x3d8], R4 ;  /* 0x0003d80401007387 */ /* 0x0003e80000100800 */
[----:B--2---:R2:W-:Y:S01]  /*4ce20*/  STL [R1+0x3e4], R122 ;  /* 0x0003e47a01007387 */ /* 0x0045e20000100800 */
[----:B-1----:R-:W-:-:S03]  /*4ce30*/  IMAD.MOV.U32 R4, RZ, RZ, R123 ;  /* 0x000000ffff047224 */ /* 0x002fc600078e007b */
[----:B--2---:R-:W2:Y:S04]  /*4ce40*/  LDL.LU.64 R122, [R1+0x440] ;  /* 0x00044000017a7983 */ /* 0x004ea80000300a00 */
[----:B------:R1:W-:Y:S04]  /*4ce50*/  STL [R1+0x3e0], R4 ;  /* 0x0003e00401007387 */ /* 0x0003e80000100800 */
[----:B------:R1:W-:Y:S02]  /*4ce60*/  STL [R1+0x3ec], R110 ;  /* 0x0003ec6e01007387 */ /* 0x0003e40000100800 */
[----:B-1----:R-:W-:-:S02]  /*4ce70*/  IMAD.MOV.U32 R4, RZ, RZ, R111 ;  /* 0x000000ffff047224 */ /* 0x002fc400078e006f */
[----:B------:R-:W2:Y:S04]  /*4ce80*/  LDL.LU.64 R110, [R1+0x448] ;  /* 0x00044800016e7983 */ /* 0x000ea80000300a00 */
[----:B------:R1:W-:Y:S04]  /*4ce90*/  STL [R1+0x3e8], R4 ;  /* 0x0003e80401007387 */ /* 0x0003e80000100800 */
[----:B---3--:R3:W-:Y:S01]  /*4cea0*/  STL [R1+0x3f4], R112 ;  /* 0x0003f47001007387 */ /* 0x0087e20000100800 */
[----:B-1----:R-:W-:-:S03]  /*4ceb0*/  MOV R4, R113 ;  /* 0x0000007100047202 */ /* 0x002fc60000000f00 */
[----:B---3--:R-:W3:Y:S04]  /*4cec0*/  LDL.LU.64 R112, [R1+0xac0] ;  /* 0x000ac00001707983 */ /* 0x008ee80000300a00 */
[----:B------:R1:W-:Y:S04]  /*4ced0*/  STL [R1+0x3f0], R4 ;  /* 0x0003f00401007387 */ /* 0x0003e80000100800 */
[----:B------:R1:W-:Y:S02]  /*4cee0*/  STL [R1+0x3fc], R124 ;  /* 0x0003fc7c01007387 */ /* 0x0003e40000100800 */
[----:B-1----:R-:W-:-:S02]  /*4cef0*/  IMAD.MOV.U32 R4, RZ, RZ, R125 ;  /* 0x000000ffff047224 */ /* 0x002fc400078e007d */
[----:B------:R-:W3:Y:S04]  /*4cf00*/  LDL.LU.64 R124, [R1+0xa48] ;  /* 0x000a4800017c7983 */ /* 0x000ee80000300a00 */
[----:B------:R1:W-:Y:S04]  /*4cf10*/  STL [R1+0x3f8], R4 ;  /* 0x0003f80401007387 */ /* 0x0003e80000100800 */
[----:B----4-:R4:W-:Y:S01]  /*4cf20*/  STL [R1+0x404], R128 ;  /* 0x0004048001007387 */ /* 0x0109e20000100800 */
[----:B-1----:R-:W-:-:S03]  /*4cf30*/  IMAD.MOV.U32 R4, RZ, RZ, R129 ;  /* 0x000000ffff047224 */ /* 0x002fc600078e0081 */
[----:B----4-:R-:W4:Y:S04]  /*4cf40*/  LDL.LU.64 R128, [R1+0x460] ;  /* 0x0004600001807983 */ /* 0x010f280000300a00 */
[----:B------:R1:W-:Y:S04]  /*4cf50*/  STL [R1+0x400], R4 ;  /* 0x0004000401007387 */ /* 0x0003e80000100800 */
[----:B------:R1:W-:Y:S02]  /*4cf60*/  STL [R1+0x40c], R116 ;  /* 0x00040c7401007387 */ /* 0x0003e40000100800 */
[----:B-1----:R-:W-:-:S02]  /*4cf70*/  MOV R4, R117 ;  /* 0x0000007500047202 */ /* 0x002fc40000000f00 */
[----:B------:R-:W4:Y:S04]  /*4cf80*/  LDL.LU.64 R116, [R1+0x468] ;  /* 0x0004680001747983 */ /* 0x000f280000300a00 */
[----:B------:R1:W-:Y:S04]  /*4cf90*/  STL [R1+0x408], R4 ;  /* 0x0004080401007387 */ /* 0x0003e80000100800 */
[----:B------:R1:W-:Y:S02]  /*4cfa0*/  STL [R1+0x414], R130 ;  /* 0x0004148201007387 */ /* 0x0003e40000100800 */
[----:B-1----:R-:W-:-:S02]  /*4cfb0*/  IMAD.MOV.U32 R4, RZ, RZ, R131 ;  /* 0x000000ffff047224 */ /* 0x002fc400078e0083 */
[----:B------:R-:W4:Y:S04]  /*4cfc0*/  LDL.LU.64 R130, [R1+0x470] ;  /* 0x0004700001827983 */ /* 0x000f280000300a00 */
[----:B------:R1:W-:Y:S04]  /*4cfd0*/  STL [R1+0x410], R4 ;  /* 0x0004100401007387 */ /* 0x0003e80000100800 */
[----:B------:R1:W-:Y:S02]  /*4cfe0*/  STL [R1+0x41c], R126 ;  /* 0x00041c7e01007387 */ /* 0x0003e40000100800 */
[----:B-1----:R-:W-:-:S02]  /*4cff0*/  IMAD.MOV.U32 R4, RZ, RZ, R127 ;  /* 0x000000ffff047224 */ /* 0x002fc400078e007f */
[----:B------:R-:W4:Y:S04]  /*4d000*/  LDL.LU.64 R126, [R1+0x478] ;  /* 0x00047800017e7983 */ /* 0x000f280000300a00 */
[----:B------:R1:W-:Y:S04]  /*4d010*/  STL [R1+0x418], R4 ;  /* 0x0004180401007387 */ /* 0x0003e80000100800 */
[----:B-----5:R5:W-:Y:S01]  /*4d020*/  STL [R1+0x424], R120 ;  /* 0x0004247801007387 */ /* 0x020be20000100800 */
[----:B-1----:R-:W-:-:S03]  /*4d030*/  MOV R4, R121 ;  /* 0x0000007900047202 */ /* 0x002fc60000000f00 */
[----:B-----5:R-:W5:Y:S04]  /*4d040*/  LDL.LU.64 R120, [R1+0x480] ;  /* 0x0004800001787983 */ /* 0x020f680000300a00 */
[----:B------:R1:W-:Y:S04]  /*4d050*/  STL [R1+0x420], R4 ;  /* 0x0004200401007387 */ /* 0x0003e80000100800 */
[----:B------:R1:W-:Y:S02]  /*4d060*/  STL [R1+0x42c], R114 ;  /* 0x00042c7201007387 */ /* 0x0003e40000100800 */
[----:B-1----:R-:W-:-:S02]  /*4d070*/  IMAD.MOV.U32 R4, RZ, RZ, R115 ;  /* 0x000000ffff047224 */ /* 0x002fc400078e0073 */
[----:B------:R-:W5:Y:S04]  /*4d080*/  LDL.LU.64 R114, [R1+0x488] ;  /* 0x0004880001727983 */ /* 0x000f680000300a00 */
[----:B------:R1:W-:Y:S04]  /*4d090*/  STL [R1+0x428], R4 ;  /* 0x0004280401007387 */ /* 0x0003e80000100800 */
[----:B------:R1:W-:Y:S02]  /*4d0a0*/  STL [R1+0x434], R118 ;  /* 0x0004347601007387 */ /* 0x0003e40000100800 */
[----:B-1----:R-:W-:-:S02]  /*4d0b0*/  IMAD.MOV.U32 R4, RZ, RZ, R119 ;  /* 0x000000ffff047224 */ /* 0x002fc400078e0077 */
[----:B------:R-:W5:Y:S04]  /*4d0c0*/  LDL.LU.64 R118, [R1+0xad8] ;  /* 0x000ad80001767983 */ /* 0x000f680000300a00 */
        /* <DEDUP_REMOVED lines=9> */
[----:B---3--:R3:W-:Y:S01]  /*4d160*/  STL [R1+0x44c], R112 ;  /* 0x00044c7001007387 */ /* 0x0087e20000100800 */
        /* <DEDUP_REMOVED lines=23> */
[----:B-----5:R5:W-:Y:S01]  /*4d2e0*/  STL [R1+0x47c], R120 ;  /* 0x00047c7801007387 */ /* 0x020be20000100800 */
        /* <DEDUP_REMOVED lines=415> */
[----:B---3--:R-:W-:Y:S04]  /*4ece0*/  STL [R1+0x7bc], R112 ;  /* 0x0007bc7001007387 */ /* 0x008fe80000100800 */
[----:B------:R-:W3:Y:S01]  /*4ecf0*/  LDL.LU.64 R108, [R1+0xce0] ;  /* 0x000ce000016c7983 */ /* 0x000ee20000300a00 */
[----:B-1----:R-:W-:-:S05]  /*4ed00*/  IMAD.MOV.U32 R4, RZ, RZ, R113 ;  /* 0x000000ffff047224 */ /* 0x002fca00078e0071 */
[----:B------:R1:W-:Y:S04]  /*4ed10*/  STL [R1+0x7b8], R4 ;  /* 0x0007b80401007387 */ /* 0x0003e80000100800 */
[----:B------:R1:W-:Y:S02]  /*4ed20*/  STL [R1+0x7c4], R124 ;  /* 0x0007c47c01007387 */ /* 0x0003e40000100800 */
[----:B-1----:R-:W-:Y:S02]  /*4ed30*/  IMAD.MOV.U32 R4, RZ, RZ, R125 ;  /* 0x000000ffff047224 */ /* 0x002fe400078e007d */
        /* <DEDUP_REMOVED lines=22> */
[----:B------:R1:W-:Y:S04]  /*4eea0*/  STL [R1+0x7f4], R114 ;  /* 0x0007f47201007387 */ /* 0x0003e80000100800 */
[----:B------:R-:W5:Y:S01]  /*4eeb0*/  LDL.LU.64 R112, [R1+0xd40] ;  /* 0x000d400001707983 */ /* 0x000f620000300a00 */
[----:B-1----:R-:W-:-:S03]  /*4eec0*/  IMAD.MOV.U32 R4, RZ, RZ, R115 ;  /* 0x000000ffff047224 */ /* 0x002fc600078e0073 */
[----:B------:R-:W-:Y:S04]  /*4eed0*/  STL [R1+0x7fc], R118 ;  /* 0x0007fc7601007387 */ /* 0x000fe80000100800 */
[----:B------:R1:W-:Y:S04]  /*4eee0*/  STL [R1+0x7f0], R4 ;  /* 0x0007f00401007387 */ /* 0x0003e80000100800 */
[----:B------:R-:W5:Y:S01]  /*4eef0*/  LDL.LU.64 R114, [R1+0xd00] ;  /* 0x000d000001727983 */ /* 0x000f620000300a00 */
[----:B-1----:R-:W-:-:S03]  /*4ef00*/  MOV R4, R119 ;  /* 0x0000007700047202 */ /* 0x002fc60000000f00 */
[----:B--2---:R-:W-:Y:S04]  /*4ef10*/  STL [R1+0x804], R122 ;  /* 0x0008047a01007387 */ /* 0x004fe80000100800 */
[----:B------:R1:W-:Y:S04]  /*4ef20*/  STL [R1+0x7f8], R4 ;  /* 0x0007f80401007387 */ /* 0x0003e80000100800 */
[----:B------:R-:W2:Y:S01]  /*4ef30*/  LDL.LU.64 R118, [R1+0xcb0] ;  /* 0x000cb00001767983 */ /* 0x000ea20000300a00 */
[----:B-1----:R-:W-:-:S03]  /*4ef40*/  IMAD.MOV.U32 R4, RZ, RZ, R123 ;  /* 0x000000ffff047224 */ /* 0x002fc600078e007b */
[----:B------:R-:W-:Y:S04]  /*4ef50*/  STL [R1+0x80c], R110 ;  /* 0x00080c6e01007387 */ /* 0x000fe80000100800 */
[----:B------:R1:W-:Y:S04]  /*4ef60*/  STL [R1+0x800], R4 ;  /* 0x0008000401007387 */ /* 0x0003e80000100800 */
[----:B------:R-:W2:Y:S01]  /*4ef70*/  LDL.LU.64 R122, [R1+0xc50] ;  /* 0x000c5000017a7983 */ /* 0x000ea20000300a00 */
[----:B-1----:R-:W-:-:S03]  /*4ef80*/  IMAD.MOV.U32 R4, RZ, RZ, R111 ;  /* 0x000000ffff047224 */ /* 0x002fc600078e006f */
[----:B---3--:R-:W-:Y:S04]  /*4ef90*/  STL [R1+0x814], R108 ;  /* 0x0008146c01007387 */ /* 0x008fe80000100800 */
[----:B------:R1:W-:Y:S04]  /*4efa0*/  STL [R1+0x808], R4 ;  /* 0x0008080401007387 */ /* 0x0003e80000100800 */
[----:B------:R-:W3:Y:S01]  /*4efb0*/  LDL.LU.64 R110, [R1+0xbe0] ;  /* 0x000be000016e7983 */ /* 0x000ee20000300a00 */
[----:B-1----:R-:W-:-:S03]  /*4efc0*/  MOV R4, R109 ;  /* 0x0000006d00047202 */ /* 0x002fc60000000f00 */
[----:B------:R-:W-:Y:S04]  /*4efd0*/  STL [R1+0x81c], R124 ;  /* 0x00081c7c01007387 */ /* 0x000fe80000100800 */
[----:B------:R1:W-:Y:S02]  /*4efe0*/  STL [R1+0x810], R4 ;  /* 0x0008100401007387 */ /* 0x0003e40000100800 */
[----:B-1----:R-:W-:Y:S02]  /*4eff0*/  IMAD.MOV.U32 R4, RZ, RZ, R125 ;  /* 0x000000ffff047224 */ /* 0x002fe400078e007d */
        /* <DEDUP_REMOVED lines=20> */
[----:B------:R-:W-:Y:S04]  /*4f140*/  STL [R1+0x84c], R112 ;  /* 0x00084c7001007387 */ /* 0x000fe80000100800 */
[----:B------:R1:W-:Y:S04]  /*4f150*/  STL [R1+0x840], R4 ;  /* 0x0008400401007387 */ /* 0x0003e80000100800 */
[----:B-----5:R-:W5:Y:S01]  /*4f160*/  LDL.LU.64 R120, [R1+0xcd8] ;  /* 0x000cd80001787983 */ /* 0x020f620000300a00 */
[----:B-1----:R-:W-:-:S03]  /*4f170*/  IMAD.MOV.U32 R4, RZ, RZ, R113 ;  /* 0x000000ffff047224 */ /* 0x002fc600078e0071 */
[----:B------:R-:W-:Y:S04]  /*4f180*/  STL [R1+0x854], R114 ;  /* 0x0008547201007387 */ /* 0x000fe80000100800 */
[----:B------:R1:W-:Y:S04]  /*4f190*/  STL [R1+0x848], R4 ;  /* 0x0008480401007387 */ /* 0x0003e80000100800 */
[----:B------:R-:W5:Y:S01]  /*4f1a0*/  LDL.LU.64 R112, [R1+0xc80] ;  /* 0x000c800001707983 */ /* 0x000f620000300a00 */
[----:B-1----:R-:W-:-:S03]  /*4f1b0*/  IMAD.MOV.U32 R4, RZ, RZ, R115 ;  /* 0x000000ffff047224 */ /* 0x002fc600078e0073 */
[----:B--2---:R-:W-:Y:S04]  /*4f1c0*/  STL [R1+0x85c], R118 ;  /* 0x00085c7601007387 */ /* 0x004fe80000100800 */
[----:B------:R1:W-:Y:S04]  /*4f1d0*/  STL [R1+0x850], R4 ;  /* 0x0008500401007387 */ /* 0x0003e80000100800 */
[----:B------:R-:W2:Y:S01]  /*4f1e0*/  LDL.LU.64 R114, [R1+0xc18] ;  /* 0x000c180001727983 */ /* 0x000ea20000300a00 */
[----:B-1----:R-:W-:-:S03]  /*4f1f0*/  MOV R4, R119 ;  /* 0x0000007700047202 */ /* 0x002fc60000000f00 */
[----:B------:R-:W-:Y:S04]  /*4f200*/  STL [R1+0x864], R122 ;  /* 0x0008647a01007387 */ /* 0x000fe80000100800 */
[----:B------:R1:W-:Y:S04]  /*4f210*/  STL [R1+0x858], R4 ;  /* 0x0008580401007387 */ /* 0x0003e80000100800 */
[----:B------:R-:W2:Y:S01]  /*4f220*/  LDL.LU.64 R118, [R1+0xba0] ;  /* 0x000ba00001767983 */ /* 0x000ea20000300a00 */
[----:B-1----:R-:W-:-:S03]  /*4f230*/  IMAD.MOV.U32 R4, RZ, RZ, R123 ;  /* 0x000000ffff047224 */ /* 0x002fc600078e007b */
[----:B---3--:R-:W-:Y:S04]  /*4f240*/  STL [R1+0x86c], R110 ;  /* 0x00086c6e01007387 */ /* 0x008fe80000100800 */
[----:B------:R1:W-:Y:S04]  /*4f250*/  STL [R1+0x860], R4 ;  /* 0x0008600401007387 */ /* 0x0003e80000100800 */
[----:B------:R-:W3:Y:S04]  /*4f260*/  LDL.LU.64 R122, [R1+0x8c0] ;  /* 0x0008c000017a7983 */ /* 0x000ee80000300a00 */
[----:B------:R-:W3:Y:S01]  /*4f270*/  LDL.LU.64 R108, [R1+0x8c8] ;  /* 0x0008c800016c7983 */ /* 0x000ee20000300a00 */
[----:B-1----:R-:W-:-:S05]  /*4f280*/  IMAD.MOV.U32 R4, RZ, RZ, R111 ;  /* 0x000000ffff047224 */ /* 0x002fca00078e006f */
[----:B------:R1:W-:Y:S04]  /*4f290*/  STL [R1+0x868], R4 ;  /* 0x0008680401007387 */ /* 0x0003e80000100800 */
[----:B------:R1:W-:Y:S02]  /*4f2a0*/  STL [R1+0x874], R124 ;  /* 0x0008747c01007387 */ /* 0x0003e40000100800 */
[----:B-1----:R-:W-:Y:S02]  /*4f2b0*/  MOV R4, R125 ;  /* 0x0000007d00047202 */ /* 0x002fe40000000f00 */
[----:B------:R-:W3:Y:S04]  /*4f2c0*/  LDL.LU.64 R124, [R1+0xd68] ;  /* 0x000d6800017c7983 */ /* 0x000ee80000300a00 */
[----:B------:R1:W-:Y:S04]  /*4f2d0*/  STL [R1+0x870], R4 ;  /* 0x0008700401007387 */ /* 0x0003e80000100800 */
[----:B----4-:R4:W-:Y:S01]  /*4f2e0*/  STL [R1+0x87c], R128 ;  /* 0x00087c8001007387 */ /* 0x0109e20000100800 */
[----:B-1----:R-:W-:-:S03]  /*4f2f0*/  IMAD.MOV.U32 R4, RZ, RZ, R129 ;  /* 0x000000ffff047224 */ /* 0x002fc600078e0081 */
[----:B----4-:R-:W4:Y:S04]  /*4f300*/  LDL.LU.64 R128, [R1+0xd38] ;  /* 0x000d380001807983 */ /* 0x010f280000300a00 */
[----:B------:R1:W-:Y:S04]  /*4f310*/  STL [R1+0x878], R4 ;  /* 0x0008780401007387 */ /* 0x0003e80000100800 */
[----:B------:R1:W-:Y:S04]  /*4f320*/  STL [R1+0x884], R116 ;  /* 0x0008847401007387 */ /* 0x0003e80000100800 */
[----:B------:R-:W4:Y:S01]  /*4f330*/  LDL.LU.64 R110, [R1+0xcf8] ;  /* 0x000cf800016e7983 */ /* 0x000f220000300a00 */
[----:B-1----:R-:W-:-:S03]  /*4f340*/  IMAD.MOV.U32 R4, RZ, RZ, R117 ;  /* 0x000000ffff047224 */ /* 0x002fc600078e0075 */
[----:B------:R-:W-:Y:S04]  /*4f350*/  STL [R1+0x88c], R130 ;  /* 0x00088c8201007387 */ /* 0x000fe80000100800 */
[----:B------:R1:W-:Y:S04]  /*4f360*/  STL [R1+0x880], R4 ;  /* 0x0008800401007387 */ /* 0x0003e80000100800 */
[----:B------:R-:W4:Y:S01]  /*4f370*/  LDL.LU.64 R116, [R1+0xca8] ;  /* 0x000ca80001747983 */ /* 0x000f220000300a00 */
[----:B-1----:R-:W-:-:S03]  /*4f380*/  MOV R4, R131 ;  /* 0x0000008300047202 */ /* 0x002fc60000000f00 */
[----:B------:R-:W-:Y:S04]  /*4f390*/  STL [R1+0x894], R126 ;  /* 0x0008947e01007387 */ /* 0x000fe80000100800 */
[----:B------:R1:W-:Y:S04]  /*4f3a0*/  STL [R1+0x888], R4 ;  /* 0x0008880401007387 */ /* 0x0003e80000100800 */
[----:B------:R-:W4:Y:S01]  /*4f3b0*/  LDL.LU.64 R130, [R1+0xc48] ;  /* 0x000c480001827983 */ /* 0x000f220000300a00 */
[----:B-1----:R-:W-:-:S03]  /*4f3c0*/  IMAD.MOV.U32 R4, RZ, RZ, R127 ;  /* 0x000000ffff047224 */ /* 0x002fc600078e007f */
        /* <DEDUP_REMOVED lines=20> */
[----:B------:R-:W-:Y:S04]  /*4f510*/  STL [R1+0x8c4], R108 ;  /* 0x0008c46c01007387 */ /* 0x000fe80000100800 */
[----:B------:R1:W-:Y:S04]  /*4f520*/  STL [R1+0x8b8], R4 ;  /* 0x0008b80401007387 */ /* 0x0003e80000100800 */
[----:B---3--:R-:W3:Y:S01]  /*4f530*/  LDL.LU.64 R122, [R1+0xd18] ;  /* 0x000d1800017a7983 */ /* 0x008ee20000300a00 */
[----:B-1----:R-:W-:-:S03]  /*4f540*/  IMAD.MOV.U32 R4, RZ, RZ, R109 ;  /* 0x000000ffff047224 */ /* 0x002fc600078e006d */
[----:B------:R-:W-:Y:S04]  /*4f550*/  STL [R1+0x8cc], R124 ;  /* 0x0008cc7c01007387 */ /* 0x000fe80000100800 */
[----:B------:R1:W-:Y:S02]  /*4f560*/  STL [R1+0x8c0], R4 ;  /* 0x0008c00401007387 */ /* 0x0003e40000100800 */
[----:B-1----:R-:W-:Y:S02]  /*4f570*/  IMAD.MOV.U32 R4, RZ, RZ, R125 ;  /* 0x000000ffff047224 */ /* 0x002fe400078e007d */
[----:B------:R-:W3:Y:S04]  /*4f580*/  LDL.LU.64 R124, [R1+0xcd0] ;  /* 0x000cd000017c7983 */ /* 0x000ee80000300a00 */
[----:B------:R1:W-:Y:S04]  /*4f590*/  STL [R1+0x8c8], R4 ;  /* 0x0008c80401007387 */ /* 0x0003e80000100800 */
[----:B----4-:R4:W-:Y:S01]  /*4f5a0*/  STL [R1+0x8d4], R128 ;  /* 0x0008d48001007387 */ /* 0x0109e20000100800 */
[----:B-1----:R-:W-:-:S03]  /*4f5b0*/  MOV R4, R129 ;  /* 0x0000008100047202 */ /* 0x002fc60000000f00 */
[----:B------:R-:W-:Y:S04]  /*4f5c0*/  STL [R1+0x8dc], R110 ;  /* 0x0008dc6e01007387 */ /* 0x000fe80000100800 */
[----:B------:R1:W-:Y:S04]  /*4f5d0*/  STL [R1+0x8d0], R4 ;  /* 0x0008d00401007387 */ /* 0x0003e80000100800 */
[----:B----4-:R-:W4:Y:S01]  /*4f5e0*/  LDL.LU.64 R128, [R1+0xc78] ;  /* 0x000c780001807983 */ /* 0x010f220000300a00 */
[----:B-1----:R-:W-:-:S03]  /*4f5f0*/  IMAD.MOV.U32 R4, RZ, RZ, R111 ;  /* 0x000000ffff047224 */ /* 0x002fc600078e006f */
[----:B------:R-:W-:Y:S04]  /*4f600*/  STL [R1+0x8e4], R116 ;  /* 0x0008e47401007387 */ /* 0x000fe80000100800 */
[----:B------:R1:W-:Y:S02]  /*4f610*/  STL [R1+0x8d8], R4 ;  /* 0x0008d80401007387 */ /* 0x0003e40000100800 */
[----:B-1----:R-:W-:Y:S02]  /*4f620*/  IMAD.MOV.U32 R4, RZ, RZ, R117 ;  /* 0x000000ffff047224 */ /* 0x002fe400078e0075 */
[----:B------:R-:W4:Y:S04]  /*4f630*/  LDL.LU.64 R116, [R1+0xc10] ;  /* 0x000c100001747983 */ /* 0x000f280000300a00 */
[----:B------:R1:W-:Y:S04]  /*4f640*/  STL [R1+0x8e0], R4 ;  /* 0x0008e00401007387 */ /* 0x0003e80000100800 */
[----:B------:R1:W-:Y:S02]  /*4f650*/  STL [R1+0x8ec], R130 ;  /* 0x0008ec8201007387 */ /* 0x0003e40000100800 */
[----:B-1----:R-:W-:-:S02]  /*4f660*/  MOV R4, R131 ;  /* 0x0000008300047202 */ /* 0x002fc40000000f00 */
[----:B------:R-:W-:Y:S04]  /*4f670*/  STL [R1+0x8f4], R126 ;  /* 0x0008f47e01007387 */ /* 0x000fe80000100800 */
[----:B------:R1:W-:Y:S04]  /*4f680*/  STL [R1+0x8e8], R4 ;  /* 0x0008e80401007387 */ /* 0x0003e80000100800 */
[----:B------:R-:W4:Y:S01]  /*4f690*/  LDL.LU.64 R130, [R1+0x940] ;  /* 0x0009400001827983 */ /* 0x000f220000300a00 */
[----:B-1----:R-:W-:-:S03]  /*4f6a0*/  IMAD.MOV.U32 R4, RZ, RZ, R127 ;  /* 0x000000ffff047224 */ /* 0x002fc600078e007f */
[----:B-----5:R-:W-:Y:S04]  /*4f6b0*/  STL [R1+0x8fc], R120 ;  /* 0x0008fc7801007387 */ /* 0x020fe80000100800 */
[----:B------:R1:W-:Y:S04]  /*4f6c0*/  STL [R1+0x8f0], R4 ;  /* 0x0008f00401007387 */ /* 0x0003e80000100800 */
[----:B------:R-:W5:Y:S01]  /*4f6d0*/  LDL.LU.64 R126, [R1+0x948] ;  /* 0x00094800017e7983 */ /* 0x000f620000300a00 */
[----:B-1----:R-:W-:-:S05]  /*4f6e0*/  IMAD.MOV.U32 R4, RZ, RZ, R121 ;  /* 0x000000ffff047224 */ /* 0x002fca00078e0079 */
[----:B------:R1:W-:Y:S04]  /*4f6f0*/  STL [R1+0x8f8], R4 ;  /* 0x0008f80401007387 */ /* 0x0003e80000100800 */
[----:B------:R-:W-:Y:S04]  /*4f700*/  STL [R1+0x904], R112 ;  /* 0x0009047001007387 */ /* 0x000fe80000100800 */
[----:B------:R-:W5:Y:S01]  /*4f710*/  LDL.LU.64 R120, [R1+0xd80] ;  /* 0x000d800001787983 */ /* 0x000f620000300a00 */
[----:B-1----:R-:W-:-:S03]  /*4f720*/  MOV R4, R113 ;  /* 0x0000007100047202 */ /* 0x002fc60000000f00 */
[----:B--2---:R-:W-:Y:S04]  /*4f730*/  STL [R1+0x90c], R114 ;  /* 0x00090c7201007387 */ /* 0x004fe80000100800 */
[----:B------:R1:W-:Y:S04]  /*4f740*/  STL [R1+0x900], R4 ;  /* 0x0009000401007387 */ /* 0x0003e80000100800 */
[----:B------:R-:W2:Y:S01]  /*4f750*/  LDL.LU.64 R102, [R1+0xd60] ;  /* 0x000d600001667983 */ /* 0x000ea20000300a00 */
[----:B-1----:R-:W-:-:S05]  /*4f760*/  IMAD.MOV.U32 R4, RZ, RZ, R115 ;  /* 0x000000ffff047224 */ /* 0x002fca00078e0073 */
[----:B------:R1:W-:Y:S04]  /*4f770*/  STL [R1+0x908], R4 ;  /* 0x0009080401007387 */ /* 0x0003e80000100800 */
[----:B------:R-:W-:Y:S04]  /*4f780*/  STL [R1+0x914], R118 ;  /* 0x0009147601007387 */ /* 0x000fe80000100800 */
[----:B------:R-:W2:Y:S01]  /*4f790*/  LDL.LU.64 R104, [R1+0xd30] ;  /* 0x000d300001687983 */ /* 0x000ea20000300a00 */
[----:B-1----:R-:W-:-:S03]  /*4f7a0*/  IMAD.MOV.U32 R4, RZ, RZ, R119 ;  /* 0x000000ffff047224 */ /* 0x002fc600078e0077 */
[----:B------:R-:W2:Y:S04]  /*4f7b0*/  LDL.LU.64 R106, [R1+0xcf0] ;  /* 0x000cf000016a7983 */ /* 0x000ea80000300a00 */
[----:B------:R1:W-:Y:S04]  /*4f7c0*/  STL [R1+0x910], R4 ;  /* 0x0009100401007387 */ /* 0x0003e80000100800 */
[----:B---3--:R-:W-:Y:S04]  /*4f7d0*/  STL [R1+0x91c], R122 ;  /* 0x00091c7a01007387 */ /* 0x008fe80000100800 */
[----:B------:R-:W3:Y:S01]  /*4f7e0*/  LDL.LU.64 R108, [R1+0xca0] ;  /* 0x000ca000016c7983 */ /* 0x000ee20000300a00 */
[----:B-1----:R-:W-:-:S03]  /*4f7f0*/  MOV R4, R123 ;  /* 0x0000007b00047202 */ /* 0x002fc60000000f00 */
[----:B------:R-:W3:Y:S04]  /*4f800*/  LDL.LU.64 R110, [R1+0xc40] ;  /* 0x000c4000016e7983 */ /* 0x000ee80000300a00 */
[----:B------:R1:W-:Y:S04]  /*4f810*/  STL [R1+0x918], R4 ;  /* 0x0009180401007387 */ /* 0x0003e80000100800 */
[----:B------:R-:W-:Y:S04]  /*4f820*/  STL [R1+0x924], R124 ;  /* 0x0009247c01007387 */ /* 0x000fe80000100800 */
[----:B------:R-:W3:Y:S01]  /*4f830*/  LDL.LU.64 R112, [R1+0xbd0] ;  /* 0x000bd00001707983 */ /* 0x000ee20000300a00 */
[----:B-1----:R-:W-:-:S03]  /*4f840*/  IMAD.MOV.U32 R4, RZ, RZ, R125 ;  /* 0x000000ffff047224 */ /* 0x002fc600078e007d */
[----:B------:R-:W3:Y:S04]  /*4f850*/  LDL.LU.64 R114, [R1+0x988] ;  /* 0x0009880001727983 */ /* 0x000ee80000300a00 */
[----:B------:R1:W-:Y:S04]  /*4f860*/  STL [R1+0x920], R4 ;  /* 0x0009200401007387 */ /* 0x0003e80000100800 */
[----:B----4-:R-:W-:Y:S04]  /*4f870*/  STL [R1+0x92c], R128 ;  /* 0x00092c8001007387 */ /* 0x010fe80000100800 */
[----:B------:R-:W4:Y:S01]  /*4f880*/  LDL.LU.64 R118, [R1+0xd88] ;  /* 0x000d880001767983 */ /* 0x000f220000300a00 */
[----:B-1----:R-:W-:-:S03]  /*4f890*/  IMAD.MOV.U32 R4, RZ, RZ, R129 ;  /* 0x000000ffff047224 */ /* 0x002fc600078e0081 */
[----:B------:R-:W4:Y:S04]  /*4f8a0*/  LDL.LU.64 R122, [R1+0xd70] ;  /* 0x000d7000017a7983 */ /* 0x000f280000300a00 */
[----:B------:R1:W-:Y:S04]  /*4f8b0*/  STL [R1+0x928], R4 ;  /* 0x0009280401007387 */ /* 0x0003e80000100800 */
[----:B------:R1:W-:Y:S02]  /*4f8c0*/  STL [R1+0x934], R116 ;  /* 0x0009347401007387 */ /* 0x0003e40000100800 */
[----:B-1----:R-:W-:-:S02]  /*4f8d0*/  MOV R4, R117 ;  /* 0x0000007500047202 */ /* 0x002fc40000000f00 */
[----:B------:R-:W4:Y:S04]  /*4f8e0*/  LDL.LU.64 R124, [R1+0xd48] ;  /* 0x000d4800017c7983 */ /* 0x000f280000300a00 */
[----:B------:R-:W4:Y:S04]  /*4f8f0*/  LDL.LU.64 R128, [R1+0xd10] ;  /* 0x000d100001807983 */ /* 0x000f280000300a00 */
[----:B------:R1:W-:Y:S04]  /*4f900*/  STL [R1+0x930], R4 ;  /* 0x0009300401007387 */ /* 0x0003e80000100800 */
[----:B------:R1:W-:Y:S04]  /*4f910*/  STL [R1+0x93c], R130 ;  /* 0x00093c8201007387 */ /* 0x0003e80000100800 */
[----:B------:R-:W4:Y:S01]  /*4f920*/  LDL.LU.64 R116, [R1+0xcc8] ;  /* 0x000cc80001747983 */ /* 0x000f220000300a00 */
[----:B-1----:R-:W-:-:S03]  /*4f930*/  IMAD.MOV.U32 R4, RZ, RZ, R131 ;  /* 0x000000ffff047224 */ /* 0x002fc600078e0083 */
[----:B------:R-:W4:Y:S04]  /*4f940*/  LDL.LU.64 R130, [R1+0xc70] ;  /* 0x000c700001827983 */ /* 0x000f280000300a00 */
[----:B------:R1:W-:Y:S04]  /*4f950*/  STL [R1+0x938], R4 ;  /* 0x0009380401007387 */ /* 0x0003e80000100800 */
[----:B-----5:R5:W-:Y:S01]  /*4f960*/  STL [R1+0x944], R126 ;  /* 0x0009447e01007387 */ /* 0x020be20000100800 */
[----:B-1----:R-:W-:-:S03]  /*4f970*/  IMAD.MOV.U32 R4, RZ, RZ, R127 ;  /* 0x000000ffff047224 */ /* 0x002fc600078e007f */
[----:B------:R-:W-:Y:S04]  /*4f980*/  STL [R1+0x94c], R120 ;  /* 0x00094c7801007387 */ /* 0x000fe80000100800 */
[----:B------:R1:W-:Y:S04]  /*4f990*/  STL [R1+0x940], R4 ;  /* 0x0009400401007387 */ /* 0x0003e80000100800 */
[----:B-----5:R-:W5:Y:S01]  /*4f9a0*/  LDL.LU.64 R126, [R1+0xc08] ;  /* 0x000c0800017e7983 */ /* 0x020f620000300a00 */
[----:B-1----:R-:W-:-:S03]  /*4f9b0*/  MOV R4, R121 ;  /* 0x0000007900047202 */ /* 0x002fc60000000f00 */
[----:B------:R-:W5:Y:S04]  /*4f9c0*/  LDL.LU.64 R120, [R1+0xa50] ;  /* 0x000a500001787983 */ /* 0x000f680000300a00 */
[----:B------:R2:W-:Y:S01]  /*4f9d0*/  STL [R1+0x948], R4 ;  /* 0x0009480401007387 */ /* 0x0005e20000100800 */
[----:B------:R-:W-:Y:S01]  /*4f9e0*/  MOV R244, R5 ;  /* 0x0000000500f47202 */ /* 0x000fe20000000f00 */
[----:B--2---:R-:W-:Y:S02]  /*4f9f0*/  IMAD.MOV.U32 R4, RZ, RZ, R103 ;  /* 0x000000ffff047224 */ /* 0x004fe400078e0067 */
[----:B------:R-:W-:Y:S04]  /*4fa00*/  STL [R1+0x954], R102 ;  /* 0x0009546601007387 */ /* 0x000fe80000100800 */
[----:B------:R-:W-:Y:S04]  /*4fa10*/  STL [R1+0x95c], R104 ;  /* 0x00095c6801007387 */ /* 0x000fe80000100800 */
[----:B------:R1:W-:Y:S04]  /*4fa20*/  STL [R1+0x950], R4 ;  /* 0x0009500401007387 */ /* 0x0003e80000100800 */
[----:B------:R-:W-:Y:S01]  /*4fa30*/  STL [R1+0x964], R106 ;  /* 0x0009646a01007387 */ /* 0x000fe20000100800 */
[----:B-1----:R-:W-:-:S05]  /*4fa40*/  IMAD.MOV.U32 R4, RZ, RZ, R105 ;  /* 0x000000ffff047224 */ /* 0x002fca00078e0069 */
[----:B------:R1:W-:Y:S04]  /*4fa50*/  STL [R1+0x958], R4 ;  /* 0x0009580401007387 */ /* 0x0003e80000100800 */
[----:B---3--:R-:W-:Y:S01]  /*4fa60*/  STL [R1+0x96c], R108 ;  /* 0x00096c6c01007387 */ /* 0x008fe20000100800 */
[----:B-1----:R-:W-:-:S05]  /*4fa70*/  MOV R4, R107 ;  /* 0x0000006b00047202 */ /* 0x002fca0000000f00 */
[----:B------:R1:W-:Y:S04]  /*4fa80*/  STL [R1+0x960], R4 ;  /* 0x0009600401007387 */ /* 0x0003e80000100800 */
[----:B------:R-:W-:Y:S01]  /*4fa90*/  STL [R1+0x974], R110 ;  /* 0x0009746e01007387 */ /* 0x000fe20000100800 */
[----:B-1----:R-:W-:-:S05]  /*4faa0*/  IMAD.MOV.U32 R4, RZ, RZ, R109 ;  /* 0x000000ffff047224 */ /* 0x002fca00078e006d */
[----:B------:R1:W-:Y:S04]  /*4fab0*/  STL [R1+0x968], R4 ;  /* 0x0009680401007387 */ /* 0x0003e80000100800 */
[----:B------:R-:W-:Y:S01]  /*4fac0*/  STL [R1+0x97c], R112 ;  /* 0x00097c7001007387 */ /* 0x000fe20000100800 */
[----:B-1----:R-:W-:-:S05]  /*4fad0*/  IMAD.MOV.U32 R4, RZ, RZ, R111 ;  /* 0x000000ffff047224 */ /* 0x002fca00078e006f */
[----:B------:R1:W-:Y:S04]  /*4fae0*/  STL [R1+0x970], R4 ;  /* 0x0009700401007387 */ /* 0x0003e80000100800 */
[----:B------:R-:W-:Y:S01]  /*4faf0*/  STL [R1+0x984], R114 ;  /* 0x0009847201007387 */ /* 0x000fe20000100800 */
[----:B-1----:R-:W-:-:S05]  /*4fb00*/  MOV R4, R113 ;  /* 0x0000007100047202 */ /* 0x002fca0000000f00 */
[----:B------:R1:W-:Y:S04]  /*4fb10*/  STL [R1+0x978], R4 ;  /* 0x0009780401007387 */ /* 0x0003e80000100800 */
[----:B----4-:R-:W-:Y:S01]  /*4fb20*/  STL [R1+0x98c], R118 ;  /* 0x00098c7601007387 */ /* 0x010fe20000100800 */
        /* <DEDUP_REMOVED lines=8> */
[----:B------:R-:W-:Y:S01]  /*4fbb0*/  STL [R1+0x9a4], R128 ;  /* 0x0009a48001007387 */ /* 0x000fe20000100800 */
[----:B-1----:R-:W-:-:S05]  /*4fbc0*/  IMAD.MOV.U32 R4, RZ, RZ, R125 ;  /* 0x000000ffff047224 */ /* 0x002fca00078e007d */
[----:B------:R-:W-:Y:S04]  /*4fbd0*/  STL [R1+0x998], R4 ;  /* 0x0009980401007387 */ /* 0x000fe80000100800 */
[----:B------:R1:W-:Y:S02]  /*4fbe0*/  STL [R1+0x9ac], R116 ;  /* 0x0009ac7401007387 */ /* 0x0003e40000100800 */
[----:B-1----:R-:W1:Y:S01]  /*4fbf0*/  LDC R116, c[0x0][0x3a0] ;  /* 0x0000e800ff747b82 */ /* 0x002e620000000800 */
[----:B------:R-:W-:-:S05]  /*4fc00*/  IMAD.MOV.U32 R4, RZ, RZ, R129 ;  /* 0x000000ffff047224 */ /* 0x000fca00078e0081 */
[----:B------:R2:W-:Y:S04]  /*4fc10*/  STL [R1+0x9a0], R4 ;  /* 0x0009a00401007387 */ /* 0x0005e80000100800 */
[----:B------:R-:W-:Y:S01]  /*4fc20*/  STL [R1+0x9b4], R130 ;  /* 0x0009b48201007387 */ /* 0x000fe20000100800 */
[----:B--2---:R-:W-:-:S05]  /*4fc30*/  MOV R4, R117 ;  /* 0x0000007500047202 */ /* 0x004fca0000000f00 */
[----:B------:R2:W-:Y:S01]  /*4fc40*/  STL [R1+0x9a8], R4 ;  /* 0x0009a80401007387 */ /* 0x0005e20000100800 */
[----:B-1----:R-:W-:-:S03]  /*4fc50*/  VIADD R116, R116, 0x7f ;  /* 0x0000007f74747836 */ /* 0x002fc60000000000 */
[----:B-----5:R-:W-:Y:S01]  /*4fc60*/  STL [R1+0x9bc], R126 ;  /* 0x0009bc7e01007387 */ /* 0x020fe20000100800 */
[----:B--2---:R-:W-:Y:S01]  /*4fc70*/  IMAD.MOV.U32 R4, RZ, RZ, R131 ;  /* 0x000000ffff047224 */ /* 0x004fe200078e0083 */
[----:B------:R-:W-:-:S04]  /*4fc80*/  SHF.R.S32.HI R117, RZ, 0x1f, R116 ;  /* 0x0000001fff757819 */ /* 0x000fc80000011474 */
[----:B------:R1:W-:Y:S01]  /*4fc90*/  STL [R1+0x9b0], R4 ;  /* 0x0009b00401007387 */ /* 0x0003e20000100800 */
[----:B------:R-:W-:Y:S01]  /*4fca0*/  LEA.HI R117, R117, R116, RZ, 0x7 ;  /* 0x0000007475757211 */ /* 0x000fe200078f38ff */
[----:B------:R-:W-:Y:S01]  /*4fcb0*/  IMAD.MOV.U32 R5, RZ, RZ, R121 ;  /* 0x000000ffff057224 */ /* 0x000fe200078e0079 */
[----:B-1----:R-:W-:-:S05]  /*4fcc0*/  MOV R4, R127 ;  /* 0x0000007f00047202 */ /* 0x002fca0000000f00 */
[----:B------:R1:W-:Y:S04]  /*4fcd0*/  STL [R1+0x9b8], R4 ;  /* 0x0009b80401007387 */ /* 0x0003e80000100800 */
[----:B------:R-:W-:Y:S01]  /*4fce0*/  STL [R1+0x9c4], R120 ;  /* 0x0009c47801007387 */ /* 0x000fe20000100800 */
[----:B-1----:R-:W-:-:S03]  /*4fcf0*/  SHF.R.S32.HI R4, RZ, 0x7, R117 ;  /* 0x00000007ff047819 */ /* 0x002fc60000011475 */
[----:B------:R1:W-:Y:S02]  /*4fd00*/  STL [R1+0x9c0], R5 ;  /* 0x0009c00501007387 */ /* 0x0003e40000100800 */
[----:B-1----:R-:W-:-:S04]  /*4fd10*/  VIMNMX R5, PT, PT, R4, 0x2, !PT ;  /* 0x0000000204057848 */ /* 0x002fc80007fe0100 */
[----:B------:R-:W-:-:S05]  /*4fd20*/  IADD3 R5, PT, PT, R5, -0x2, RZ ;  /* 0xfffffffe05057810 */ /* 0x000fca0007ffe0ff */
[----:B------:R1:W-:Y:S01]  /*4fd30*/  STL [R1+0xa34], R5 ;  /* 0x000a340501007387 */ /* 0x0003e20000100800 */
[----:B------:R-:W-:Y:S02]  /*4fd40*/  IMAD.MOV.U32 R245, RZ, RZ, R246 ;  /* 0x000000fffff57224 */ /* 0x000fe400078e00f6 */
[----:B------:R-:W-:Y:S01]  /*4fd50*/  IMAD.MOV.U32 R246, RZ, RZ, R247 ;  /* 0x000000fffff67224 */ /* 0x000fe200078e00f7 */
[----:B------:R-:W-:Y:S01]  /*4fd60*/  MOV R247, R248 ;  /* 0x000000f800f77202 */ /* 0x000fe20000000f00 */
[----:B------:R-:W-:Y:S01]  /*4fd70*/  IMAD.MOV.U32 R248, RZ, RZ, R249 ;  /* 0x000000fffff87224 */ /* 0x000fe200078e00f9 */
[----:B------:R-:W-:Y:S01]  /*4fd80*/  MOV R249, R251 ;  /* 0x000000fb00f97202 */ /* 0x000fe20000000f00 */
[----:B------:R-:W-:Y:S01]  /*4fd90*/  VIADD R6, R4, 0xfffffff9 ;  /* 0xfffffff904067836 */ /* 0x000fe20000000000 */
[----:B------:R-:W-:Y:S01]  /*4fda0*/  MOV R240, R13 ;  /* 0x0000000d00f07202 */ /* 0x000fe20000000f00 */
[----:B------:R-:W-:Y:S01]  /*4fdb0*/  IMAD.MOV.U32 R239, RZ, RZ, R15 ;  /* 0x000000ffffef7224 */ /* 0x000fe200078e000f */
[----:B------:R-:W-:Y:S01]  /*4fdc0*/  MOV R243, R7 ;  /* 0x0000000700f37202 */ /* 0x000fe20000000f00 */
[----:B------:R-:W-:-:S02]  /*4fdd0*/  IMAD.MOV.U32 R241, RZ, RZ, R11 ;  /* 0x000000fffff17224 */ /* 0x000fc400078e000b */
[----:B------:R-:W-:Y:S02]  /*4fde0*/  IMAD.MOV.U32 R242, RZ, RZ, R9 ;  /* 0x000000fffff27224 */ /* 0x000fe400078e0009 */
[----:B------:R-:W-:Y:S02]  /*4fdf0*/  IMAD.MOV.U32 R252, RZ, RZ, R250 ;  /* 0x000000fffffc7224 */ /* 0x000fe400078e00fa */
[----:B------:R-:W-:Y:S02]  /*4fe00*/  IMAD.MOV.U32 R4, RZ, RZ, RZ ;  /* 0x000000ffff047224 */ /* 0x000fe400078e00ff */
[----:B------:R-:W-:Y:S01]  /*4fe10*/  IMAD.MOV.U32 R251, RZ, RZ, RZ ;  /* 0x000000fffffb7224 */ /* 0x000fe200078e00ff */
[----:B------:R-:W-:Y:S01]  /*4fe20*/  UMOV UR13, 0x1 ;  /* 0x00000001000d7882 */ /* 0x000fe20000000000 */
[----:B------:R-:W-:Y:S01]  /*4fe30*/  UMOV UR14, 0x6 ;  /* 0x00000006000e7882 */ /* 0x000fe20000000000 */
[----:B------:R-:W-:Y:S01]  /*4fe40*/  UMOV UR7, URZ ;  /* 0x000000ff00077c82 */ /* 0x000fe20008000000 */
[----:B------:R-:W-:Y:S01]  /*4fe50*/  UMOV UR8, URZ ;  /* 0x000000ff00087c82 */ /* 0x000fe20008000000 */
[----:B-1----:R-:W-:-:S05]  /*4fe60*/  UMOV UR5, URZ ;  /* 0x000000ff00057c82 */ /* 0x002fca0008000000 */
.L_x_11:
[----:B------:R-:W-:Y:S01]  /*4fe70*/  SHF.L.U32 R4, R4, 0x1f, RZ ;  /* 0x0000001f04047819 */ /* 0x000fe200000006ff */
[----:B------:R-:W-:-:S03]  /*4fe80*/  UIADD3 UR8, UPT, UPT, UR8, 0x1, URZ ;  /* 0x0000000108087890 */ /* 0x000fc6000fffe0ff */
[----:B------:R-:W1:Y:S01]  /*4fe90*/  SYNCS.PHASECHK.TRANS64.TRYWAIT P2, [UR4], R4 ;  /* 0x00000004ff0075a7 */ /* 0x000e620008041104 */
[----:B------:R-:W-:-:S04]  /*4fea0*/  UISETP.GT.AND UP1, UPT, UR8, 0x5, UPT ;  /* 0x000000050800788c */ /* 0x000fc8000bf24270 */
[----:B------:R-:W-:-:S04]  /*4feb0*/  USEL UR8, UR8, URZ, !UP1 ;  /* 0x000000ff08087287 */ /* 0x000fc8000c800000 */
[----:B------:R-:W-:Y:S01]  /*4fec0*/  ULEA UR6, UR8, UR9, 0x10 ;  /* 0x0000000908067291 */ /* 0x000fe2000f8e80ff */
[----:B-1----:R-:W-:Y:S11]  /*4fed0*/  @!P2 BRA `(.L_x_9) ;  /* 0x0000017c0020a947 */ /* 0x002ff60003800000 */
.L_x_17:
[----:B------:R-:W-:-:S04]  /*4fee0*/  DEPBAR.LE SB0, 0xa ;  /* 0x000082800000791a */ /* 0x000fc80000000000 */
[----:B------:R-:W-:Y:S01]  /*4fef0*/  LEA R250, R133, UR6, 0x9 ;  /* 0x0000000685fa7c11 */ /* 0x000fe2000f8e48ff */
[----:B------:R-:W-:Y:S01]  /*4ff00*/  BAR.SYNC.DEFER_BLOCKING 0x0 ;  /* 0x0000000000007b1d */ /* 0x000fe20000010000 */
[----:B------:R-:W-:Y:S02]  /*4ff10*/  UIADD3 UR7, UPT, UPT, UR7, 0x1, URZ ;  /* 0x0000000107077890 */ /* 0x000fe4000fffe0ff */
[----:B------:R-:W-:Y:S02]  /*4ff20*/  ULEA UR4, UR13, UR9, 0x3 ;  /* 0x000000090d047291 */ /* 0x000fe4000f8e18ff */
[----:B------:R-:W-:Y:S02]  /*4ff30*/  UISETP.GT.AND UP1, UPT, UR7, 0x6, UPT ;  /* 0x000000060700788c */ /* 0x000fe4000bf24270 */
[----:B------:R-:W-:Y:S02]  /*4ff40*/  UIADD3 UR4, UPT, UPT, UR4, 0x140000, URZ ;  /* 0x0014000004047890 */ /* 0x000fe4000fffe0ff */
[----:B------:R-:W-:Y:S01]  /*4ff50*/  USEL UR7, UR7, URZ, !UP1 ;  /* 0x000000ff07077287 */ /* 0x000fe2000c800000 */
[----:B------:R-:W-:Y:S01]  /*4ff60*/  UMOV UR6, UR5 ;  /* 0x0000000500067c82 */ /* 0x000fe20008000000 */
        /* <DEDUP_REMOVED lines=32> */
[----:B-1----:R1:W-:Y:S01]  /*50170*/  STTM.x128 tmem[UR11+0x100], R4 ;  /* 0x00010004000079ed */ /* 0x0023e200083c000b */
[----:B------:R-:W2:Y:S02]  /*50180*/  FENCE.VIEW.ASYNC.T ;  /* 0x00000000000073c6 */ /* 0x000ea40000000200 */
[----:B--2---:R-:W-:Y:S06]  /*50190*/  BAR.SYNC.DEFER_BLOCKING 0x0 ;  /* 0x0000000000007b1d */ /* 0x004fec0000010000 */
[----:B------:R-:W-:Y:S05]  /*501a0*/  @P1 BRA `(.L_x_10) ;  /* 0x0000000400701947 */ /* 0x000fea0003800000 */
[----:B------:R-:W-:Y:S01]  /*501b0*/  ULEA UR24, UR7, UR9, 0x11 ;  /* 0x0000000907187291 */ /* 0x000fe2000f8e88ff */
[----:B------:R-:W-:Y:S01]  /*501c0*/  UMOV UR28, URZ ;  /* 0x000000ff001c7c82 */ /* 0x000fe20008000000 */
[----:B------:R-:W-:Y:S02]  /*501d0*/  UIADD3 UR47, UPT, UPT, UR10, 0x108, URZ ;  /* 0x000001080a2f7890 */ /* 0x000fe4000fffe0ff */
[----:B------:R-:W-:Y:S02]  /*501e0*/  USHF.R.U32.HI UR24, URZ, 0x4, UR24 ;  /* 0x00000004ff187899 */ /* 0x000fe40008011618 */
[----:B------:R-:W-:Y:S02]  /*501f0*/  UIADD3 UR73, UPT, UPT, UR10, 0x110, URZ ;  /* 0x000001100a497890 */ /* 0x000fe4000fffe0ff */
[----:B------:R-:W-:Y:S02]  /*50200*/  USGXT.U32 UR52, UR24, 0xe ;  /* 0x0000000e1834789a */ /* 0x000fe40008000000 */
[----:B------:R-:W-:-:S02]  /*50210*/  UIADD3 UR5, UPT, UPT, UR10, 0x118, URZ ;  /* 0x000001180a057890 */ /* 0x000fc4000fffe0ff */
[----:B------:R-:W-:Y:S02]  /*50220*/  UIADD3 UR56, UP1, UPT, UR52, 0x2, URZ ;  /* 0x0000000234387890 */ /* 0x000fe4000ff3e0ff */
[----:B------:R-:W-:Y:S02]  /*50230*/  UIADD3 UR15, UPT, UPT, UR10, 0x120, URZ ;  /* 0x000001200a0f7890 */ /* 0x000fe4000fffe0ff */
[----:B------:R-:W-:Y:S02]  /*50240*/  UIADD3.X UR57, UPT, UPT, UR28, 0x40004040, URZ, UP1, !UPT ;  /* 0x400040401c397890 */ /* 0x000fe40008ffe4ff */
[----:B------:R-:W-:Y:S02]  /*50250*/  UIADD3 UR62, UP3, UPT, UR56, 0x2, URZ ;  /* 0x00000002383e7890 */ /* 0x000fe4000ff7e0ff */
[----:B------:R-:W-:Y:S02]  /*50260*/  UIADD3 UR58, UP4, UPT, UR56, 0x4, URZ ;  /* 0x00000004383a7890 */ /* 0x000fe4000ff9e0ff */
[----:B------:R-:W-:-:S02]  /*50270*/  UIADD3 UR32, UP5, UPT, UR56, 0x7fe, URZ ;  /* 0x000007fe38207890 */ /* 0x000fc4000ffbe0ff */
[----:B------:R-:W-:Y:S02]  /*50280*/  UIADD3 UR34, UP6, UPT, UR56, 0x800, URZ ;  /* 0x0000080038227890 */ /* 0x000fe4000ffde0ff */
[----:B------:R-:W-:Y:S02]  /*50290*/  UIADD3 UR36, UP1, UPT, UR56, 0x802, URZ ;  /* 0x0000080238247890 */ /* 0x000fe4000ff3e0ff */
[----:B------:R-:W-:Y:S02]  /*502a0*/  UIADD3.X UR63, UPT, UPT, UR57, URZ, URZ, UP3, !UPT ;  /* 0x000000ff393f7290 */ /* 0x000fe40009ffe4ff */
[----:B------:R-:W-:Y:S02]  /*502b0*/  UIADD3 UR38, UP2, UPT, UR56, 0x804, URZ ;  /* 0x0000080438267890 */ /* 0x000fe4000ff5e0ff */
[----:B------:R-:W-:Y:S02]  /*502c0*/  UIADD3.X UR59, UPT, UPT, UR57, URZ, URZ, UP4, !UPT ;  /* 0x000000ff393b7290 */ /* 0x000fe4000a7fe4ff */
[----:B------:R-:W-:-:S02]  /*502d0*/  UIADD3 UR40, UP3, UPT, UR56, 0xffe, URZ ;  /* 0x00000ffe38287890 */ /* 0x000fc4000ff7e0ff */
[----:B------:R-:W-:Y:S02]  /*502e0*/  UIADD3.X UR33, UPT, UPT, UR57, URZ, URZ, UP5, !UPT ;  /* 0x000000ff39217290 */ /* 0x000fe4000affe4ff */
[----:B------:R-:W-:Y:S02]  /*502f0*/  UIADD3 UR16, UPT, UPT, UR10, 0x128, URZ ;  /* 0x000001280a107890 */ /* 0x000fe4000fffe0ff */
[----:B------:R-:W-:Y:S02]  /*50300*/  UIADD3 UR42, UP4, UPT, UR56, 0x1000, URZ ;  /* 0x00001000382a7890 */ /* 0x000fe4000ff9e0ff */
[----:B------:R-:W-:Y:S02]  /*50310*/  UIADD3.X UR35, UPT, UPT, UR57, URZ, URZ, UP6, !UPT ;  /* 0x000000ff39237290 */ /* 0x000fe4000b7fe4ff */
[----:B------:R-:W-:Y:S02]  /*50320*/  UIADD3 UR17, UPT, UPT, UR10, 0x130, URZ ;  /* 0x000001300a117890 */ /* 0x000fe4000fffe0ff */
[----:B------:R-:W-:-:S02]  /*50330*/  UIADD3 UR44, UP5, UPT, UR56, 0x1002, URZ ;  /* 0x00001002382c7890 */ /* 0x000fc4000ffbe0ff */
[----:B------:R-:W-:Y:S01]  /*50340*/  UIADD3.X UR37, UPT, UPT, UR57, URZ, URZ, UP1, !UPT ;  /* 0x000000ff39257290 */ /* 0x000fe20008ffe4ff */
[----:B------:R-:W-:Y:S01]  /*50350*/  UMOV UR64, 0x0 ;  /* 0x0000000000407882 */ /* 0x000fe20000000000 */
[----:B------:R-:W-:Y:S01]  /*50360*/  UMOV UR65, 0x8400910 ;  /* 0x0840091000417882 */ /* 0x000fe20000000000 */
[----:B------:R-:W-:Y:S01]  /*50370*/  UIADD3 UR18, UPT, UPT, UR10, 0x138, URZ ;  /* 0x000001380a127890 */ /* 0x000fe2000fffe0ff */
[----:B------:R-:W-:Y:S01]  /*50380*/  UMOV UR53, 0x40004040 ;  /* 0x4000404000357882 */ /* 0x000fe20000000000 */
[----:B------:R-:W-:Y:S01]  /*50390*/  UIADD3 UR46, UP6, UPT, UR56, 0x1004, URZ ;  /* 0x00001004382e7890 */ /* 0x000fe2000ffde0ff */
[----:B------:R2:W-:Y:S01]  /*503a0*/  UTCHMMA tmem[UR12], gdesc[UR52], tmem[UR10], tmem[UR64], idesc[UR65], UPT ;  /* 0x00ff40340c0079ea */ /* 0x0005e2000b80000a */
[----:B------:R-:W-:Y:S01]  /*503b0*/  UIADD3.X UR39, UPT, UPT, UR57, URZ, URZ, UP2, !UPT ;  /* 0x000000ff39277290 */ /* 0x000fe200097fe4ff */
[----:B------:R-:W-:Y:S01]  /*503c0*/  UMOV UR68, 0x0 ;  /* 0x0000000000447882 */ /* 0x000fe20000000000 */
[----:B------:R-:W-:Y:S01]  /*503d0*/  UMOV UR69, 0x8400910 ;  /* 0x0840091000457882 */ /* 0x000fe20000000000 */
[----:B------:R-:W-:-:S02]  /*503e0*/  UIADD3 UR19, UPT, UPT, UR10, 0x140, URZ ;  /* 0x000001400a137890 */ /* 0x000fc4000fffe0ff */
[----:B------:R3:W-:Y:S01]  /*503f0*/  UTCHMMA tmem[UR47], gdesc[UR56], tmem[UR10], tmem[UR68], idesc[UR69], UPT ;  /* 0x00ff44382f0079ea */ /* 0x0007e2000b80000a */
[----:B------:R-:W-:Y:S02]  /*50400*/  UIADD3 UR48, UP1, UPT, UR56, 0x17fe, URZ ;  /* 0x000017fe38307890 */ /* 0x000fe4000ff3e0ff */
[----:B------:R-:W-:Y:S01]  /*50410*/  UIADD3.X UR41, UPT, UPT, UR57, URZ, URZ, UP3, !UPT ;  /* 0x000000ff39297290 */ /* 0x000fe20009ffe4ff */
[----:B------:R-:W-:Y:S01]  /*50420*/  UMOV UR60, 0x0 ;  /* 0x00000000003c7882 */ /* 0x000fe20000000000 */
[----:B------:R-:W-:Y:S01]  /*50430*/  UMOV UR61, 0x8400910 ;  /* 0x08400910003d7882 */ /* 0x000fe20000000000 */
[----:B------:R-:W-:Y:S02]  /*50440*/  UIADD3 UR20, UPT, UPT, UR10, 0x148, URZ ;  /* 0x000001480a147890 */ /* 0x000fe4000fffe0ff */
[----:B------:R4:W-:Y:S01]  /*50450*/  UTCHMMA tmem[UR73], gdesc[UR62], tmem[UR10], tmem[UR60], idesc[UR61], UPT ;  /* 0x00ff3c3e490079ea */ /* 0x0009e2000b80000a */
[----:B------:R-:W-:Y:S02]  /*50460*/  UIADD3 UR50, UP2, UPT, UR56, 0x1800, URZ ;  /* 0x0000180038327890 */ /* 0x000fe4000ff5e0ff */
[----:B------:R-:W-:Y:S01]  /*50470*/  UIADD3.X UR43, UPT, UPT, UR57, URZ, URZ, UP4, !UPT ;  /* 0x000000ff392b7290 */ /* 0x000fe2000a7fe4ff */
[----:B------:R-:W-:Y:S01]  /*50480*/  UMOV UR54, 0x0 ;  /* 0x0000000000367882 */ /* 0x000fe20000000000 */
[----:B------:R-:W-:Y:S01]  /*50490*/  UMOV UR55, 0x8400910 ;  /* 0x0840091000377882 */ /* 0x000fe20000000000 */
[----:B------:R-:W-:-:S02]  /*504a0*/  UIADD3 UR21, UPT, UPT, UR10, 0x150, URZ ;  /* 0x000001500a157890 */ /* 0x000fc4000fffe0ff */
[----:B------:R5:W-:Y:S01]  /*504b0*/  UTCHMMA tmem[UR5], gdesc[UR58], tmem[UR10], tmem[UR54], idesc[UR55], UPT ;  /* 0x00ff363a050079ea */ /* 0x000be2000b80000a */
[----:B--2---:R-:W-:Y:S01]  /*504c0*/  UIADD3 UR52, UP3, UPT, UR56, 0x1802, URZ ;  /* 0x0000180238347890 */ /* 0x004fe2000ff7e0ff */
[----:B------:R2:W-:Y:S01]  /*504d0*/  UTCHMMA tmem[UR15], gdesc[UR32], tmem[UR10], tmem[UR60], idesc[UR61], UPT ;  /* 0x00ff3c200f0079ea */ /* 0x0005e2000b80000a */
[----:B------:R-:W-:Y:S01]  /*504e0*/  UIADD3.X UR45, UPT, UPT, UR57, URZ, URZ, UP5, !UPT ;  /* 0x000000ff392d7290 */ /* 0x000fe2000affe4ff */
[----:B------:R2:W-:Y:S01]  /*504f0*/  UTCHMMA tmem[UR16], gdesc[UR34], tmem[UR10], tmem[UR68], idesc[UR69], UPT ;  /* 0x00ff4422100079ea */ /* 0x0005e2000b80000a */
[----:B------:R-:W-:Y:S02]  /*50500*/  UIADD3 UR66, UPT, UPT, UR10, 0x158, URZ ;  /* 0x000001580a427890 */ /* 0x000fe4000fffe0ff */
[----:B------:R2:W-:Y:S01]  /*50510*/  UTCHMMA tmem[UR17], gdesc[UR36], tmem[UR10], tmem[UR54], idesc[UR55], UPT ;  /* 0x00ff3624110079ea */ /* 0x0005e2000b80000a */
[----:B------:R-:W-:Y:S02]  /*50520*/  UIADD3 UR64, UP4, UPT, UR56, 0x1804, URZ ;  /* 0x0000180438407890 */ /* 0x000fe4000ff9e0ff */
[----:B---3--:R-:W-:-:S02]  /*50530*/  UIADD3.X UR47, UPT, UPT, UR57, URZ, URZ, UP6, !UPT ;  /* 0x000000ff392f7290 */ /* 0x008fc4000b7fe4ff */
[----:B------:R-:W-:Y:S02]  /*50540*/  UIADD3 UR67, UPT, UPT, UR10, 0x160, URZ ;  /* 0x000001600a437890 */ /* 0x000fe4000fffe0ff */
[----:B------:R-:W-:Y:S02]  /*50550*/  UIADD3.X UR49, UPT, UPT, UR57, URZ, URZ, UP1, !UPT ;  /* 0x000000ff39317290 */ /* 0x000fe40008ffe4ff */
[----:B------:R-:W-:Y:S02]  /*50560*/  UIADD3 UR70, UPT, UPT, UR10, 0x168, URZ ;  /* 0x000001680a467890 */ /* 0x000fe4000fffe0ff */
[----:B------:R-:W-:Y:S02]  /*50570*/  UIADD3.X UR51, UPT, UPT, UR57, URZ, URZ, UP2, !UPT ;  /* 0x000000ff39337290 */ /* 0x000fe400097fe4ff */
[----:B------:R-:W-:Y:S02]  /*50580*/  UIADD3 UR71, UPT, UPT, UR10, 0x170, URZ ;  /* 0x000001700a477890 */ /* 0x000fe4000fffe0ff */
[----:B------:R-:W-:Y:S01]  /*50590*/  UIADD3.X UR53, UPT, UPT, UR57, URZ, URZ, UP3, !UPT ;  /* 0x000000ff39357290 */ /* 0x000fe20009ffe4ff */
[----:B----4-:R-:W-:Y:S01]  /*505a0*/  UMOV UR62, 0x0 ;  /* 0x00000000003e7882 */ /* 0x010fe20000000000 */
[----:B------:R-:W-:Y:S01]  /*505b0*/  UMOV UR63, 0x8400910 ;  /* 0x08400910003f7882 */ /* 0x000fe20000000000 */
[----:B------:R-:W-:-:S02]  /*505c0*/  UIADD3 UR72, UPT, UPT, UR10, 0x178, URZ ;  /* 0x000001780a487890 */ /* 0x000fc4000fffe0ff */
[----:B------:R2:W-:Y:S01]  /*505d0*/  UTCHMMA tmem[UR18], gdesc[UR38], tmem[UR10], tmem[UR62], idesc[UR63], UPT ;  /* 0x00ff3e26120079ea */ /* 0x0005e2000b80000a */
[----:B------:R-:W-:Y:S01]  /*505e0*/  UIADD3.X UR65, UPT, UPT, UR57, URZ, URZ, UP4, !UPT ;  /* 0x000000ff39417290 */ /* 0x000fe2000a7fe4ff */
[----:B------:R2:W-:Y:S01]  /*505f0*/  UTCHMMA tmem[UR19], gdesc[UR40], tmem[UR10], tmem[UR60], idesc[UR61], UPT ;  /* 0x00ff3c28130079ea */ /* 0x0005e2000b80000a */
        /* <DEDUP_REMOVED lines=13> */
[----:B-----5:R-:W-:Y:S01]  /*506d0*/  UMOV UR5, URZ ;  /* 0x000000ff00057c82 */ /* 0x020fe20008000000 */
[----:B------:R2:W-:Y:S01]  /*506e0*/  UTCHMMA tmem[UR67], gdesc[UR48], tmem[UR10], tmem[UR24], idesc[UR25], UPT ;  /* 0x00ff1830430079ea */ /* 0x0005e2000b80000a */
[----:B------:R-:W-:Y:S01]  /*506f0*/  UMOV UR30, 0x0 ;  /* 0x00000000001e7882 */ /* 0x000fe20000000000 */
[----:B------:R-:W-:Y:S01]  /*50700*/  UMOV UR31, 0x8400910 ;  /* 0x08400910001f7882 */ /* 0x000fe20000000000 */
[----:B------:R2:W-:Y:S01]  /*50710*/  UTCHMMA tmem[UR70], gdesc[UR50], tmem[UR10], tmem[UR26], idesc[UR27], UPT ;  /* 0x00ff1a32460079ea */ /* 0x0005e2000b80000a */
[----:B------:R-:W-:Y:S01]  /*50720*/  UMOV UR56, UR4 ;  /* 0x0000000400387c82 */ /* 0x000fe20008000000 */
[----:B------:R2:W-:Y:S01]  /*50730*/  UTCHMMA tmem[UR71], gdesc[UR52], tmem[UR10], tmem[UR28], idesc[UR29], UPT ;  /* 0x00ff1c34470079ea */ /* 0x0005e2000b80000a */
[----:B------:R2:W-:Y:S01]  /*50740*/  UTCHMMA tmem[UR72], gdesc[UR64], tmem[UR10], tmem[UR30], idesc[UR31], UPT ;  /* 0x00ff1e40480079ea */ /* 0x0005e2000b80000a */
[----:B------:R2:W-:Y:S01]  /*50750*/  UTCBAR [UR56], URZ ;  /* 0x000000ff380073e9 */ /* 0x0005e200080000ff */
[----:B------:R-:W-:Y:S01]  /*50760*/  NOP ;  /* 0x0000000000007918 */ /* 0x000fe20000000000 */
.L_x_10:
[----:B-1----:R-:W3:Y:S01]  /*50770*/  LDL.LU R7, [R1+0xa28] ;  /* 0x000a280001077983 */ /* 0x002ee20000300800 */
[----:B------:R-:W1:Y:S03]  /*50780*/  LDC R9, c[0x0][0x3a0] ;  /* 0x0000e800ff097b82 */ /* 0x000e660000000800 */
[----:B------:R-:W4:Y:S04]  /*50790*/  LDL.LU R6, [R1+0xa30] ;  /* 0x000a300001067983 */ /* 0x000f280000300800 */
[----:B------:R-:W5:Y:S01]  /*507a0*/  LDL.LU R15, [R1+0xa20] ;  /* 0x000a2000010f7983 */ /* 0x000f620000300800 */
[----:B------:R-:W2:Y:S03]  /*507b0*/  LDC R4, c[0x0][0x3a0] ;  /* 0x0000e800ff047b82 */ /* 0x000ea60000000800 */
[----:B------:R-:W5:Y:S04]  /*507c0*/  LDL.LU R8, [R1+0xa2c] ;  /* 0x000a2c0001087983 */ /* 0x000f680000300800 */
[----:B------:R-:W5:Y:S04]  /*507d0*/  LDL.LU R14, [R1+0xa18] ;  /* 0x000a1800010e7983 */ /* 0x000f680000300800 */
[----:B------:R-:W5:Y:S04]  /*507e0*/  LDL.LU R13, [R1+0xa24] ;  /* 0x000a2400010d7983 */ /* 0x000f680000300800 */
[----:B------:R-:W5:Y:S01]  /*507f0*/  LDL.LU R12, [R1+0xa10] ;  /* 0x000a1000010c7983 */ /* 0x000f620000300800 */
[----:B-1----:R-:W-:-:S03]  /*50800*/  VIADD R9, R9, 0x7f ;  /* 0x0000007f09097836 */ /* 0x002fc60000000000 */
[----:B------:R-:W5:Y:S02]  /*50810*/  LDL.LU R11, [R1+0xa1c] ;  /* 0x000a1c00010b7983 */ /* 0x000f640000300800 */
[----:B------:R-:W-:Y:S01]  /*50820*/  SHF.R.S32.HI R5, RZ, 0x1f, R9 ;  /* 0x0000001fff057819 */ /* 0x000fe20000011409 */
[----:B--2---:R-:W-:-:S03]  /*50830*/  VIADD R4, R4, 0xfffffc80 ;  /* 0xfffffc8004047836 */ /* 0x004fc60000000000 */
[----:B------:R-:W-:Y:S01]  /*50840*/  LEA.HI R5, R5, R9, RZ, 0x7 ;  /* 0x0000000905057211 */ /* 0x000fe200078f38ff */
[----:B------:R-:W-:-:S03]  /*50850*/  IMAD R4, R251, -0x80, R4 ;  /* 0xffffff80fb047824 */ /* 0x000fc600078e0204 */
[----:B------:R-:W-:-:S04]  /*50860*/  SHF.R.S32.HI R5, RZ, 0x7, R5 ;  /* 0x00000007ff057819 */ /* 0x000fc80000011405 */
[----:B------:R-:W-:Y:S01]  /*50870*/  IADD3 R5, PT, PT, R5, -0x7, RZ ;  /* 0xfffffff905057810 */ /* 0x000fe20007ffe0ff */
[----:B------:R-:W-:Y:S01]  /*50880*/  BAR.SYNC.DEFER_BLOCKING 0x0 ;  /* 0x0000000000007b1d */ /* 0x000fe20000010000 */
[----:B------:R-:W-:Y:S02]  /*50890*/  ISETP.GT.AND P4, PT, R4, RZ, PT ;  /* 0x000000ff0400720c */ /* 0x000fe40003f84270 */
[----:B------:R-:W-:Y:S02]  /*508a0*/  ISETP.GE.AND P2, PT, R251, R5, PT ;  /* 0x00000005fb00720c */ /* 0x000fe40003f46270 */
[----:B------:R-:W-:-:S04]  /*508b0*/  SEL R5, RZ, 0x4, !P4 ;  /* 0x00000004ff057807 */ /* 0x000fc80006000000 */
[----:B------:R-:W-:-:S04]  /*508c0*/  SEL R5, R5, RZ, !P2 ;  /* 0x000000ff05057207 */ /* 0x000fc80005000000 */
[----:B------:R-:W-:Y:S01]  /*508d0*/  ISETP.NE.U32.AND P4, PT, R5, RZ, PT ;  /* 0x000000ff0500720c */ /* 0x000fe20003f85070 */
[----:B------:R-:W-:Y:S01]  /*508e0*/  VIADD R5, R250, 0x100000 ;  /* 0x00100000fa057836 */ /* 0x000fe20000000000 */
[----:B----4-:R-:W-:-:S05]  /*508f0*/  IADD3 R6, P5, PT, R6, R2, RZ ;  /* 0x0000000206067210 */ /* 0x010fca0007fbe0ff */
[----:B---3--:R-:W-:Y:S01]  /*50900*/  IMAD.X R7, R7, 0x1, R0, P5 ;  /* 0x0000000107077824 */ /* 0x008fe200028e0600 */
[----:B------:R1:W-:Y:S04]  /*50910*/  STL [R1+0xa30], R6 ;  /* 0x000a300601007387 */ /* 0x0003e80000100800 */
[----:B------:R-:W-:Y:S04]  /*50920*/  STL [R1+0xa28], R7 ;  /* 0x000a280701007387 */ /* 0x000fe80000100800 */
[----:B------:R-:W2:Y:S04]  /*50930*/  LDL.LU R10, [R1+0xa08] ;  /* 0x000a0800010a7983 */ /* 0x000ea80000300800 */
[----:B------:R-:W3:Y:S01]  /*50940*/  LDL.LU R9, [R1+0xa14] ;  /* 0x000a140001097983 */ /* 0x000ee20000300800 */
[----:B-----5:R-:W-:-:S03]  /*50950*/  IADD3 R8, P5, PT, R8, R2, RZ ;  /* 0x0000000208087210 */ /* 0x020fc60007fbe0ff */
[----:B------:R-:W-:Y:S01]  /*50960*/  @!PT LDS RZ, [RZ] ;  /* 0x00000000fffff984 */ /* 0x000fe20000000800 */
[----:B------:R-:W-:Y:S01]  /*50970*/  @!PT LDS RZ, [RZ] ;  /* 0x00000000fffff984 */ /* 0x000fe20000000800 */
[----:B------:R-:W-:Y:S01]  /*50980*/  @!PT LDS RZ, [RZ] ;  /* 0x00000000fffff984 */ /* 0x000fe20000000800 */
[----:B------:R1:W-:Y:S01]  /*50990*/  LDGSTS.E [R5+-0x20000], desc[UR22][R6.64], P4 ;  /* 0xe000000006057fae */ /* 0x0003e2000a1a1016 */
[----:B------:R-:W-:-:S03]  /*509a0*/  IADD3.X R15, PT, PT, R15, R0, RZ, P5, !PT ;  /* 0x000000000f0f7210 */ /* 0x000fc60002ffe4ff */
[----:B------:R4:W-:Y:S04]  /*509b0*/  STL [R1+0xa2c], R8 ;  /* 0x000a2c0801007387 */ /* 0x0009e80000100800 */
[----:B------:R-:W-:Y:S01]  /*509c0*/  STL [R1+0xa20], R15 ;  /* 0x000a200f01007387 */ /* 0x000fe20000100800 */
[----:B-1----:R-:W-:-:S03]  /*509d0*/  IMAD.MOV.U32 R6, RZ, RZ, R8 ;  /* 0x000000ffff067224 */ /* 0x002fc600078e0008 */
[----:B----4-:R-:W4:Y:S01]  /*509e0*/  LDL.LU R8, [R1+0xa0c] ;  /* 0x000a0c0001087983 */ /* 0x010f220000300800 */
[----:B------:R-:W-:-:S04]  /*509f0*/  ISETP.GT.AND P4, PT, R4, 0x1, PT ;  /* 0x000000010400780c */ /* 0x000fc80003f84270 */
[----:B------:R-:W-:-:S04]  /*50a00*/  SEL R5, RZ, 0x4, !P4 ;  /* 0x00000004ff057807 */ /* 0x000fc80006000000 */
[----:B------:R-:W-:-:S04]  /*50a10*/  SEL R5, R5, RZ, !P2 ;  /* 0x000000ff05057207 */ /* 0x000fc80005000000 */
[----:B------:R-:W-:Y:S01]  /*50a20*/  ISETP.NE.U32.AND P4, PT, R5, RZ, PT ;  /* 0x000000ff0500720c */ /* 0x000fe20003f85070 */
[----:B------:R-:W-:Y:S01]  /*50a30*/  VIADD R5, R250, 0x100000 ;  /* 0x00100000fa057836 */ /* 0x000fe20000000000 */
[----:B------:R-:W-:-:S11]  /*50a40*/  MOV R7, R15 ;  /* 0x0000000f00077202 */ /* 0x000fd60000000f00 */
[----:B------:R1:W-:Y:S01]  /*50a50*/  LDGSTS.E [R5+-0x1fffc], desc[UR22][R6.64], P4 ;  /* 0xe000400006057fae */ /* 0x0003e2000a1a1016 */
[----:B------:R-:W-:Y:S02]  /*50a60*/  ISETP.GT.AND P4, PT, R4, 0x2, PT ;  /* 0x000000020400780c */ /* 0x000fe40003f84270 */
[----:B------:R-:W-:Y:S02]  /*50a70*/  IADD3 R13, P5, PT, R13, R2, RZ ;  /* 0x000000020d0d7210 */ /* 0x000fe40007fbe0ff */
[----:B-1----:R-:W-:-:S04]  /*50a80*/  SEL R5, RZ, 0x4, !P4 ;  /* 0x00000004ff057807 */ /* 0x002fc80006000000 */
[----:B------:R-:W-:-:S04]  /*50a90*/  SEL R5, R5, RZ, !P2 ;  /* 0x000000ff05057207 */ /* 0x000fc80005000000 */
[----:B------:R-:W-:Y:S01]  /*50aa0*/  ISETP.NE.U32.AND P4, PT, R5, RZ, PT ;  /* 0x000000ff0500720c */ /* 0x000fe20003f85070 */
[----:B------:R-:W-:Y:S01]  /*50ab0*/  IMAD.X R14, R14, 0x1, R0, P5 ;  /* 0x000000010e0e7824 */ /* 0x000fe200028e0600 */
[----:B------:R-:W-:Y:S01]  /*50ac0*/  MOV R6, R13 ;  /* 0x0000000d00067202 */ /* 0x000fe20000000f00 */
[----:B------:R-:W-:Y:S02]  /*50ad0*/  VIADD R5, R250, 0x100000 ;  /* 0x00100000fa057836 */ /* 0x000fe40000000000 */
[----:B------:R-:W-:-:S08]  /*50ae0*/  IMAD.MOV.U32 R7, RZ, RZ, R14 ;  /* 0x000000ffff077224 */ /* 0x000fd000078e000e */
[----:B------:R1:W-:Y:S01]  /*50af0*/  LDGSTS.E [R5+-0x1fff8], desc[UR22][R6.64], P4 ;  /* 0xe000800006057fae */ /* 0x0003e2000a1a1016 */
[----:B------:R-:W-:Y:S02]  /*50b00*/  ISETP.GT.AND P4, PT, R4, 0x3, PT ;  /* 0x000000030400780c */ /* 0x000fe40003f84270 */
[----:B------:R-:W-:Y:S02]  /*50b10*/  IADD3 R11, P5, PT, R11, R2, RZ ;  /* 0x000000020b0b7210 */ /* 0x000fe40007fbe0ff */
[----:B-1----:R-:W-:-:S04]  /*50b20*/  SEL R5, RZ, 0x4, !P4 ;  /* 0x00000004ff057807 */ /* 0x002fc80006000000 */
[----:B------:R-:W-:-:S04]  /*50b30*/  SEL R5, R5, RZ, !P2 ;  /* 0x000000ff05057207 */ /* 0x000fc80005000000 */
[----:B------:R-:W-:Y:S01]  /*50b40*/  ISETP.NE.U32.AND P4, PT, R5, RZ, PT ;  /* 0x000000ff0500720c */ /* 0x000fe20003f85070 */
[----:B------:R-:W-:Y:S01]  /*50b50*/  IMAD.X R12, R12, 0x1, R0, P5 ;  /* 0x000000010c0c7824 */ /* 0x000fe200028e0600 */
[----:B------:R-:W-:Y:S01]  /*50b60*/  IADD3 R5, PT, PT, R250, 0x100000, RZ ;  /* 0x00100000fa057810 */ /* 0x000fe20007ffe0ff */
[----:B------:R-:W-:Y:S02]  /*50b70*/  IMAD.MOV.U32 R6, RZ, RZ, R11 ;  /* 0x000000ffff067224 */ /* 0x000fe400078e000b */
[----:B------:R-:W-:-:S08]  /*50b80*/  IMAD.MOV.U32 R7, RZ, RZ, R12 ;  /* 0x000000ffff077224 */ /* 0x000fd000078e000c */
[----:B------:R1:W-:Y:S01]  /*50b90*/  LDGSTS.E [R5+-0x1fff4], desc[UR22][R6.64], P4 ;  /* 0xe000c00006057fae */ /* 0x0003e2000a1a1016 */
[----:B------:R-:W-:-:S04]  /*50ba0*/  ISETP.GT.AND P4, PT, R4, 0x4, PT ;  /* 0x000000040400780c */ /* 0x000fc80003f84270 */
[----:B-1----:R-:W-:-:S04]  /*50bb0*/  SEL R5, RZ, 0x4, !P4 ;  /* 0x00000004ff057807 */ /* 0x002fc80006000000 */
[----:B------:R-:W-:-:S04]  /*50bc0*/  SEL R5, R5, RZ, !P2 ;  /* 0x000000ff05057207 */ /* 0x000fc80005000000 */
[----:B------:R-:W-:Y:S01]  /*50bd0*/  ISETP.NE.U32.AND P4, PT, R5, RZ, PT ;  /* 0x000000ff0500720c */ /* 0x000fe20003f85070 */
[----:B------:R-:W-:Y:S01]  /*50be0*/  VIADD R5, R250, 0x100000 ;  /* 0x00100000fa057836 */ /* 0x000fe20000000000 */
[----:B---3--:R-:W-:-:S04]  /*50bf0*/  IADD3 R9, P5, PT, R9, R2, RZ ;  /* 0x0000000209097210 */ /* 0x008fc80007fbe0ff */
[----:B--2---:R-:W-:Y:S01]  /*50c00*/  IADD3.X R10, PT, PT, R10, R0, RZ, P5, !PT ;  /* 0x000000000a0a7210 */ /* 0x004fe20002ffe4ff */
[----:B------:R-:W-:-:S03]  /*50c10*/  IMAD.MOV.U32 R6, RZ, RZ, R9 ;  /* 0x000000ffff067224 */ /* 0x000fc600078e0009 */
[----:B------:R-:W-:-:S05]  /*50c20*/  MOV R7, R10 ;  /* 0x0000000a00077202 */ /* 0x000fca0000000f00 */
[----:B------:R1:W-:Y:S01]  /*50c30*/  LDGSTS.E [R5+-0x1fff0], desc[UR22][R6.64], P4 ;  /* 0xe001000006057fae */ /* 0x0003e2000a1a1016 */
[----:B------:R-:W-:Y:S02]  /*50c40*/  ISETP.GT.AND P4, PT, R4, 0x5, PT ;  /* 0x000000050400780c */ /* 0x000fe40003f84270 */
[----:B----4-:R-:W-:Y:S02]  /*50c50*/  IADD3 R8, P5, PT, R8, R2, RZ ;  /* 0x0000000208087210 */ /* 0x010fe40007fbe0ff */
        /* <DEDUP_REMOVED lines=18> */
[----:B------:R-:W-:Y:S02]  /*50d80*/  ISETP.GT.AND P4, PT, R4, 0x7, PT ;  /* 0x000000070400780c */ /* 0x000fe40003f84270 */
[----:B------:R-:W-:Y:S02]  /*50d90*/  IADD3 R139, P5, PT, R139, R2, RZ ;  /* 0x000000028b8b7210 */ /* 0x000fe40007fbe0ff */
[----:B-1----:R-:W-:-:S04]  /*50da0*/  SEL R5, RZ, 0x4, !P4 ;  /* 0x00000004ff057807 */ /* 0x002fc80006000000 */
[----:B------:R-:W-:-:S04]  /*50db0*/  SEL R5, R5, RZ, !P2 ;  /* 0x000000ff05057207 */ /* 0x000fc80005000000 */
[----:B------:R-:W-:Y:S02]  /*50dc0*/  ISETP.NE.U32.AND P4, PT, R5, RZ, PT ;  /* 0x000000ff0500720c */ /* 0x000fe40003f85070 */
[----:B------:R-:W-:Y:S01]  /*50dd0*/  IADD3.X R140, PT, PT, R140, R0, RZ, P5, !PT ;  /* 0x000000008c8c7210 */ /* 0x000fe20002ffe4ff */
[----:B------:R-:W-:Y:S02]  /*50de0*/  VIADD R5, R250, 0x100000 ;  /* 0x00100000fa057836 */ /* 0x000fe40000000000 */
[----:B------:R-:W-:Y:S01]  /*50df0*/  IMAD.MOV.U32 R6, RZ, RZ, R139 ;  /* 0x000000ffff067224 */ /* 0x000fe200078e008b */
[----:B------:R-:W-:-:S07]  /*50e00*/  MOV R7, R140 ;  /* 0x0000008c00077202 */ /* 0x000fce0000000f00 */
        /* <DEDUP_REMOVED lines=325> */
[----:B------:R-:W-:Y:S01]  /*52260*/  ISETP.NE.U32.AND P4, PT, R5, RZ, PT ;  /* 0x000000ff0500720c */ /* 0x000fe20003f85070 */
[----:B------:R-:W-:Y:S01]  /*52270*/  STL [R1+0xa24], R13 ;  /* 0x000a240d01007387 */ /* 0x000fe20000100800 */
[----:B------:R-:W-:-:S03]  /*52280*/  IADD3.X R206, PT, PT, R206, R0, RZ, P5, !PT ;  /* 0x00000000cece7210 */ /* 0x000fc60002ffe4ff */
[----:B------:R-:W-:Y:S01]  /*52290*/  STL [R1+0xa18], R14 ;  /* 0x000a180e01007387 */ /* 0x000fe20000100800 */
[----:B------:R-:W-:Y:S01]  /*522a0*/  VIADD R5, R250, 0x100000 ;  /* 0x00100000fa057836 */ /* 0x000fe20000000000 */
[----:B------:R-:W-:Y:S02]  /*522b0*/  MOV R7, R206 ;  /* 0x000000ce00077202 */ /* 0x000fe40000000f00 */
[----:B------:R1:W-:Y:S01]  /*522c0*/  STL [R1+0xa1c], R11 ;  /* 0x000a1c0b01007387 */ /* 0x0003e20000100800 */
[----:B------:R-:W-:-:S03]  /*522d0*/  IMAD.MOV.U32 R6, RZ, RZ, R205 ;  /* 0x000000ffff067224 */ /* 0x000fc600078e00cd */
[----:B------:R-:W-:Y:S04]  /*522e0*/  STL [R1+0xa10], R12 ;  /* 0x000a100c01007387 */ /* 0x000fe80000100800 */
[----:B------:R-:W-:Y:S04]  /*522f0*/  STL [R1+0xa14], R9 ;  /* 0x000a140901007387 */ /* 0x000fe80000100800 */
[----:B------:R2:W-:Y:S04]  /*52300*/  STL [R1+0xa08], R10 ;  /* 0x000a080a01007387 */ /* 0x0005e80000100800 */
[----:B------:R3:W-:Y:S04]  /*52310*/  STL [R1+0xa0c], R8 ;  /* 0x000a0c0801007387 */ /* 0x0007e80000100800 */
[----:B-1----:R-:W4:Y:S04]  /*52320*/  LDL.LU R11, [R1+0xa04] ;  /* 0x000a0400010b7983 */ /* 0x002f280000300800 */
[----:B------:R1:W-:Y:S01]  /*52330*/  LDGSTS.E [R5+-0x1ff60], desc[UR22][R6.64], P4 ;  /* 0xe00a000006057fae */ /* 0x0003e2000a1a1016 */
[----:B------:R-:W-:-:S02]  /*52340*/  ISETP.GT.AND P4, PT, R4, 0x29, PT ;  /* 0x000000290400780c */ /* 0x000fc40003f84270 */
[----:B------:R-:W-:Y:S01]  /*52350*/  IADD3 R207, P5, PT, R207, R2, RZ ;  /* 0x00000002cfcf7210 */ /* 0x000fe20007fbe0ff */
[----:B--2---:R-:W2:Y:S01]  /*52360*/  LDL.LU R10, [R1+0xa00] ;  /* 0x000a0000010a7983 */ /* 0x004ea20000300800 */
[----:B-1----:R-:W-:-:S03]  /*52370*/  SEL R5, RZ, 0x4, !P4 ;  /* 0x00000004ff057807 */ /* 0x002fc60006000000 */
[----:B------:R-:W-:Y:S01]  /*52380*/  IMAD.X R208, R208, 0x1, R0, P5 ;  /* 0x00000001d0d07824 */ /* 0x000fe200028e0600 */
[----:B------:R-:W-:Y:S01]  /*52390*/  MOV R6, R207 ;  /* 0x000000cf00067202 */ /* 0x000fe20000000f00 */
[----:B------:R-:W5:Y:S01]  /*523a0*/  LDL.LU R9, [R1+0x9fc] ;  /* 0x0009fc0001097983 */ /* 0x000f620000300800 */
[----:B------:R-:W-:Y:S01]  /*523b0*/  SEL R5, R5, RZ, !P2 ;  /* 0x000000ff05057207 */ /* 0x000fe20005000000 */
[----:B------:R-:W-:Y:S01]  /*523c0*/  IMAD.MOV.U32 R7, RZ, RZ, R208 ;  /* 0x000000ffff077224 */ /* 0x000fe200078e00d0 */
[----:B------:R-:W-:Y:S01]  /*523d0*/  IADD3 R209, P5, PT, R209, R2, RZ ;  /* 0x00000002d1d17210 */ /* 0x000fe20007fbe0ff */
[----:B---3--:R-:W3:Y:S01]  /*523e0*/  LDL.LU R8, [R1+0x9f8] ;  /* 0x0009f80001087983 */ /* 0x008ee20000300800 */
[----:B------:R-:W-:Y:S01]  /*523f0*/  ISETP.NE.U32.AND P4, PT, R5, RZ, PT ;  /* 0x000000ff0500720c */ /* 0x000fe20003f85070 */
[----:B------:R-:W-:-:S12]  /*52400*/  VIADD R5, R250, 0x100000 ;  /* 0x00100000fa057836 */ /* 0x000fd80000000000 */
[----:B------:R1:W-:Y:S01]  /*52410*/  LDGSTS.E [R5+-0x1ff5c], desc[UR22][R6.64], P4 ;  /* 0xe00a400006057fae */ /* 0x0003e2000a1a1016 */
[----:B------:R-:W-:-:S04]  /*52420*/  ISETP.GT.AND P4, PT, R4, 0x2a, PT ;  /* 0x0000002a0400780c */ /* 0x000fc80003f84270 */
        /* <DEDUP_REMOVED lines=99> */
[----:B----4-:R-:W-:Y:S02]  /*52a60*/  IADD3 R11, P5, PT, R11, R2, RZ ;  /* 0x000000020b0b7210 */ /* 0x010fe40007fbe0ff */
[----:B-1----:R-:W-:-:S04]  /*52a70*/  SEL R5, RZ, 0x4, !P4 ;  /* 0x00000004ff057807 */ /* 0x002fc80006000000 */
[----:B------:R-:W-:-:S04]  /*52a80*/  SEL R5, R5, RZ, !P2 ;  /* 0x000000ff05057207 */ /* 0x000fc80005000000 */
[----:B------:R-:W-:Y:S01]  /*52a90*/  ISETP.NE.U32.AND P4, PT, R5, RZ, PT ;  /* 0x000000ff0500720c */ /* 0x000fe20003f85070 */
[----:B------:R1:W-:Y:S01]  /*52aa0*/  STL [R1+0xa04], R11 ;  /* 0x000a040b01007387 */ /* 0x0003e20000100800 */
[----:B------:R-:W-:Y:S01]  /*52ab0*/  IADD3.X R229, PT, PT, R229, R0, RZ, P5, !PT ;  /* 0x00000000e5e57210 */ /* 0x000fe20002ffe4ff */
[----:B------:R-:W-:Y:S02]  /*52ac0*/  IMAD.MOV.U32 R6, RZ, RZ, R11 ;  /* 0x000000ffff067224 */ /* 0x000fe400078e000b */
[----:B------:R-:W-:Y:S01]  /*52ad0*/  VIADD R5, R250, 0x100000 ;  /* 0x00100000fa057836 */ /* 0x000fe20000000000 */
[----:B------:R-:W-:Y:S01]  /*52ae0*/  MOV R7, R229 ;  /* 0x000000e500077202 */ /* 0x000fe20000000f00 */
[----:B-1----:R-:W4:Y:S06]  /*52af0*/  LDL.LU R11, [R1+0x9f4] ;  /* 0x0009f400010b7983 */ /* 0x002f2c0000300800 */
[----:B------:R1:W-:Y:S01]  /*52b00*/  LDGSTS.E [R5+-0x1ff30], desc[UR22][R6.64], P4 ;  /* 0xe00d000006057fae */ /* 0x0003e2000a1a1016 */
[----:B------:R-:W-:-:S02]  /*52b10*/  ISETP.GT.AND P4, PT, R4, 0x35, PT ;  /* 0x000000350400780c */ /* 0x000fc40003f84270 */
[----:B--2---:R-:W-:Y:S02]  /*52b20*/  IADD3 R10, P5, PT, R10, R2, RZ ;  /* 0x000000020a0a7210 */ /* 0x004fe40007fbe0ff */
[----:B-1----:R-:W-:-:S04]  /*52b30*/  SEL R5, RZ, 0x4, !P4 ;  /* 0x00000004ff057807 */ /* 0x002fc80006000000 */
[----:B------:R-:W-:-:S04]  /*52b40*/  SEL R5, R5, RZ, !P2 ;  /* 0x000000ff05057207 */ /* 0x000fc80005000000 */
[----:B------:R-:W-:Y:S01]  /*52b50*/  ISETP.NE.U32.AND P4, PT, R5, RZ, PT ;  /* 0x000000ff0500720c */ /* 0x000fe20003f85070 */
[----:B------:R-:W-:Y:S01]  /*52b60*/  IMAD.X R230, R230, 0x1, R0, P5 ;  /* 0x00000001e6e67824 */ /* 0x000fe200028e0600 */
[----:B------:R1:W-:Y:S01]  /*52b70*/  STL [R1+0xa00], R10 ;  /* 0x000a000a01007387 */ /* 0x0003e20000100800 */
[----:B------:R-:W-:Y:S01]  /*52b80*/  MOV R6, R10 ;  /* 0x0000000a00067202 */ /* 0x000fe20000000f00 */
[----:B------:R-:W-:Y:S02]  /*52b90*/  VIADD R5, R250, 0x100000 ;  /* 0x00100000fa057836 */ /* 0x000fe40000000000 */
[----:B------:R-:W-:Y:S01]  /*52ba0*/  IMAD.MOV.U32 R7, RZ, RZ, R230 ;  /* 0x000000ffff077224 */ /* 0x000fe200078e00e6 */
[----:B-1----:R-:W2:Y:S06]  /*52bb0*/  LDL.LU R10, [R1+0x9f0] ;  /* 0x0009f000010a7983 */ /* 0x002eac0000300800 */
[----:B------:R1:W-:Y:S01]  /*52bc0*/  LDGSTS.E [R5+-0x1ff2c], desc[UR22][R6.64], P4 ;  /* 0xe00d400006057fae */ /* 0x0003e2000a1a1016 */
[----:B------:R-:W-:-:S02]  /*52bd0*/  ISETP.GT.AND P4, PT, R4, 0x36, PT ;  /* 0x000000360400780c */ /* 0x000fc40003f84270 */
[----:B-----5:R-:W-:Y:S02]  /*52be0*/  IADD3 R9, P5, PT, R9, R2, RZ ;  /* 0x0000000209097210 */ /* 0x020fe40007fbe0ff */
[----:B-1----:R-:W-:-:S04]  /*52bf0*/  SEL R5, RZ, 0x4, !P4 ;  /* 0x00000004ff057807 */ /* 0x002fc80006000000 */
[----:B------:R-:W-:-:S04]  /*52c00*/  SEL R5, R5, RZ, !P2 ;  /* 0x000000ff05057207 */ /* 0x000fc80005000000 */
[----:B------:R-:W-:Y:S01]  /*52c10*/  ISETP.NE.U32.AND P4, PT, R5, RZ, PT ;  /* 0x000000ff0500720c */ /* 0x000fe20003f85070 */
[----:B------:R-:W-:Y:S01]  /*52c20*/  IMAD.X R231, R231, 0x1, R0, P5 ;  /* 0x00000001e7e77824 */ /* 0x000fe200028e0600 */
[----:B------:R1:W-:Y:S01]  /*52c30*/  STL [R1+0x9fc], R9 ;  /* 0x0009fc0901007387 */ /* 0x0003e20000100800 */
[----:B------:R-:W-:Y:S01]  /*52c40*/  IMAD.MOV.U32 R6, RZ, RZ, R9 ;  /* 0x000000ffff067224 */ /* 0x000fe200078e0009 */
[----:B------:R-:W-:Y:S01]  /*52c50*/  IADD3 R5, PT, PT, R250, 0x100000, RZ ;  /* 0x00100000fa057810 */ /* 0x000fe20007ffe0ff */
[----:B------:R-:W-:Y:S01]  /*52c60*/  IMAD.MOV.U32 R7, RZ, RZ, R231 ;  /* 0x000000ffff077224 */ /* 0x000fe200078e00e7 */
[----:B---3--:R-:W-:Y:S01]  /*52c70*/  IADD3 R8, P5, PT, R8, R2, RZ ;  /* 0x0000000208087210 */ /* 0x008fe20007fbe0ff */
[----:B-1----:R-:W3:Y:S06]  /*52c80*/  LDL.LU R9, [R1+0x9ec] ;  /* 0x0009ec0001097983 */ /* 0x002eec0000300800 */
[----:B------:R1:W-:Y:S04]  /*52c90*/  LDGSTS.E [R5+-0x1ff28], desc[UR22][R6.64], P4 ;  /* 0xe00d800006057fae */ /* 0x0003e8000a1a1016 */
[----:B------:R5:W-:Y:S01]  /*52ca0*/  STL [R1+0x9f8], R8 ;  /* 0x0009f80801007387 */ /* 0x000be20000100800 */
[----:B-1----:R-:W-:-:S03]  /*52cb0*/  IMAD.MOV.U32 R6, RZ, RZ, R8 ;  /* 0x000000ffff067224 */ /* 0x002fc600078e0008 */
[----:B-----5:R-:W5:Y:S01]  /*52cc0*/  LDL.LU R8, [R1+0x9e8] ;  /* 0x0009e80001087983 */ /* 0x020f620000300800 */
[----:B------:R-:W-:-:S04]  /*52cd0*/  ISETP.GT.AND P4, PT, R4, 0x37, PT ;  /* 0x000000370400780c */ /* 0x000fc80003f84270 */
[----:B------:R-:W-:-:S04]  /*52ce0*/  SEL R5, RZ, 0x4, !P4 ;  /* 0x00000004ff057807 */ /* 0x000fc80006000000 */
[----:B------:R-:W-:-:S04]  /*52cf0*/  SEL R5, R5, RZ, !P2 ;  /* 0x000000ff05057207 */ /* 0x000fc80005000000 */
[----:B------:R-:W-:Y:S02]  /*52d00*/  ISETP.NE.U32.AND P4, PT, R5, RZ, PT ;  /* 0x000000ff0500720c */ /* 0x000fe40003f85070 */
[----:B------:R-:W-:Y:S01]  /*52d10*/  IADD3.X R232, PT, PT, R232, R0, RZ, P5, !PT ;  /* 0x00000000e8e87210 */ /* 0x000fe20002ffe4ff */
[----:B------:R-:W-:-:S03]  /*52d20*/  VIADD R5, R250, 0x100000 ;  /* 0x00100000fa057836 */ /* 0x000fc60000000000 */
[----:B------:R-:W-:-:S07]  /*52d30*/  MOV R7, R232 ;  /* 0x000000e800077202 */ /* 0x000fce0000000f00 */
[----:B------:R1:W-:Y:S01]  /*52d40*/  LDGSTS.E [R5+-0x1ff24], desc[UR22][R6.64], P4 ;  /* 0xe00dc00006057fae */ /* 0x0003e2000a1a1016 */
[----:B------:R-:W-:-:S04]  /*52d50*/  ISETP.GT.AND P4, PT, R4, 0x38, PT ;  /* 0x000000380400780c */ /* 0x000fc80003f84270 */
[----:B-1----:R-:W-:-:S04]  /*52d60*/  SEL R5, RZ, 0x4, !P4 ;  /* 0x00000004ff057807 */ /* 0x002fc80006000000 */
[----:B------:R-:W-:-:S04]  /*52d70*/  SEL R5, R5, RZ, !P2 ;  /* 0x000000ff05057207 */ /* 0x000fc80005000000 */
[----:B------:R-:W-:Y:S01]  /*52d80*/  ISETP.NE.U32.AND P4, PT, R5, RZ, PT ;  /* 0x000000ff0500720c */ /* 0x000fe20003f85070 */
[----:B------:R-:W-:Y:S01]  /*52d90*/  VIADD R5, R250, 0x100000 ;  /* 0x00100000fa057836 */ /* 0x000fe20000000000 */
[----:B----4-:R-:W-:-:S04]  /*52da0*/  IADD3 R11, P5, PT, R11, R2, RZ ;  /* 0x000000020b0b7210 */ /* 0x010fc80007fbe0ff */
[----:B------:R-:W-:Y:S01]  /*52db0*/  MOV R6, R11 ;  /* 0x0000000b00067202 */ /* 0x000fe20000000f00 */
[----:B------:R-:W-:Y:S01]  /*52dc0*/  IMAD.X R233, R233, 0x1, R0, P5 ;  /* 0x00000001e9e97824 */ /* 0x000fe200028e0600 */
[----:B------:R1:W-:Y:S03]  /*52dd0*/  STL [R1+0x9f4], R11 ;  /* 0x0009f40b01007387 */ /* 0x0003e60000100800 */
[----:B------:R-:W-:-:S05]  /*52de0*/  IMAD.MOV.U32 R7, RZ, RZ, R233 ;  /* 0x000000ffff077224 */ /* 0x000fca00078e00e9 */
[----:B------:R4:W-:Y:S04]  /*52df0*/  LDGSTS.E [R5+-0x1ff20], desc[UR22][R6.64], P4 ;  /* 0xe00e000006057fae */ /* 0x0009e8000a1a1016 */
[----:B-1----:R-:W5:Y:S01]  /*52e00*/  LDL.LU R11, [R1+0x9e4] ;  /* 0x0009e400010b7983 */ /* 0x002f620000300800 */
[----:B------:R-:W-:-:S04]  /*52e10*/  ISETP.GT.AND P4, PT, R4, 0x39, PT ;  /* 0x000000390400780c */ /* 0x000fc80003f84270 */
[----:B----4-:R-:W-:-:S04]  /*52e20*/  SEL R5, RZ, 0x4, !P4 ;  /* 0x00000004ff057807 */ /* 0x010fc80006000000 */
[----:B------:R-:W-:-:S04]  /*52e30*/  SEL R5, R5, RZ, !P2 ;  /* 0x000000ff05057207 */ /* 0x000fc80005000000 */
[----:B------:R-:W-:Y:S02]  /*52e40*/  ISETP.NE.U32.AND P4, PT, R5, RZ, PT ;  /* 0x000000ff0500720c */ /* 0x000fe40003f85070 */
[----:B--2---:R-:W-:-:S05]  /*52e50*/  IADD3 R10, P5, PT, R10, R2, RZ ;  /* 0x000000020a0a7210 */ /* 0x004fca0007fbe0ff */
[----:B------:R-:W-:Y:S01]  /*52e60*/  IMAD.X R234, R234, 0x1, R0, P5 ;  /* 0x00000001eaea7824 */ /* 0x000fe200028e0600 */
[----:B------:R1:W-:Y:S01]  /*52e70*/  STL [R1+0x9f0], R10 ;  /* 0x0009f00a01007387 */ /* 0x0003e20000100800 */
[----:B------:R-:W-:Y:S01]  /*52e80*/  IMAD.MOV.U32 R6, RZ, RZ, R10 ;  /* 0x000000ffff067224 */ /* 0x000fe200078e000a */
[----:B------:R-:W-:Y:S01]  /*52e90*/  IADD3 R5, PT, PT, R250, 0x100000, RZ ;  /* 0x00100000fa057810 */ /* 0x000fe20007ffe0ff */
[----:B------:R-:W-:-:S05]  /*52ea0*/  IMAD.MOV.U32 R7, RZ, RZ, R234 ;  /* 0x000000ffff077224 */ /* 0x000fca00078e00ea */
[----:B------:R2:W-:Y:S04]  /*52eb0*/  LDGSTS.E [R5+-0x1ff1c], desc[UR22][R6.64], P4 ;  /* 0xe00e400006057fae */ /* 0x0005e8000a1a1016 */
[----:B-1----:R-:W4:Y:S01]  /*52ec0*/  LDL.LU R10, [R1+0x9e0] ;  /* 0x0009e000010a7983 */ /* 0x002f220000300800 */
[----:B------:R-:W-:-:S04]  /*52ed0*/  ISETP.GT.AND P4, PT, R4, 0x3a, PT ;  /* 0x0000003a0400780c */ /* 0x000fc80003f84270 */
[----:B--2---:R-:W-:-:S04]  /*52ee0*/  SEL R5, RZ, 0x4, !P4 ;  /* 0x00000004ff057807 */ /* 0x004fc80006000000 */
[----:B------:R-:W-:-:S04]  /*52ef0*/  SEL R5, R5, RZ, !P2 ;  /* 0x000000ff05057207 */ /* 0x000fc80005000000 */
[----:B------:R-:W-:Y:S02]  /*52f00*/  ISETP.NE.U32.AND P4, PT, R5, RZ, PT ;  /* 0x000000ff0500720c */ /* 0x000fe40003f85070 */
[----:B---3--:R-:W-:-:S04]  /*52f10*/  IADD3 R9, P5, PT, R9, R2, RZ ;  /* 0x0000000209097210 */ /* 0x008fc80007fbe0ff */
[----:B------:R-:W-:Y:S01]  /*52f20*/  IADD3.X R235, PT, PT, R235, R0, RZ, P5, !PT ;  /* 0x00000000ebeb7210 */ /* 0x000fe20002ffe4ff */
[----:B------:R1:W-:Y:S01]  /*52f30*/  STL [R1+0x9ec], R9 ;  /* 0x0009ec0901007387 */ /* 0x0003e20000100800 */
[----:B------:R-:W-:Y:S02]  /*52f40*/  IMAD.MOV.U32 R6, RZ, RZ, R9 ;  /* 0x000000ffff067224 */ /* 0x000fe400078e0009 */
[----:B------:R-:W-:Y:S01]  /*52f50*/  VIADD R5, R250, 0x100000 ;  /* 0x00100000fa057836 */ /* 0x000fe20000000000 */
[----:B------:R-:W-:-:S05]  /*52f60*/  MOV R7, R235 ;  /* 0x000000eb00077202 */ /* 0x000fca0000000f00 */
[----:B------:R2:W-:Y:S04]  /*52f70*/  LDGSTS.E [R5+-0x1ff18], desc[UR22][R6.64], P4 ;  /* 0xe00e800006057fae */ /* 0x0005e8000a1a1016 */
[----:B-1----:R-:W3:Y:S01]  /*52f80*/  LDL.LU R9, [R1+0x9dc] ;  /* 0x0009dc0001097983 */ /* 0x002ee20000300800 */
[----:B-----5:R-:W-:-:S05]  /*52f90*/  IADD3 R8, P5, PT, R8, R2, RZ ;  /* 0x0000000208087210 */ /* 0x020fca0007fbe0ff */
[----:B------:R1:W-:Y:S01]  /*52fa0*/  STL [R1+0x9e8], R8 ;  /* 0x0009e80801007387 */ /* 0x0003e20000100800 */
[----:B--2---:R-:W-:-:S03]  /*52fb0*/  MOV R6, R8 ;  /* 0x0000000800067202 */ /* 0x004fc60000000f00 */
[----:B-1----:R-:W2:Y:S01]  /*52fc0*/  LDL.LU R8, [R1+0x9d8] ;  /* 0x0009d80001087983 */ /* 0x002ea20000300800 */
[----:B------:R-:W-:-:S04]  /*52fd0*/  ISETP.GT.AND P4, PT, R4, 0x3b, PT ;  /* 0x0000003b0400780c */ /* 0x000fc80003f84270 */
[----:B------:R-:W-:-:S04]  /*52fe0*/  SEL R5, RZ, 0x4, !P4 ;  /* 0x00000004ff057807 */ /* 0x000fc80006000000 */
[----:B------:R-:W-:-:S04]  /*52ff0*/  SEL R5, R5, RZ, !P2 ;  /* 0x000000ff05057207 */ /* 0x000fc80005000000 */
[----:B------:R-:W-:Y:S01]  /*53000*/  ISETP.NE.U32.AND P4, PT, R5, RZ, PT ;  /* 0x000000ff0500720c */ /* 0x000fe20003f85070 */
[----:B------:R-:W-:Y:S02]  /*53010*/  IMAD.X R236, R236, 0x1, R0, P5 ;  /* 0x00000001ecec7824 */ /* 0x000fe400028e0600 */
[----:B------:R-:W-:Y:S02]  /*53020*/  VIADD R5, R250, 0x100000 ;  /* 0x00100000fa057836 */ /* 0x000fe40000000000 */
[----:B------:R-:W-:-:S08]  /*53030*/  IMAD.MOV.U32 R7, RZ, RZ, R236 ;  /* 0x000000ffff077224 */ /* 0x000fd000078e00ec */
[----:B------:R1:W-:Y:S01]  /*53040*/  LDGSTS.E [R5+-0x1ff14], desc[UR22][R6.64], P4 ;  /* 0xe00ec00006057fae */ /* 0x0003e2000a1a1016 */
[----:B------:R-:W-:-:S04]  /*53050*/  ISETP.GT.AND P4, PT, R4, 0x3c, PT ;  /* 0x0000003c0400780c */ /* 0x000fc80003f84270 */
[----:B-1----:R-:W-:-:S04]  /*53060*/  SEL R5, RZ, 0x4, !P4 ;  /* 0x00000004ff057807 */ /* 0x002fc80006000000 */
[----:B------:R-:W-:-:S04]  /*53070*/  SEL R5, R5, RZ, !P2 ;  /* 0x000000ff05057207 */ /* 0x000fc80005000000 */
[----:B------:R-:W-:Y:S02]  /*53080*/  ISETP.NE.U32.AND P4, PT, R5, RZ, PT ;  /* 0x000000ff0500720c */ /* 0x000fe40003f85070 */
[----:B------:R-:W-:Y:S02]  /*53090*/  IADD3 R5, PT, PT, R250, 0x100000, RZ ;  /* 0x00100000fa057810 */ /* 0x000fe40007ffe0ff */
[----:B------:R-:W-:-:S05]  /*530a0*/  IADD3 R11, P5, PT, R11, R2, RZ ;  /* 0x000000020b0b7210 */ /* 0x000fca0007fbe0ff */
[----:B------:R-:W-:Y:S02]  /*530b0*/  IMAD.X R237, R237, 0x1, R0, P5 ;  /* 0x00000001eded7824 */ /* 0x000fe400028e0600 */
[----:B------:R-:W-:Y:S02]  /*530c0*/  IMAD.MOV.U32 R6, RZ, RZ, R11 ;  /* 0x000000ffff067224 */ /* 0x000fe400078e000b */
[----:B------:R-:W-:-:S05]  /*530d0*/  IMAD.MOV.U32 R7, RZ, RZ, R237 ;  /* 0x000000ffff077224 */ /* 0x000fca00078e00ed */
[----:B------:R1:W-:Y:S01]  /*530e0*/  LDGSTS.E [R5+-0x1ff10], desc[UR22][R6.64], P4 ;  /* 0xe00f000006057fae */ /* 0x0003e2000a1a1016 */
[----:B------:R-:W-:-:S04]  /*530f0*/  ISETP.GT.AND P4, PT, R4, 0x3d, PT ;  /* 0x0000003d0400780c */ /* 0x000fc80003f84270 */
[----:B-1----:R-:W-:-:S04]  /*53100*/  SEL R5, RZ, 0x4, !P4 ;  /* 0x00000004ff057807 */ /* 0x002fc80006000000 */
[----:B------:R-:W-:-:S04]  /*53110*/  SEL R5, R5, RZ, !P2 ;  /* 0x000000ff05057207 */ /* 0x000fc80005000000 */
[----:B------:R-:W-:Y:S02]  /*53120*/  ISETP.NE.U32.AND P4, PT, R5, RZ, PT ;  /* 0x000000ff0500720c */ /* 0x000fe40003f85070 */
[----:B----4-:R-:W-:-:S04]  /*53130*/  IADD3 R10, P5, PT, R10, R2, RZ ;  /* 0x000000020a0a7210 */ /* 0x010fc80007fbe0ff */
[----:B------:R-:W-:Y:S01]  /*53140*/  IADD3.X R238, PT, PT, R238, R0, RZ, P5, !PT ;  /* 0x00000000eeee7210 */ /* 0x000fe20002ffe4ff */
[----:B------:R-:W-:Y:S02]  /*53150*/  VIADD R5, R250, 0x100000 ;  /* 0x00100000fa057836 */ /* 0x000fe40000000000 */
[----:B------:R-:W-:Y:S01]  /*53160*/  IMAD.MOV.U32 R6, RZ, RZ, R10 ;  /* 0x000000ffff067224 */ /* 0x000fe200078e000a */
[----:B------:R-:W-:-:S05]  /*53170*/  MOV R7, R238 ;  /* 0x000000ee00077202 */ /* 0x000fca0000000f00 */
[----:B------:R1:W-:Y:S01]  /*53180*/  LDGSTS.E [R5+-0x1ff0c], desc[UR22][R6.64], P4 ;  /* 0xe00f400006057fae */ /* 0x0003e2000a1a1016 */
[----:B------:R-:W-:-:S03]  /*53190*/  ISETP.GT.AND P4, PT, R4, 0x3e, PT ;  /* 0x0000003e0400780c */ /* 0x000fc60003f84270 */
[----:B------:R4:W-:Y:S01]  /*531a0*/  STL [R1+0x9e4], R11 ;  /* 0x0009e40b01007387 */ /* 0x0009e20000100800 */
[----:B-1----:R-:W-:-:S03]  /*531b0*/  SEL R5, RZ, 0x4, !P4 ;  /* 0x00000004ff057807 */ /* 0x002fc60006000000 */
[----:B----4-:R-:W4:Y:S01]  /*531c0*/  LDL.LU R11, [R1+0x9d4] ;  /* 0x0009d400010b7983 */ /* 0x010f220000300800 */
[----:B------:R-:W-:-:S03]  /*531d0*/  SEL R5, R5, RZ, !P2 ;  /* 0x000000ff05057207 */ /* 0x000fc60005000000 */
[----:B------:R1:W-:Y:S01]  /*531e0*/  STL [R1+0x9e0], R10 ;  /* 0x0009e00a01007387 */ /* 0x0003e20000100800 */
[----:B------:R-:W-:Y:S02]  /*531f0*/  ISETP.NE.U32.AND P4, PT, R5, RZ, PT ;  /* 0x000000ff0500720c */ /* 0x000fe40003f85070 */
[----:B---3--:R-:W-:Y:S01]  /*53200*/  IADD3 R9, P5, PT, R9, R2, RZ ;  /* 0x0000000209097210 */ /* 0x008fe20007fbe0ff */
[----:B-1----:R-:W3:Y:S04]  /*53210*/  LDL.LU R10, [R1+0x9d0] ;  /* 0x0009d000010a7983 */ /* 0x002ee80000300800 */
[----:B------:R-:W-:Y:S01]  /*53220*/  IMAD.X R239, R239, 0x1, R0, P5 ;  /* 0x00000001efef7824 */ /* 0x000fe200028e0600 */
[----:B------:R-:W-:Y:S01]  /*53230*/  MOV R6, R9 ;  /* 0x0000000900067202 */ /* 0x000fe20000000f00 */
[----:B------:R-:W-:Y:S01]  /*53240*/  VIADD R5, R250, 0x100000 ;  /* 0x00100000fa057836 */ /* 0x000fe20000000000 */
[----:B------:R1:W-:Y:S01]  /*53250*/  STL [R1+0x9dc], R9 ;  /* 0x0009dc0901007387 */ /* 0x0003e20000100800 */
[----:B------:R-:W-:-:S05]  /*53260*/  IMAD.MOV.U32 R7, RZ, RZ, R239 ;  /* 0x000000ffff077224 */ /* 0x000fca00078e00ef */
[----:B------:R5:W-:Y:S01]  /*53270*/  LDGSTS.E [R5+-0x1ff08], desc[UR22][R6.64], P4 ;  /* 0xe00f800006057fae */ /* 0x000be2000a1a1016 */
[----:B--2---:R-:W-:-:S03]  /*53280*/  IADD3 R8, P5, PT, R8, R2, RZ ;  /* 0x0000000208087210 */ /* 0x004fc60007fbe0ff */
[----:B-1----:R-:W2:Y:S04]  /*53290*/  LDL.LU R9, [R1+0x9cc] ;  /* 0x0009cc0001097983 */ /* 0x002ea80000300800 */
[----:B------:R1:W-:Y:S01]  /*532a0*/  STL [R1+0x9d8], R8 ;  /* 0x0009d80801007387 */ /* 0x0003e20000100800 */
[----:B-----5:R-:W-:-:S03]  /*532b0*/  IMAD.MOV.U32 R6, RZ, RZ, R8 ;  /* 0x000000ffff067224 */ /* 0x020fc600078e0008 */
[----:B-1----:R-:W5:Y:S01]  /*532c0*/  LDL.LU R8, [R1+0x9c8] ;  /* 0x0009c80001087983 */ /* 0x002f620000300800 */
[----:B------:R-:W-:-:S04]  /*532d0*/  ISETP.GT.AND P4, PT, R4, 0x3f, PT ;  /* 0x0000003f0400780c */ /* 0x000fc80003f84270 */
[----:B------:R-:W-:-:S04]  /*532e0*/  SEL R5, RZ, 0x4, !P4 ;  /* 0x00000004ff057807 */ /* 0x000fc80006000000 */
[----:B------:R-:W-:-:S04]  /*532f0*/  SEL R5, R5, RZ, !P2 ;  /* 0x000000ff05057207 */ /* 0x000fc80005000000 */
[----:B------:R-:W-:Y:S01]  /*53300*/  ISETP.NE.U32.AND P4, PT, R5, RZ, PT ;  /* 0x000000ff0500720c */ /* 0x000fe20003f85070 */
[----:B------:R-:W-:Y:S01]  /*53310*/  IMAD.X R240, R240, 0x1, R0, P5 ;  /* 0x00000001f0f07824 */ /* 0x000fe200028e0600 */
[----:B------:R-:W-:-:S03]  /*53320*/  IADD3 R5, PT, PT, R250, 0x100000, RZ ;  /* 0x00100000fa057810 */ /* 0x000fc60007ffe0ff */
[----:B------:R-:W-:-:S08]  /*53330*/  IMAD.MOV.U32 R7, RZ, RZ, R240 ;  /* 0x000000ffff077224 */ /* 0x000fd000078e00f0 */
[----:B------:R1:W-:Y:S01]  /*53340*/  LDGSTS.E [R5+-0x1ff04], desc[UR22][R6.64], P4 ;  /* 0xe00fc00006057fae */ /* 0x0003e2000a1a1016 */
[----:B------:R-:W-:-:S04]  /*53350*/  ISETP.GT.AND P4, PT, R4, 0x40, PT ;  /* 0x000000400400780c */ /* 0x000fc80003f84270 */
[----:B-1----:R-:W-:-:S04]  /*53360*/  SEL R5, RZ, 0x4, !P4 ;  /* 0x00000004ff057807 */ /* 0x002fc80006000000 */
[----:B------:R-:W-:-:S04]  /*53370*/  SEL R5, R5, RZ, !P2 ;  /* 0x000000ff05057207 */ /* 0x000fc80005000000 */
[----:B------:R-:W-:Y:S01]  /*53380*/  ISETP.NE.U32.AND P4, PT, R5, RZ, PT ;  /* 0x000000ff0500720c */ /* 0x000fe20003f85070 */
[----:B------:R-:W-:Y:S01]  /*53390*/  VIADD R5, R250, 0x100000 ;  /* 0x00100000fa057836 */ /* 0x000fe20000000000 */
[----:B----4-:R-:W-:-:S04]  /*533a0*/  IADD3 R11, P5, PT, R11, R2, RZ ;  /* 0x000000020b0b7210 */ /* 0x010fc80007fbe0ff */
[----:B------:R-:W-:Y:S02]  /*533b0*/  IADD3.X R241, PT, PT, R241, R0, RZ, P5, !PT ;  /* 0x00000000f1f17210 */ /* 0x000fe40002ffe4ff */
[----:B---3--:R-:W-:-:S05]  /*533c0*/  IADD3 R10, P5, PT, R10, R2, RZ ;  /* 0x000000020a0a7210 */ /* 0x008fca0007fbe0ff */
[----:B------:R-:W-:Y:S01]  /*533d0*/  IMAD.X R242, R242, 0x1, R0, P5 ;  /* 0x00000001f2f27824 */ /* 0x000fe200028e0600 */
[----:B------:R-:W-:Y:S01]  /*533e0*/  MOV R7, R241 ;  /* 0x000000f100077202 */ /* 0x000fe20000000f00 */
[----:B------:R-:W-:Y:S01]  /*533f0*/  IMAD.MOV.U32 R6, RZ, RZ, R11 ;  /* 0x000000ffff067224 */ /* 0x000fe200078e000b */
[----:B------:R1:W-:Y:S01]  /*53400*/  STL [R1+0x9d4], R11 ;  /* 0x0009d40b01007387 */ /* 0x0003e20000100800 */
[----:B--2---:R-:W-:-:S03]  /*53410*/  IADD3 R9, P5, PT, R9, R2, RZ ;  /* 0x0000000209097210 */ /* 0x004fc60007fbe0ff */
[----:B------:R-:W-:Y:S02]  /*53420*/  STL [R1+0x9d0], R10 ;  /* 0x0009d00a01007387 */ /* 0x000fe40000100800 */
[----:B------:R-:W-:Y:S02]  /*53430*/  IMAD.X R243, R243, 0x1, R0, P5 ;  /* 0x00000001f3f37824 */ /* 0x000fe400028e0600 */
[----:B------:R2:W-:Y:S04]  /*53440*/  STL [R1+0x9cc], R9 ;  /* 0x0009cc0901007387 */ /* 0x0005e80000100800 */
[----:B------:R3:W-:Y:S01]  /*53450*/  LDGSTS.E [R5+-0x1ff00], desc[UR22][R6.64], P4 ;  /* 0xe010000006057fae */ /* 0x0007e2000a1a1016 */
[----:B-----5:R-:W-:Y:S02]  /*53460*/  IADD3 R8, P5, PT, R8, R2, RZ ;  /* 0x0000000208087210 */ /* 0x020fe40007fbe0ff */
[----:B------:R-:W-:-:S03]  /*53470*/  ISETP.GT.AND P4, PT, R4, 0x41, PT ;  /* 0x000000410400780c */ /* 0x000fc60003f84270 */
[----:B------:R4:W-:Y:S04]  /*53480*/  STL [R1+0x9c8], R8 ;  /* 0x0009c80801007387 */ /* 0x0009e80000100800 */
[----:B------:R-:W5:Y:S04]  /*53490*/  LDL.LU R13, [R1] ;  /* 0x00000000010d7983 */ /* 0x000f680000300800 */
[----:B------:R-:W5:Y:S01]  /*534a0*/  LDL.LU R12, [R1+0x4] ;  /* 0x00000400010c7983 */ /* 0x000f620000300800 */
[----:B---3--:R-:W-:Y:S01]  /*534b0*/  SEL R5, RZ, 0x4, !P4 ;  /* 0x00000004ff057807 */ /* 0x008fe20006000000 */
[----:B------:R-:W-:Y:S01]  /*534c0*/  IMAD.MOV.U32 R7, RZ, RZ, R242 ;  /* 0x000000ffff077224 */ /* 0x000fe200078e00f2 */
[----:B------:R-:W-:Y:S01]  /*534d0*/  MOV R6, R10 ;  /* 0x0000000a00067202 */ /* 0x000fe20000000f00 */
[----:B-1----:R-:W3:Y:S01]  /*534e0*/  LDL.LU R11, [R1+0x8] ;  /* 0x00000800010b7983 */ /* 0x002ee20000300800 */
[----:B------:R-:W-:-:S04]  /*534f0*/  SEL R5, R5, RZ, !P2 ;  /* 0x000000ff05057207 */ /* 0x000fc80005000000 */
[----:B------:R-:W-:Y:S01]  /*53500*/  ISETP.NE.U32.AND P4, PT, R5, RZ, PT ;  /* 0x000000ff0500720c */ /* 0x000fe20003f85070 */
[----:B------:R-:W-:-:S12]  /*53510*/  VIADD R5, R250, 0x100000 ;  /* 0x00100000fa057836 */ /* 0x000fd80000000000 */
[----:B------:R1:W-:Y:S01]  /*53520*/  LDGSTS.E [R5+-0x1fefc], desc[UR22][R6.64], P4 ;  /* 0xe010400006057fae */ /* 0x0003e2000a1a1016 */
[----:B------:R-:W-:Y:S01]  /*53530*/  ISETP.GT.AND P4, PT, R4, 0x42, PT ;  /* 0x000000420400780c */ /* 0x000fe20003f84270 */
[----:B-1----:R-:W-:Y:S02]  /*53540*/  IMAD.MOV.U32 R6, RZ, RZ, R9 ;  /* 0x000000ffff067224 */ /* 0x002fe400078e0009 */
[----:B--2---:R-:W2:Y:S01]  /*53550*/  LDL.LU R9, [R1+0xc] ;  /* 0x00000c0001097983 */ /* 0x004ea20000300800 */
[----:B------:R-:W-:Y:S01]  /*53560*/  SEL R5, RZ, 0x4, !P4 ;  /* 0x00000004ff057807 */ /* 0x000fe20006000000 */
[----:B------:R-:W-:Y:S02]  /*53570*/  IMAD.MOV.U32 R7, RZ, RZ, R243 ;  /* 0x000000ffff077224 */ /* 0x000fe400078e00f3 */
[----:B------:R-:W3:Y:S01]  /*53580*/  LDL.LU R10, [R1+0x10] ;  /* 0x00001000010a7983 */ /* 0x000ee20000300800 */
[----:B------:R-:W-:-:S04]  /*53590*/  SEL R5, R5, RZ, !P2 ;  /* 0x000000ff05057207 */ /* 0x000fc80005000000 */
[----:B------:R-:W-:Y:S02]  /*535a0*/  ISETP.NE.U32.AND P4, PT, R5, RZ, PT ;  /* 0x000000ff0500720c */ /* 0x000fe40003f85070 */
[----:B------:R-:W-:-:S11]  /*535b0*/  IADD3 R5, PT, PT, R250, 0x100000, RZ ;  /* 0x00100000fa057810 */ /* 0x000fd60007ffe0ff */
[----:B------:R1:W-:Y:S02]  /*535c0*/  LDGSTS.E [R5+-0x1fef8], desc[UR22][R6.64], P4 ;  /* 0xe010800006057fae */ /* 0x0003e4000a1a1016 */
[----:B-1----:R-:W-:Y:S02]  /*535d0*/  IMAD.MOV.U32 R6, RZ, RZ, R8 ;  /* 0x000000ffff067224 */ /* 0x002fe400078e0008 */
[----:B----4-:R-:W4:Y:S01]  /*535e0*/  LDL.LU R8, [R1+0x14] ;  /* 0x0000140001087983 */ /* 0x010f220000300800 */
        /* <DEDUP_REMOVED lines=38> */
[----:B------:R-:W-:-:S04]  /*53850*/  ISETP.GT.AND P4, PT, R4, 0x47, PT ;  /* 0x000000470400780c */ /* 0x000fc80003f84270 */
[----:B-1----:R-:W-:-:S04]  /*53860*/  SEL R5, RZ, 0x4, !P4 ;  /* 0x00000004ff057807 */ /* 0x002fc80006000000 */
[----:B------:R-:W-:-:S04]  /*53870*/  SEL R5, R5, RZ, !P2 ;  /* 0x000000ff05057207 */ /* 0x000fc80005000000 */
[----:B------:R-:W-:Y:S01]  /*53880*/  ISETP.NE.U32.AND P4, PT, R5, RZ, PT ;  /* 0x000000ff0500720c */ /* 0x000fe20003f85070 */
[----:B------:R-:W-:Y:S01]  /*53890*/  VIADD R5, R250, 0x100000 ;  /* 0x00100000fa057836 */ /* 0x000fe20000000000 */
[----:B-----5:R-:W-:-:S05]  /*538a0*/  IADD3 R12, P5, PT, R12, R2, RZ ;  /* 0x000000020c0c7210 */ /* 0x020fca0007fbe0ff */
[----:B------:R-:W-:Y:S01]  /*538b0*/  IMAD.X R13, R13, 0x1, R0, P5 ;  /* 0x000000010d0d7824 */ /* 0x000fe200028e0600 */
[----:B------:R-:W-:Y:S01]  /*538c0*/  STL [R1+0x4], R12 ;  /* 0x0000040c01007387 */ /* 0x000fe20000100800 */
[----:B------:R-:W-:Y:S02]  /*538d0*/  MOV R6, R12 ;  /* 0x0000000c00067202 */ /* 0x000fe40000000f00 */
[----:B------:R-:W-:Y:S01]  /*538e0*/  IMAD.MOV.U32 R7, RZ, RZ, R13 ;  /* 0x000000ffff077224 */ /* 0x000fe200078e000d */
[----:B------:R1:W-:Y:S04]  /*538f0*/  STL [R1], R13 ;  /* 0x0000000d01007387 */ /* 0x0003e80000100800 */
[----:B------:R5:W-:Y:S04]  /*53900*/  LDGSTS.E [R5+-0x1fee4], desc[UR22][R6.64], P4 ;  /* 0xe011c00006057fae */ /* 0x000be8000a1a1016 */
[----:B-1----:R-:W4:Y:S04]  /*53910*/  LDL.LU R13, [R1+0x18] ;  /* 0x00001800010d7983 */ /* 0x002f280000300800 */
[----:B------:R-:W4:Y:S01]  /*53920*/  LDL.LU R12, [R1+0x1c] ;  /* 0x00001c00010c7983 */ /* 0x000f220000300800 */
[----:B--2---:R-:W-:-:S05]  /*53930*/  IADD3 R9, P5, PT, R9, R2, RZ ;  /* 0x0000000209097210 */ /* 0x004fca0007fbe0ff */
[----:B---3--:R-:W-:Y:S01]  /*53940*/  IMAD.X R11, R11, 0x1, R0, P5 ;  /* 0x000000010b0b7824 */ /* 0x008fe200028e0600 */
[----:B------:R-:W-:Y:S04]  /*53950*/  STL [R1+0xc], R9 ;  /* 0x00000c0901007387 */ /* 0x000fe80000100800 */
[----:B------:R1:W-:Y:S04]  /*53960*/  STL [R1+0x8], R11 ;  /* 0x0000080b01007387 */ /* 0x0003e80000100800 */
[----:B------:R-:W2:Y:S01]  /*53970*/  LDL.LU R15, [R1+0x20] ;  /* 0x00002000010f7983 */ /* 0x000ea20000300800 */
[----:B------:R-:W-:-:S03]  /*53980*/  ISETP.GT.AND P4, PT, R4, 0x48, PT ;  /* 0x000000480400780c */ /* 0x000fc60003f84270 */
[----:B------:R-:W3:Y:S01]  /*53990*/  LDL.LU R14, [R1+0x24] ;  /* 0x00002400010e7983 */ /* 0x000ee20000300800 */
[----:B-----5:R-:W-:Y:S02]  /*539a0*/  IMAD.MOV.U32 R7, RZ, RZ, R11 ;  /* 0x000000ffff077224 */ /* 0x020fe400078e000b */
[----:B------:R-:W-:Y:S01]  /*539b0*/  IMAD.MOV.U32 R6, RZ, RZ, R9 ;  /* 0x000000ffff067224 */ /* 0x000fe200078e0009 */
[----:B-1----:R-:W5:Y:S01]  /*539c0*/  LDL.LU R11, [R1+0x28] ;  /* 0x00002800010b7983 */ /* 0x002f620000300800 */
[----:B------:R-:W-:-:S03]  /*539d0*/  SEL R5, RZ, 0x4, !P4 ;  /* 0x00000004ff057807 */ /* 0x000fc60006000000 */
[----:B------:R-:W5:Y:S01]  /*539e0*/  LDL.LU R9, [R1+0x2c] ;  /* 0x00002c0001097983 */ /* 0x000f620000300800 */
[----:B------:R-:W-:-:S04]  /*539f0*/  SEL R5, R5, RZ, !P2 ;  /* 0x000000ff05057207 */ /* 0x000fc80005000000 */
[----:B------:R-:W-:Y:S02]  /*53a00*/  ISETP.NE.U32.AND P4, PT, R5, RZ, PT ;  /* 0x000000ff0500720c */ /* 0x000fe40003f85070 */
[----:B------:R-:W-:Y:S02]  /*53a10*/  IADD3 R5, PT, PT, R250, 0x100000, RZ ;  /* 0x00100000fa057810 */ /* 0x000fe40007ffe0ff */
[----:B----4-:R-:W-:-:S04]  /*53a20*/  IADD3 R8, P5, PT, R8, R2, RZ ;  /* 0x0000000208087210 */ /* 0x010fc80007fbe0ff */
[----:B------:R-:W-:Y:S01]  /*53a30*/  IADD3.X R10, PT, PT, R10, R0, RZ, P5, !PT ;  /* 0x000000000a0a7210 */ /* 0x000fe20002ffe4ff */
[----:B------:R-:W-:Y:S04]  /*53a40*/  STL [R1+0x14], R8 ;  /* 0x0000140801007387 */ /* 0x000fe80000100800 */
[----:B------:R1:W-:Y:S04]  /*53a50*/  LDGSTS.E [R5+-0x1fee0], desc[UR22][R6.64], P4 ;  /* 0xe012000006057fae */ /* 0x0003e8000a1a1016 */
[----:B------:R4:W-:Y:S01]  /*53a60*/  STL [R1+0x10], R10 ;  /* 0x0000100a01007387 */ /* 0x0009e20000100800 */
[----:B-1----:R-:W-:Y:S01]  /*53a70*/  MOV R7, R10 ;  /* 0x0000000a00077202 */ /* 0x002fe20000000f00 */
[----:B------:R-:W-:-:S02]  /*53a80*/  IMAD.MOV.U32 R6, RZ, RZ, R8 ;  /* 0x000000ffff067224 */ /* 0x000fc400078e0008 */
[----:B----4-:R-:W4:Y:S04]  /*53a90*/  LDL.LU R10, [R1+0x30] ;  /* 0x00003000010a7983 */ /* 0x010f280000300800 */
[----:B------:R-:W4:Y:S01]  /*53aa0*/  LDL.LU R8, [R1+0x34] ;  /* 0x0000340001087983 */ /* 0x000f220000300800 */
[----:B------:R-:W-:-:S04]  /*53ab0*/  ISETP.GT.AND P4, PT, R4, 0x49, PT ;  /* 0x000000490400780c */ /* 0x000fc80003f84270 */
[----:B------:R-:W-:-:S04]  /*53ac0*/  SEL R5, RZ, 0x4, !P4 ;  /* 0x00000004ff057807 */ /* 0x000fc80006000000 */
[----:B------:R-:W-:-:S04]  /*53ad0*/  SEL R5, R5, RZ, !P2 ;  /* 0x000000ff05057207 */ /* 0x000fc80005000000 */
[----:B------:R-:W-:Y:S01]  /*53ae0*/  ISETP.NE.U32.AND P4, PT, R5, RZ, PT ;  /* 0x000000ff0500720c */ /* 0x000fe20003f85070 */
[----:B------:R-:W-:-:S12]  /*53af0*/  VIADD R5, R250, 0x100000 ;  /* 0x00100000fa057836 */ /* 0x000fd80000000000 */
[----:B------:R1:W-:Y:S01]  /*53b00*/  LDGSTS.E [R5+-0x1fedc], desc[UR22][R6.64], P4 ;  /* 0xe012400006057fae */ /* 0x0003e2000a1a1016 */
[----:B------:R-:W-:-:S04]  /*53b10*/  ISETP.GT.AND P4, PT, R4, 0x4a, PT ;  /* 0x0000004a0400780c */ /* 0x000fc80003f84270 */
[----:B-1----:R-:W-:-:S04]  /*53b20*/  SEL R5, RZ, 0x4, !P4 ;  /* 0x00000004ff057807 */ /* 0x002fc80006000000 */
[----:B------:R-:W-:-:S04]  /*53b30*/  SEL R5, R5, RZ, !P2 ;  /* 0x000000ff05057207 */ /* 0x000fc80005000000 */
[----:B------:R-:W-:Y:S01]  /*53b40*/  ISETP.NE.U32.AND P4, PT, R5, RZ, PT ;  /* 0x000000ff0500720c */ /* 0x000fe20003f85070 */
[----:B------:R-:W-:Y:S01]  /*53b50*/  VIADD R5, R250, 0x100000 ;  /* 0x00100000fa057836 */ /* 0x000fe20000000000 */
[----:B------:R-:W-:-:S05]  /*53b60*/  IADD3 R12, P5, PT, R12, R2, RZ ;  /* 0x000000020c0c7210 */ /* 0x000fca0007fbe0ff */
[----:B------:R-:W-:Y:S01]  /*53b70*/  IMAD.X R13, R13, 0x1, R0, P5 ;  /* 0x000000010d0d7824 */ /* 0x000fe200028e0600 */
[----:B------:R-:W-:Y:S01]  /*53b80*/  STL [R1+0x1c], R12 ;  /* 0x00001c0c01007387 */ /* 0x000fe20000100800 */
[----:B------:R-:W-:Y:S02]  /*53b90*/  MOV R6, R12 ;  /* 0x0000000c00067202 */ /* 0x000fe40000000f00 */
[----:B------:R-:W-:Y:S01]  /*53ba0*/  IMAD.MOV.U32 R7, RZ, RZ, R13 ;  /* 0x000000ffff077224 */ /* 0x000fe200078e000d */
[----:B------:R1:W-:Y:S04]  /*53bb0*/  STL [R1+0x18], R13 ;  /* 0x0000180d01007387 */ /* 0x0003e80000100800 */
[----:B------:R2:W-:Y:S01]  /*53bc0*/  LDGSTS.E [R5+-0x1fed8], desc[UR22][R6.64], P4 ;  /* 0xe012800006057fae */ /* 0x0005e2000a1a1016 */
[----:B------:R-:W-:-:S03]  /*53bd0*/  ISETP.GT.AND P4, PT, R4, 0x4b, PT ;  /* 0x0000004b0400780c */ /* 0x000fc60003f84270 */
[----:B-1----:R-:W4:Y:S04]  /*53be0*/  LDL.LU R13, [R1+0x38] ;  /* 0x00003800010d7983 */ /* 0x002f280000300800 */
[----:B------:R-:W4:Y:S01]  /*53bf0*/  LDL.LU R12, [R1+0x3c] ;  /* 0x00003c00010c7983 */ /* 0x000f220000300800 */
[----:B--2---:R-:W-:-:S04]  /*53c00*/  SEL R5, RZ, 0x4, !P4 ;  /* 0x00000004ff057807 */ /* 0x004fc80006000000 */
[----:B------:R-:W-:Y:S02]  /*53c10*/  SEL R5, R5, RZ, !P2 ;  /* 0x000000ff05057207 */ /* 0x000fe40005000000 */
[----:B---3--:R-:W-:Y:S02]  /*53c20*/  IADD3 R14, P5, PT, R14, R2, RZ ;  /* 0x000000020e0e7210 */ /* 0x008fe40007fbe0ff */
[----:B------:R-:W-:-:S03]  /*53c30*/  ISETP.NE.U32.AND P4, PT, R5, RZ, PT ;  /* 0x000000ff0500720c */ /* 0x000fc60003f85070 */
[----:B------:R-:W-:Y:S01]  /*53c40*/  IMAD.X R15, R15, 0x1, R0, P5 ;  /* 0x000000010f0f7824 */ /* 0x000fe200028e0600 */
[----:B-----5:R-:W-:Y:S01]  /*53c50*/  IADD3 R9, P5, PT, R9, R2, RZ ;  /* 0x0000000209097210 */ /* 0x020fe20007fbe0ff */
[----:B------:R-:W-:Y:S01]  /*53c60*/  IMAD.MOV.U32 R6, RZ, RZ, R14 ;  /* 0x000000ffff067224 */ /* 0x000fe200078e000e */
[----:B------:R-:W-:Y:S01]  /*53c70*/  IADD3 R5, PT, PT, R250, 0x100000, RZ ;  /* 0x00100000fa057810 */ /* 0x000fe20007ffe0ff */
[----:B------:R-:W-:Y:S01]  /*53c80*/  IMAD.MOV.U32 R7, RZ, RZ, R15 ;  /* 0x000000ffff077224 */ /* 0x000fe200078e000f */
[----:B------:R-:W-:Y:S01]  /*53c90*/  IADD3.X R11, PT, PT, R11, R0, RZ, P5, !PT ;  /* 0x000000000b0b7210 */ /* 0x000fe20002ffe4ff */
[----:B------:R-:W-:Y:S04]  /*53ca0*/  STL [R1+0x24], R14 ;  /* 0x0000240e01007387 */ /* 0x000fe80000100800 */
[----:B------:R-:W-:Y:S04]  /*53cb0*/  STL [R1+0x20], R15 ;  /* 0x0000200f01007387 */ /* 0x000fe80000100800 */
[----:B------:R1:W-:Y:S01]  /*53cc0*/  LDGSTS.E [R5+-0x1fed4], desc[UR22][R6.64], P4 ;  /* 0xe012c00006057fae */ /* 0x0003e2000a1a1016 */
[----:B------:R-:W-:-:S03]  /*53cd0*/  ISETP.GT.AND P4, PT, R4, 0x4c, PT ;  /* 0x0000004c0400780c */ /* 0x000fc60003f84270 */
[----:B------:R-:W-:Y:S04]  /*53ce0*/  STL [R1+0x2c], R9 ;  /* 0x00002c0901007387 */ /* 0x000fe80000100800 */
[----:B------:R2:W-:Y:S01]  /*53cf0*/  STL [R1+0x28], R11 ;  /* 0x0000280b01007387 */ /* 0x0005e20000100800 */
[----:B-1----:R-:W-:Y:S01]  /*53d00*/  MOV R7, R11 ;  /* 0x0000000b00077202 */ /* 0x002fe20000000f00 */
[----:B------:R-:W-:Y:S01]  /*53d10*/  IMAD.MOV.U32 R6, RZ, RZ, R9 ;  /* 0x000000ffff067224 */ /* 0x000fe200078e0009 */
[----:B------:R-:W-:Y:S01]  /*53d20*/  SEL R5, RZ, 0x4, !P4 ;  /* 0x00000004ff057807 */ /* 0x000fe20006000000 */
[----:B--2---:R-:W2:Y:S04]  /*53d30*/  LDL.LU R11, [R1+0x40] ;  /* 0x00004000010b7983 */ /* 0x004ea80000300800 */
[----:B------:R-:W3:Y:S01]  /*53d40*/  LDL.LU R9, [R1+0x44] ;  /* 0x0000440001097983 */ /* 0x000ee20000300800 */
[----:B------:R-:W-:-:S04]  /*53d50*/  SEL R5, R5, RZ, !P2 ;  /* 0x000000ff05057207 */ /* 0x000fc80005000000 */
[----:B------:R-:W-:Y:S02]  /*53d60*/  ISETP.NE.U32.AND P4, PT, R5, RZ, PT ;  /* 0x000000ff0500720c */ /* 0x000fe40003f85070 */
[----:B----4-:R-:W-:Y:S01]  /*53d70*/  IADD3 R8, P5, PT, R8, R2, RZ ;  /* 0x0000000208087210 */ /* 0x010fe20007fbe0ff */
[----:B------:R-:W-:-:S04]  /*53d80*/  VIADD R5, R250, 0x100000 ;  /* 0x00100000fa057836 */ /* 0x000fc80000000000 */
[----:B------:R-:W-:Y:S01]  /*53d90*/  IMAD.X R10, R10, 0x1, R0, P5 ;  /* 0x000000010a0a7824 */ /* 0x000fe200028e0600 */
[----:B------:R-:W-:Y:S04]  /*53da0*/  STL [R1+0x34], R8 ;  /* 0x0000340801007387 */ /* 0x000fe80000100800 */
[----:B------:R1:W-:Y:S04]  /*53db0*/  STL [R1+0x30], R10 ;  /* 0x0000300a01007387 */ /* 0x0003e80000100800 */
[----:B------:R4:W-:Y:S02]  /*53dc0*/  LDGSTS.E [R5+-0x1fed0], desc[UR22][R6.64], P4 ;  /* 0xe013000006057fae */ /* 0x0009e4000a1a1016 */
[----:B----4-:R-:W-:Y:S01]  /*53dd0*/  IMAD.MOV.U32 R7, RZ, RZ, R10 ;  /* 0x000000ffff077224 */ /* 0x010fe200078e000a */
[----:B------:R-:W-:Y:S01]  /*53de0*/  MOV R6, R8 ;  /* 0x0000000800067202 */ /* 0x000fe20000000f00 */
[----:B-1----:R-:W4:Y:S04]  /*53df0*/  LDL.LU R10, [R1+0x48] ;  /* 0x00004800010a7983 */ /* 0x002f280000300800 */
[----:B------:R-:W5:Y:S01]  /*53e00*/  LDL.LU R8, [R1+0x4c] ;  /* 0x00004c0001087983 */ /* 0x000f620000300800 */
        /* <DEDUP_REMOVED lines=9> */
[----:B------:R-:W-:Y:S02]  /*53ea0*/  ISETP.NE.U32.AND P4, PT, R5, RZ, PT ;  /* 0x000000ff0500720c */ /* 0x000fe40003f85070 */
[----:B------:R-:W-:Y:S02]  /*53eb0*/  IADD3 R5, PT, PT, R250, 0x100000, RZ ;  /* 0x00100000fa057810 */ /* 0x000fe40007ffe0ff */
[----:B------:R-:W-:-:S05]  /*53ec0*/  IADD3 R12, P5, PT, R12, R2, RZ ;  /* 0x000000020c0c7210 */ /* 0x000fca0007fbe0ff */
[----:B------:R-:W-:Y:S01]  /*53ed0*/  IMAD.X R13, R13, 0x1, R0, P5 ;  /* 0x000000010d0d7824 */ /* 0x000fe200028e0600 */
[----:B------:R-:W-:Y:S04]  /*53ee0*/  STL [R1+0x3c], R12 ;  /* 0x00003c0c01007387 */ /* 0x000fe80000100800 */
[----:B------:R1:W-:Y:S04]  /*53ef0*/  STL [R1+0x38], R13 ;  /* 0x0000380d01007387 */ /* 0x0003e80000100800 */
[----:B------:R-:W4:Y:S04]  /*53f00*/  LDL.LU R15, [R1+0x50] ;  /* 0x00005000010f7983 */ /* 0x000f280000300800 */
[----:B------:R-:W4:Y:S01]  /*53f10*/  LDL.LU R14, [R1+0x54] ;  /* 0x00005400010e7983 */ /* 0x000f220000300800 */
[----:B------:R-:W-:-:S02]  /*53f20*/  IMAD.MOV.U32 R7, RZ, RZ, R13 ;  /* 0x000000ffff077224 */ /* 0x000fc400078e000d */
[----:B------:R-:W-:Y:S01]  /*53f30*/  IMAD.MOV.U32 R6, RZ, RZ, R12 ;  /* 0x000000ffff067224 */ /* 0x000fe200078e000c */
[----:B-1----:R-:W4:Y:S04]  /*53f40*/  LDL.LU R13, [R1+0x58] ;  /* 0x00005800010d7983 */ /* 0x002f280000300800 */
[----:B------:R-:W4:Y:S04]  /*53f50*/  LDL.LU R12, [R1+0x5c] ;  /* 0x00005c00010c7983 */ /* 0x000f280000300800 */
[----:B------:R1:W-:Y:S01]  /*53f60*/  LDGSTS.E [R5+-0x1fec8], desc[UR22][R6.64], P4 ;  /* 0xe013800006057fae */ /* 0x0003e2000a1a1016 */
[----:B------:R-:W-:-:S02]  /*53f70*/  ISETP.GT.AND P4, PT, R4, 0x4f, PT ;  /* 0x0000004f0400780c */ /* 0x000fc40003f84270 */
[----:B---3--:R-:W-:-:S04]  /*53f80*/  IADD3 R9, P5, PT, R9, R2, RZ ;  /* 0x0000000209097210 */ /* 0x008fc80007fbe0ff */
[----:B--2---:R-:W-:Y:S01]  /*53f90*/  IADD3.X R11, PT, PT, R11, R0, RZ, P5, !PT ;  /* 0x000000000b0b7210 */ /* 0x004fe20002ffe4ff */
[----:B------:R-:W-:Y:S01]  /*53fa0*/  STL [R1+0x44], R9 ;  /* 0x0000440901007387 */ /* 0x000fe20000100800 */
[----:B-1----:R-:W-:Y:S02]  /*53fb0*/  IMAD.MOV.U32 R6, RZ, RZ, R9 ;  /* 0x000000ffff067224 */ /* 0x002fe400078e0009 */
[----:B------:R-:W-:Y:S01]  /*53fc0*/  MOV R7, R11 ;  /* 0x0000000b00077202 */ /* 0x000fe20000000f00 */
[----:B------:R1:W-:Y:S01]  /*53fd0*/  STL [R1+0x40], R11 ;  /* 0x0000400b01007387 */ /* 0x0003e20000100800 */
[----:B------:R-:W-:-:S03]  /*53fe0*/  SEL R5, RZ, 0x4, !P4 ;  /* 0x00000004ff057807 */ /* 0x000fc60006000000 */
[----:B-1----:R-:W2:Y:S04]  /*53ff0*/  LDL.LU R11, [R1+0x60] ;  /* 0x00006000010b7983 */ /* 0x002ea80000300800 */
[----:B------:R-:W3:Y:S01]  /*54000*/  LDL.LU R9, [R1+0x64] ;  /* 0x0000640001097983 */ /* 0x000ee20000300800 */
[----:B------:R-:W-:-:S04]  /*54010*/  SEL R5, R5, RZ, !P2 ;  /* 0x000000ff05057207 */ /* 0x000fc80005000000 */
[----:B------:R-:W-:Y:S01]  /*54020*/  ISETP.NE.U32.AND P4, PT, R5, RZ, PT ;  /* 0x000000ff0500720c */ /* 0x000fe20003f85070 */
[----:B------:R-:W-:Y:S01]  /*54030*/  VIADD R5, R250, 0x100000 ;  /* 0x00100000fa057836 */ /* 0x000fe20000000000 */
[----:B-----5:R-:W-:-:S11]  /*54040*/  IADD3 R8, P5, PT, R8, R2, RZ ;  /* 0x0000000208087210 */ /* 0x020fd60007fbe0ff */
[----:B------:R1:W-:Y:S01]  /*54050*/  LDGSTS.E [R5+-0x1fec4], desc[UR22][R6.64], P4 ;  /* 0xe013c00006057fae */ /* 0x0003e2000a1a1016 */
[----:B----4-:R-:W-:-:S03]  /*54060*/  IMAD.X R10, R10, 0x1, R0, P5 ;  /* 0x000000010a0a7824 */ /* 0x010fc600028e0600 */
[----:B------:R-:W-:Y:S04]  /*54070*/  STL [R1+0x4c], R8 ;  /* 0x00004c0801007387 */ /* 0x000fe80000100800 */
[----:B------:R4:W-:Y:S01]  /*54080*/  STL [R1+0x48], R10 ;  /* 0x0000480a01007387 */ /* 0x0009e20000100800 */
[----:B-1----:R-:W-:Y:S01]  /*54090*/  IMAD.MOV.U32 R7, RZ, RZ, R10 ;  /* 0x000000ffff077224 */ /* 0x002fe200078e000a */
[----:B------:R-:W-:Y:S02]  /*540a0*/  MOV R6, R8 ;  /* 0x0000000800067202 */ /* 0x000fe40000000f00 */
[----:B----4-:R-:W4:Y:S04]  /*540b0*/  LDL.LU R10, [R1+0x68] ;  /* 0x00006800010a7983 */ /* 0x010f280000300800 */
        /* <DEDUP_REMOVED lines=14> */
[----:B------:R-:W-:Y:S01]  /*541a0*/  IADD3 R12, P5, PT, R12, R2, RZ ;  /* 0x000000020c0c7210 */ /* 0x000fe20007fbe0ff */
[----:B------:R-:W-:Y:S02]  /*541b0*/  IMAD.MOV.U32 R6, RZ, RZ, R14 ;  /* 0x000000ffff067224 */ /* 0x000fe400078e000e */
[----:B------:R-:W-:Y:S01]  /*541c0*/  IMAD.MOV.U32 R7, RZ, RZ, R15 ;  /* 0x000000ffff077224 */ /* 0x000fe200078e000f */
[----:B------:R-:W-:Y:S01]  /*541d0*/  IADD3.X R13, PT, PT, R13, R0, RZ, P5, !PT ;  /* 0x000000000d0d7210 */ /* 0x000fe20002ffe4ff */
[----:B------:R-:W-:Y:S04]  /*541e0*/  STL [R1+0x54], R14 ;  /* 0x0000540e01007387 */ /* 0x000fe80000100800 */
[----:B------:R-:W-:Y:S04]  /*541f0*/  STL [R1+0x50], R15 ;  /* 0x0000500f01007387 */ /* 0x000fe80000100800 */
[----:B------:R1:W-:Y:S01]  /*54200*/  LDGSTS.E [R5+-0x1febc], desc[UR22][R6.64], P4 ;  /* 0xe014400006057fae */ /* 0x0003e2000a1a1016 */
[----:B------:R-:W-:-:S03]  /*54210*/  ISETP.GT.AND P4, PT, R4, 0x52, PT ;  /* 0x000000520400780c */ /* 0x000fc60003f84270 */
[----:B------:R-:W-:Y:S04]  /*54220*/  STL [R1+0x5c], R12 ;  /* 0x00005c0c01007387 */ /* 0x000fe80000100800 */
[----:B------:R1:W-:Y:S02]  /*54230*/  STL [R1+0x58], R13 ;  /* 0x0000580d01007387 */ /* 0x0003e40000100800 */
[----:B-1----:R-:W-:Y:S01]  /*54240*/  MOV R7, R13 ;  /* 0x0000000d00077202 */ /* 0x002fe20000000f00 */
[----:B------:R-:W-:Y:S01]  /*54250*/  IMAD.MOV.U32 R6, RZ, RZ, R12 ;  /* 0x000000ffff067224 */ /* 0x000fe200078e000c */
[----:B------:R-:W-:Y:S01]  /*54260*/  SEL R5, RZ, 0x4, !P4 ;  /* 0x00000004ff057807 */ /* 0x000fe20006000000 */
[----:B------:R-:W4:Y:S04]  /*54270*/  LDL.LU R13, [R1+0x70] ;  /* 0x00007000010d7983 */ /* 0x000f280000300800 */
[----:B------:R-:W4:Y:S01]  /*54280*/  LDL.LU R12, [R1+0x74] ;  /* 0x00007400010c7983 */ /* 0x000f220000300800 */
[----:B------:R-:W-:-:S04]  /*54290*/  SEL R5, R5, RZ, !P2 ;  /* 0x000000ff05057207 */ /* 0x000fc80005000000 */
[----:B------:R-:W-:Y:S01]  /*542a0*/  ISETP.NE.U32.AND P4, PT, R5, RZ, PT ;  /* 0x000000ff0500720c */ /* 0x000fe20003f85070 */
[----:B------:R-:W-:Y:S01]  /*542b0*/  VIADD R5, R250, 0x100000 ;  /* 0x00100000fa057836 */ /* 0x000fe20000000000 */
[----:B---3--:R-:W-:-:S05]  /*542c0*/  IADD3 R9, P5, PT, R9, R2, RZ ;  /* 0x0000000209097210 */ /* 0x008fca0007fbe0ff */
[----:B--2---:R-:W-:Y:S01]  /*542d0*/  IMAD.X R11, R11, 0x1, R0, P5 ;  /* 0x000000010b0b7824 */ /* 0x004fe200028e0600 */
[----:B------:R-:W-:Y:S05]  /*542e0*/  STL [R1+0x64], R9 ;  /* 0x0000640901007387 */ /* 0x000fea0000100800 */
[----:B------:R1:W-:Y:S04]  /*542f0*/  LDGSTS.E [R5+-0x1feb8], desc[UR22][R6.64], P4 ;  /* 0xe014800006057fae */ /* 0x0003e8000a1a1016 */
[----:B------:R2:W-:Y:S01]  /*54300*/  STL [R1+0x60], R11 ;  /* 0x0000600b01007387 */ /* 0x0005e20000100800 */
[----:B------:R-:W-:Y:S01]  /*54310*/  ISETP.GT.AND P4, PT, R4, 0x53, PT ;  /* 0x000000530400780c */ /* 0x000fe20003f84270 */
[----:B-1----:R-:W-:Y:S01]  /*54320*/  IMAD.MOV.U32 R7, RZ, RZ, R11 ;  /* 0x000000ffff077224 */ /* 0x002fe200078e000b */
[----:B------:R-:W-:Y:S01]  /*54330*/  MOV R6, R9 ;  /* 0x0000000900067202 */ /* 0x000fe20000000f00 */
[----:B--2---:R-:W2:Y:S04]  /*54340*/  LDL.LU R11, [R1+0x78] ;  /* 0x00007800010b7983 */ /* 0x004ea80000300800 */
[----:B------:R-:W3:Y:S01]  /*54350*/  LDL.LU R9, [R1+0x7c] ;  /* 0x00007c0001097983 */ /* 0x000ee20000300800 */
[----:B------:R-:W-:-:S04]  /*54360*/  SEL R5, RZ, 0x4, !P4 ;  /* 0x00000004ff057807 */ /* 0x000fc80006000000 */
[----:B------:R-:W-:-:S04]  /*54370*/  SEL R5, R5, RZ, !P2 ;  /* 0x000000ff05057207 */ /* 0x000fc80005000000 */
[----:B------:R-:W-:Y:S02]  /*54380*/  ISETP.NE.U32.AND P4, PT, R5, RZ, PT ;  /* 0x000000ff0500720c */ /* 0x000fe40003f85070 */
[----:B-----5:R-:W-:-:S05]  /*54390*/  IADD3 R8, P5, PT, R8, R2, RZ ;  /* 0x0000000208087210 */ /* 0x020fca0007fbe0ff */
[----:B----4-:R-:W-:Y:S01]  /*543a0*/  IMAD.X R10, R10, 0x1, R0, P5 ;  /* 0x000000010a0a7824 */ /* 0x010fe200028e0600 */
[----:B------:R-:W-:Y:S01]  /*543b0*/  STL [R1+0x6c], R8 ;  /* 0x00006c0801007387 */ /* 0x000fe20000100800 */
[----:B------:R-:W-:-:S03]  /*543c0*/  VIADD R5, R250, 0x100000 ;  /* 0x00100000fa057836 */ /* 0x000fc60000000000 */
[----:B------:R1:W-:Y:S04]  /*543d0*/  STL [R1+0x68], R10 ;  /* 0x0000680a01007387 */ /* 0x0003e80000100800 */
[----:B------:R-:W4:Y:S04]  /*543e0*/  LDL.LU R15, [R1+0x80] ;  /* 0x00008000010f7983 */ /* 0x000f280000300800 */
[----:B------:R-:W5:Y:S04]  /*543f0*/  LDL.LU R14, [R1+0x84] ;  /* 0x00008400010e7983 */ /* 0x000f680000300800 */
[----:B------:R1:W-:Y:S02]  /*54400*/  LDGSTS.E [R5+-0x1feb4], desc[UR22][R6.64], P4 ;  /* 0xe014c00006057fae */ /* 0x0003e4000a1a1016 */
[----:B-1----:R-:W-:-:S02]  /*54410*/  IMAD.MOV.U32 R7, RZ, RZ, R10 ;  /* 0x000000ffff077224 */ /* 0x002fc400078e000a */
[----:B------:R-:W-:Y:S01]  /*54420*/  IMAD.MOV.U32 R6, RZ, RZ, R8 ;  /* 0x000000ffff067224 */ /* 0x000fe200078e0008 */
[----:B------:R-:W4:Y:S04]  /*54430*/  LDL.LU R10, [R1+0x88] ;  /* 0x00008800010a7983 */ /* 0x000f280000300800 */
[----:B------:R-:W4:Y:S01]  /*54440*/  LDL.LU R8, [R1+0x8c] ;  /* 0x00008c0001087983 */ /* 0x000f220000300800 */
[----:B------:R-:W-:-:S04]  /*54450*/  ISETP.GT.AND P4, PT, R4, 0x54, PT ;  /* 0x000000540400780c */ /* 0x000fc80003f84270 */
[----:B------:R-:W-:-:S04]  /*54460*/  SEL R5, RZ, 0x4, !P4 ;  /* 0x00000004ff057807 */ /* 0x000fc80006000000 */
[----:B------:R-:W-:-:S04]  /*54470*/  SEL R5, R5, RZ, !P2 ;  /* 0x000000ff05057207 */ /* 0x000fc80005000000 */
[----:B------:R-:W-:Y:S02]  /*54480*/  ISETP.NE.U32.AND P4, PT, R5, RZ, PT ;  /* 0x000000ff0500720c */ /* 0x000fe40003f85070 */
[----:B------:R-:W-:-:S11]  /*54490*/  IADD3 R5, PT, PT, R250, 0x100000, RZ ;  /* 0x00100000fa057810 */ /* 0x000fd60007ffe0ff */
[----:B------:R1:W-:Y:S01]  /*544a0*/  LDGSTS.E [R5+-0x1feb0], desc[UR22][R6.64], P4 ;  /* 0xe015000006057fae */ /* 0x0003e2000a1a1016 */
[----:B------:R-:W-:-:S04]  /*544b0*/  ISETP.GT.AND P4, PT, R4, 0x55, PT ;  /* 0x000000550400780c */ /* 0x000fc80003f84270 */
[----:B-1----:R-:W-:-:S04]  /*544c0*/  SEL R5, RZ, 0x4, !P4 ;  /* 0x00000004ff057807 */ /* 0x002fc80006000000 */
[----:B------:R-:W-:-:S04]  /*544d0*/  SEL R5, R5, RZ, !P2 ;  /* 0x000000ff05057207 */ /* 0x000fc80005000000 */
[----:B------:R-:W-:Y:S01]  /*544e0*/  ISETP.NE.U32.AND P4, PT, R5, RZ, PT ;  /* 0x000000ff0500720c */ /* 0x000fe20003f85070 */
[----:B------:R-:W-:Y:S01]  /*544f0*/  VIADD R5, R250, 0x100000 ;  /* 0x00100000fa057836 */ /* 0x000fe20000000000 */
[----:B------:R-:W-:-:S04]  /*54500*/  IADD3 R12, P5, PT, R12, R2, RZ ;  /* 0x000000020c0c7210 */ /* 0x000fc80007fbe0ff */
[----:B------:R-:W-:Y:S01]  /*54510*/  IADD3.X R13, PT, PT, R13, R0, RZ, P5, !PT ;  /* 0x000000000d0d7210 */ /* 0x000fe20002ffe4ff */
[----:B------:R-:W-:Y:S01]  /*54520*/  STL [R1+0x74], R12 ;  /* 0x0000740c01007387 */ /* 0x000fe20000100800 */
[----:B------:R-:W-:Y:S02]  /*54530*/  IMAD.MOV.U32 R6, RZ, RZ, R12 ;  /* 0x000000ffff067224 */ /* 0x000fe400078e000c */
[----:B------:R-:W-:Y:S01]  /*54540*/  MOV R7, R13 ;  /* 0x0000000d00077202 */ /* 0x000fe20000000f00 */
[----:B------:R1:W-:Y:S04]  /*54550*/  STL [R1+0x70], R13 ;  /* 0x0000700d01007387 */ /* 0x0003e80000100800 */
[----:B------:R1:W-:Y:S04]  /*54560*/  LDGSTS.E [R5+-0x1feac], desc[UR22][R6.64], P4 ;  /* 0xe015400006057fae */ /* 0x0003e8000a1a1016 */
[----:B-1----:R-:W4:Y:S04]  /*54570*/  LDL.LU R13, [R1+0x90] ;  /* 0x00009000010d7983 */ /* 0x002f280000300800 */
[----:B------:R-:W4:Y:S01]  /*54580*/  LDL.LU R12, [R1+0x94] ;  /* 0x00009400010c7983 */ /* 0x000f220000300800 */
[----:B------:R-:W-:-:S04]  /*54590*/  ISETP.GT.AND P4, PT, R4, 0x56, PT ;  /* 0x000000560400780c */ /* 0x000fc80003f84270 */
[----:B------:R-:W-:-:S04]  /*545a0*/  SEL R5, RZ, 0x4, !P4 ;  /* 0x00000004ff057807 */ /* 0x000fc80006000000 */
[----:B------:R-:W-:-:S04]  /*545b0*/  SEL R5, R5, RZ, !P2 ;  /* 0x000000ff05057207 */ /* 0x000fc80005000000 */
[----:B------:R-:W-:Y:S02]  /*545c0*/  ISETP.NE.U32.AND P4, PT, R5, RZ, PT ;  /* 0x000000ff0500720c */ /* 0x000fe40003f85070 */
[----:B---3--:R-:W-:-:S05]  /*545d0*/  IADD3 R9, P5, PT, R9, R2, RZ ;  /* 0x0000000209097210 */ /* 0x008fca0007fbe0ff */
[----:B--2---:R-:W-:Y:S01]  /*545e0*/  IMAD.X R11, R11, 0x1, R0, P5 ;  /* 0x000000010b0b7824 */ /* 0x004fe200028e0600 */
[----:B------:R-:W-:Y:S01]  /*545f0*/  STL [R1+0x7c], R9 ;  /* 0x00007c0901007387 */ /* 0x000fe20000100800 */
[----:B------:R-:W-:Y:S01]  /*54600*/  VIADD R5, R250, 0x100000 ;  /* 0x00100000fa057836 */ /* 0x000fe20000000000 */
[----:B------:R-:W-:Y:S01]  /*54610*/  MOV R6, R9 ;  /* 0x0000000900067202 */ /* 0x000fe20000000f00 */
[----:B------:R-:W-:Y:S01]  /*54620*/  IMAD.MOV.U32 R7, RZ, RZ, R11 ;  /* 0x000000ffff077224 */ /* 0x000fe200078e000b */
[----:B------:R1:W-:Y:S04]  /*54630*/  STL [R1+0x78], R11 ;  /* 0x0000780b01007387 */ /* 0x0003e80000100800 */
[----:B------:R2:W-:Y:S01]  /*54640*/  LDGSTS.E [R5+-0x1fea8], desc[UR22][R6.64], P4 ;  /* 0xe015800006057fae */ /* 0x0005e2000a1a1016 */
[----:B------:R-:W-:-:S03]  /*54650*/  ISETP.GT.AND P4, PT, R4, 0x57, PT ;  /* 0x000000570400780c */ /* 0x000fc60003f84270 */
[----:B-1----:R-:W3:Y:S04]  /*54660*/  LDL.LU R11, [R1+0x98] ;  /* 0x00009800010b7983 */ /* 0x002ee80000300800 */
[----:B------:R-:W3:Y:S01]  /*54670*/  LDL.LU R9, [R1+0x9c] ;  /* 0x00009c0001097983 */ /* 0x000ee20000300800 */
[----:B--2---:R-:W-:-:S04]  /*54680*/  SEL R5, RZ, 0x4, !P4 ;  /* 0x00000004ff057807 */ /* 0x004fc80006000000 */
[----:B------:R-:W-:Y:S02]  /*54690*/  SEL R5, R5, RZ, !P2 ;  /* 0x000000ff05057207 */ /* 0x000fe40005000000 */
[----:B-----5:R-:W-:Y:S02]  /*546a0*/  IADD3 R14, P5, PT, R14, R2, RZ ;  /* 0x000000020e0e7210 */ /* 0x020fe40007fbe0ff */
[----:B------:R-:W-:-:S03]  /*546b0*/  ISETP.NE.U32.AND P4, PT, R5, RZ, PT ;  /* 0x000000ff0500720c */ /* 0x000fc60003f85070 */
[----:B----4-:R-:W-:Y:S01]  /*546c0*/  IMAD.X R15, R15, 0x1, R0, P5 ;  /* 0x000000010f0f7824 */ /* 0x010fe200028e0600 */
[----:B------:R-:W-:Y:S01]  /*546d0*/  IADD3 R5, PT, PT, R250, 0x100000, RZ ;  /* 0x00100000fa057810 */ /* 0x000fe20007ffe0ff */
[----:B------:R-:W-:Y:S02]  /*546e0*/  IMAD.MOV.U32 R6, RZ, RZ, R14 ;  /* 0x000000ffff067224 */ /* 0x000fe400078e000e */
[----:B------:R-:W-:Y:S01]  /*546f0*/  IMAD.MOV.U32 R7, RZ, RZ, R15 ;  /* 0x000000ffff077224 */ /* 0x000fe200078e000f */
[----:B------:R-:W-:Y:S04]  /*54700*/  STL [R1+0x84], R14 ;  /* 0x0000840e01007387 */ /* 0x000fe80000100800 */
[----:B------:R-:W-:Y:S04]  /*54710*/  STL [R1+0x80], R15 ;  /* 0x0000800f01007387 */ /* 0x000fe80000100800 */
[----:B------:R1:W-:Y:S01]  /*54720*/  LDGSTS.E [R5+-0x1fea4], desc[UR22][R6.64], P4 ;  /* 0xe015c00006057fae */ /* 0x0003e2000a1a1016 */
[----:B------:R-:W-:-:S04]  /*54730*/  IADD3 R8, P5, PT, R8, R2, RZ ;  /* 0x0000000208087210 */ /* 0x000fc80007fbe0ff */
[----:B------:R-:W-:Y:S01]  /*54740*/  IADD3.X R10, PT, PT, R10, R0, RZ, P5, !PT ;  /* 0x000000000a0a7210 */ /* 0x000fe20002ffe4ff */
[----:B------:R-:W-:Y:S04]  /*54750*/  STL [R1+0x8c], R8 ;  /* 0x00008c0801007387 */ /* 0x000fe80000100800 */
[----:B------:R2:W-:Y:S01]  /*54760*/  STL [R1+0x88], R10 ;  /* 0x0000880a01007387 */ /* 0x0005e20000100800 */
[----:B-1----:R-:W-:Y:S01]  /*54770*/  MOV R7, R10 ;  /* 0x0000000a00077202 */ /* 0x002fe20000000f00 */
[----:B------:R-:W-:Y:S02]  /*54780*/  IMAD.MOV.U32 R6, RZ, RZ, R8 ;  /* 0x000000ffff067224 */ /* 0x000fe400078e0008 */
[----:B--2---:R-:W2:Y:S04]  /*54790*/  LDL.LU R10, [R1+0xa0] ;  /* 0x0000a000010a7983 */ /* 0x004ea80000300800 */
        /* <DEDUP_REMOVED lines=18> */
[----:B------:R5:W-:Y:S04]  /*548c0*/  LDGSTS.E [R5+-0x1fe9c], desc[UR22][R6.64], P4 ;  /* 0xe016400006057fae */ /* 0x000be8000a1a1016 */
[----:B-1----:R-:W2:Y:S04]  /*548d0*/  LDL.LU R13, [R1+0xa8] ;  /* 0x0000a800010d7983 */ /* 0x002ea80000300800 */
[----:B------:R-:W2:Y:S01]  /*548e0*/  LDL.LU R12, [R1+0xac] ;  /* 0x0000ac00010c7983 */ /* 0x000ea20000300800 */
[----:B------:R-:W-:-:S02]  /*548f0*/  ISETP.GT.AND P4, PT, R4, 0x5a, PT ;  /* 0x0000005a0400780c */ /* 0x000fc40003f84270 */
[----:B---3--:R-:W-:-:S05]  /*54900*/  IADD3 R9, P5, PT, R9, R2, RZ ;  /* 0x0000000209097210 */ /* 0x008fca0007fbe0ff */
[----:B------:R-:W-:Y:S01]  /*54910*/  IMAD.X R11, R11, 0x1, R0, P5 ;  /* 0x000000010b0b7824 */ /* 0x000fe200028e0600 */
[----:B------:R-:W-:Y:S04]  /*54920*/  STL [R1+0x9c], R9 ;  /* 0x00009c0901007387 */ /* 0x000fe80000100800 */
[----:B------:R1:W-:Y:S04]  /*54930*/  STL [R1+0x98], R11 ;  /* 0x0000980b01007387 */ /* 0x0003e80000100800 */
[----:B------:R-:W3:Y:S04]  /*54940*/  LDL.LU R15, [R1+0xb0] ;  /* 0x0000b000010f7983 */ /* 0x000ee80000300800 */
[----:B------:R-:W3:Y:S01]  /*54950*/  LDL.LU R14, [R1+0xb4] ;  /* 0x0000b400010e7983 */ /* 0x000ee20000300800 */
[----:B-----5:R-:W-:-:S02]  /*54960*/  IMAD.MOV.U32 R7, RZ, RZ, R11 ;  /* 0x000000ffff077224 */ /* 0x020fc400078e000b */
[----:B------:R-:W-:Y:S01]  /*54970*/  IMAD.MOV.U32 R6, RZ, RZ, R9 ;  /* 0x000000ffff067224 */ /* 0x000fe200078e0009 */
[----:B-1----:R-:W5:Y:S01]  /*54980*/  LDL.LU R11, [R1+0xb8] ;  /* 0x0000b800010b7983 */ /* 0x002f620000300800 */
[----:B------:R-:W-:-:S03]  /*54990*/  SEL R5, RZ, 0x4, !P4 ;  /* 0x00000004ff057807 */ /* 0x000fc60006000000 */
[----:B------:R-:W5:Y:S01]  /*549a0*/  LDL.LU R9, [R1+0xbc] ;  /* 0x0000bc0001097983 */ /* 0x000f620000300800 */
[----:B------:R-:W-:-:S04]  /*549b0*/  SEL R5, R5, RZ, !P2 ;  /* 0x000000ff05057207 */ /* 0x000fc80005000000 */
[----:B------:R-:W-:Y:S02]  /*549c0*/  ISETP.NE.U32.AND P4, PT, R5, RZ, PT ;  /* 0x000000ff0500720c */ /* 0x000fe40003f85070 */
[----:B------:R-:W-:-:S11]  /*549d0*/  IADD3 R5, PT, PT, R250, 0x100000, RZ ;  /* 0x00100000fa057810 */ /* 0x000fd60007ffe0ff */
[----:B------:R1:W-:Y:S01]  /*549e0*/  LDGSTS.E [R5+-0x1fe98], desc[UR22][R6.64], P4 ;  /* 0xe016800006057fae */ /* 0x0003e2000a1a1016 */
[----:B----4-:R-:W-:-:S04]  /*549f0*/  IADD3 R8, P5, PT, R8, R2, RZ ;  /* 0x0000000208087210 */ /* 0x010fc80007fbe0ff */
[----:B--2---:R-:W-:Y:S01]  /*54a00*/  IADD3.X R10, PT, PT, R10, R0, RZ, P5, !PT ;  /* 0x000000000a0a7210 */ /* 0x004fe20002ffe4ff */
[----:B------:R-:W-:Y:S01]  /*54a10*/  STL [R1+0xa4], R8 ;  /* 0x0000a40801007387 */ /* 0x000fe20000100800 */
[----:B-1----:R-:W-:Y:S02]  /*54a20*/  IMAD.MOV.U32 R6, RZ, RZ, R8 ;  /* 0x000000ffff067224 */ /* 0x002fe400078e0008 */
[----:B------:R-:W-:Y:S01]  /*54a30*/  MOV R7, R10 ;  /* 0x0000000a00077202 */ /* 0x000fe20000000f00 */
[----:B------:R1:W-:Y:S04]  /*54a40*/  STL [R1+0xa0], R10 ;  /* 0x0000a00a01007387 */ /* 0x0003e80000100800 */
[----:B-1----:R-:W2:Y:S04]  /*54a50*/  LDL.LU R10, [R1+0xc0] ;  /* 0x0000c000010a7983 */ /* 0x002ea80000300800 */
        /* <DEDUP_REMOVED lines=20> */
[----:B-1----:R-:W2:Y:S04]  /*54ba0*/  LDL.LU R13, [R1+0xc8] ;  /* 0x0000c800010d7983 */ /* 0x002ea80000300800 */
[----:B------:R-:W2:Y:S01]  /*54bb0*/  LDL.LU R12, [R1+0xcc] ;  /* 0x0000cc00010c7983 */ /* 0x000ea20000300800 */
[----:B------:R-:W-:-:S04]  /*54bc0*/  SEL R5, RZ, 0x4, !P4 ;  /* 0x00000004ff057807 */ /* 0x000fc80006000000 */
        /* <DEDUP_REMOVED lines=18> */
[----:B---3--:R-:W3:Y:S04]  /*54cf0*/  LDL.LU R11, [R1+0xd0] ;  /* 0x0000d000010b7983 */ /* 0x008ee80000300800 */
[----:B------:R-:W5:Y:S01]  /*54d00*/  LDL.LU R9, [R1+0xd4] ;  /* 0x0000d40001097983 */ /* 0x000f620000300800 */
[----:B------:R-:W-:-:S04]  /*54d10*/  SEL R5, R5, RZ, !P2 ;  /* 0x000000ff05057207 */ /* 0x000fc80005000000 */
[----:B------:R-:W-:Y:S01]  /*54d20*/  ISETP.NE.U32.AND P4, PT, R5, RZ, PT ;  /* 0x000000ff0500720c */ /* 0x000fe20003f85070 */
[----:B------:R-:W-:Y:S01]  /*54d30*/  VIADD R5, R250, 0x100000 ;  /* 0x00100000fa057836 */ /* 0x000fe20000000000 */
[----:B----4-:R-:W-:-:S11]  /*54d40*/  IADD3 R8, P5, PT, R8, R2, RZ ;  /* 0x0000000208087210 */ /* 0x010fd60007fbe0ff */
[----:B------:R1:W-:Y:S01]  /*54d50*/  LDGSTS.E [R5+-0x1fe88], desc[UR22][R6.64], P4 ;  /* 0xe017800006057fae */ /* 0x0003e2000a1a1016 */
[----:B--2---:R-:W-:-:S03]  /*54d60*/  IMAD.X R10, R10, 0x1, R0, P5 ;  /* 0x000000010a0a7824 */ /* 0x004fc600028e0600 */
[----:B------:R-:W-:Y:S04]  /*54d70*/  STL [R1+0xc4], R8 ;  /* 0x0000c40801007387 */ /* 0x000fe80000100800 */
[----:B------:R2:W-:Y:S01]  /*54d80*/  STL [R1+0xc0], R10 ;  /* 0x0000c00a01007387 */ /* 0x0005e20000100800 */
[----:B-1----:R-:W-:Y:S01]  /*54d90*/  IMAD.MOV.U32 R7, RZ, RZ, R10 ;  /* 0x000000ffff077224 */ /* 0x002fe200078e000a */
[----:B------:R-:W-:Y:S02]  /*54da0*/  MOV R6, R8 ;  /* 0x0000000800067202 */ /* 0x000fe40000000f00 */
        /* <DEDUP_REMOVED lines=17> */
[----:B------:R-:W2:Y:S04]  /*54ec0*/  LDL.LU R15, [R1+0xe0] ;  /* 0x0000e000010f7983 */ /* 0x000ea80000300800 */
[----:B------:R-:W2:Y:S01]  /*54ed0*/  LDL.LU R14, [R1+0xe4] ;  /* 0x0000e400010e7983 */ /* 0x000ea20000300800 */
[----:B------:R-:W-:-:S02]  /*54ee0*/  IMAD.MOV.U32 R7, RZ, RZ, R13 ;  /* 0x000000ffff077224 */ /* 0x000fc400078e000d */
[----:B------:R-:W-:Y:S01]  /*54ef0*/  IMAD.MOV.U32 R6, RZ, RZ, R12 ;  /* 0x000000ffff067224 */ /* 0x000fe200078e000c */
[----:B-1----:R-:W2:Y:S04]  /*54f00*/  LDL.LU R13, [R1+0xe8] ;  /* 0x0000e800010d7983 */ /* 0x002ea80000300800 */
[----:B------:R-:W2:Y:S04]  /*54f10*/  LDL.LU R12, [R1+0xec] ;  /* 0x0000ec00010c7983 */ /* 0x000ea80000300800 */
[----:B------:R1:W-:Y:S01]  /*54f20*/  LDGSTS.E [R5+-0x1fe80], desc[UR22][R6.64], P4 ;  /* 0xe018000006057fae */ /* 0x0003e2000a1a1016 */
[----:B------:R-:W-:-:S02]  /*54f30*/  ISETP.GT.AND P4, PT, R4, 0x61, PT ;  /* 0x000000610400780c */ /* 0x000fc40003f84270 */
[----:B-----5:R-:W-:-:S04]  /*54f40*/  IADD3 R9, P5, PT, R9, R2, RZ ;  /* 0x0000000209097210 */ /* 0x020fc80007fbe0ff */
[----:B---3--:R-:W-:Y:S01]  /*54f50*/  IADD3.X R11, PT, PT, R11, R0, RZ, P5, !PT ;  /* 0x000000000b0b7210 */ /* 0x008fe20002ffe4ff */
[----:B------:R-:W-:Y:S01]  /*54f60*/  STL [R1+0xd4], R9 ;  /* 0x0000d40901007387 */ /* 0x000fe20000100800 */
[----:B-1----:R-:W-:Y:S02]  /*54f70*/  IMAD.MOV.U32 R6, RZ, RZ, R9 ;  /* 0x000000ffff067224 */ /* 0x002fe400078e0009 */
[----:B------:R-:W-:Y:S01]  /*54f80*/  MOV R7, R11 ;  /* 0x0000000b00077202 */ /* 0x000fe20000000f00 */
[----:B------:R1:W-:Y:S01]  /*54f90*/  STL [R1+0xd0], R11 ;  /* 0x0000d00b01007387 */ /* 0x0003e20000100800 */
[----:B------:R-:W-:-:S03]  /*54fa0*/  SEL R5, RZ, 0x4, !P4 ;  /* 0x00000004ff057807 */ /* 0x000fc60006000000 */
[----:B-1----:R-:W3:Y:S04]  /*54fb0*/  LDL.LU R11, [R1+0xf0] ;  /* 0x0000f000010b7983 */ /* 0x002ee80000300800 */
        /* <DEDUP_REMOVED lines=39> */
[----:B------:R-:W2:Y:S04]  /*55230*/  LDL.LU R13, [R1+0x100] ;  /* 0x00010000010d7983 */ /* 0x000ea80000300800 */
[----:B------:R-:W2:Y:S01]  /*55240*/  LDL.LU R12, [R1+0x104] ;  /* 0x00010400010c7983 */ /* 0x000ea20000300800 */
[----:B------:R-:W-:-:S04]  /*55250*/  SEL R5, R5, RZ, !P2 ;  /* 0x000000ff05057207 */ /* 0x000fc80005000000 */
[----:B------:R-:W-:Y:S01]  /*55260*/  ISETP.NE.U32.AND P4, PT, R5, RZ, PT ;  /* 0x000000ff0500720c */ /* 0x000fe20003f85070 */
[----:B------:R-:W-:Y:S01]  /*55270*/  VIADD R5, R250, 0x100000 ;  /* 0x00100000fa057836 */ /* 0x000fe20000000000 */
[----:B-----5:R-:W-:-:S11]  /*55280*/  IADD3 R9, P5, PT, R9, R2, RZ ;  /* 0x0000000209097210 */ /* 0x020fd60007fbe0ff */
[----:B------:R1:W-:Y:S01]  /*55290*/  LDGSTS.E [R5+-0x1fe70], desc[UR22][R6.64], P4 ;  /* 0xe019000006057fae */ /* 0x0003e2000a1a1016 */
[----:B---3--:R-:W-:-:S03]  /*552a0*/  IMAD.X R11, R11, 0x1, R0, P5 ;  /* 0x000000010b0b7824 */ /* 0x008fc600028e0600 */
[----:B------:R-:W-:Y:S04]  /*552b0*/  STL [R1+0xf4], R9 ;  /* 0x0000f40901007387 */ /* 0x000fe80000100800 */
[----:B------:R3:W-:Y:S01]  /*552c0*/  STL [R1+0xf0], R11 ;  /* 0x0000f00b01007387 */ /* 0x0007e20000100800 */
[----:B-1----:R-:W-:Y:S01]  /*552d0*/  IMAD.MOV.U32 R7, RZ, RZ, R11 ;  /* 0x000000ffff077224 */ /* 0x002fe200078e000b */
[----:B------:R-:W-:Y:S02]  /*552e0*/  MOV R6, R9 ;  /* 0x0000000900067202 */ /* 0x000fe40000000f00 */
[----:B---3--:R-:W3:Y:S04]  /*552f0*/  LDL.LU R11, [R1+0x108] ;  /* 0x00010800010b7983 */ /* 0x008ee80000300800 */
[----:B------:R-:W5:Y:S01]  /*55300*/  LDL.LU R9, [R1+0x10c] ;  /* 0x00010c0001097983 */ /* 0x000f620000300800 */
[----:B------:R-:W-:-:S04]  /*55310*/  ISETP.GT.AND P4, PT, R4, 0x65, PT ;  /* 0x000000650400780c */ /* 0x000fc80003f84270 */
[----:B------:R-:W-:-:S04]  /*55320*/  SEL R5, RZ, 0x4, !P4 ;  /* 0x00000004ff057807 */ /* 0x000fc80006000000 */
[----:B------:R-:W-:-:S04]  /*55330*/  SEL R5, R5, RZ, !P2 ;  /* 0x000000ff05057207 */ /* 0x000fc80005000000 */
[----:B------:R-:W-:Y:S02]  /*55340*/  ISETP.NE.U32.AND P4, PT, R5, RZ, PT ;  /* 0x000000ff0500720c */ /* 0x000fe40003f85070 */
[----:B----4-:R-:W-:-:S05]  /*55350*/  IADD3 R8, P5, PT, R8, R2, RZ ;  /* 0x0000000208087210 */ /* 0x010fca0007fbe0ff */
[----:B--2---:R-:W-:Y:S01]  /*55360*/  IMAD.X R10, R10, 0x1, R0, P5 ;  /* 0x000000010a0a7824 */ /* 0x004fe200028e0600 */
[----:B------:R-:W-:Y:S01]  /*55370*/  STL [R1+0xfc], R8 ;  /* 0x0000fc0801007387 */ /* 0x000fe20000100800 */
[----:B------:R-:W-:-:S03]  /*55380*/  VIADD R5, R250, 0x100000 ;  /* 0x00100000fa057836 */ /* 0x000fc60000000000 */
[----:B------:R1:W-:Y:S04]  /*55390*/  STL [R1+0xf8], R10 ;  /* 0x0000f80a01007387 */ /* 0x0003e80000100800 */
[----:B------:R-:W2:Y:S04]  /*553a0*/  LDL.LU R15, [R1+0x110] ;  /* 0x00011000010f7983 */ /* 0x000ea80000300800 */
[----:B------:R-:W4:Y:S04]  /*553b0*/  LDL.LU R14, [R1+0x114] ;  /* 0x00011400010e7983 */ /* 0x000f280000300800 */
[----:B------:R1:W-:Y:S02]  /*553c0*/  LDGSTS.E [R5+-0x1fe6c], desc[UR22][R6.64], P4 ;  /* 0xe019400006057fae */ /* 0x0003e4000a1a1016 */
[----:B-1----:R-:W-:-:S02]  /*553d0*/  IMAD.MOV.U32 R7, RZ, RZ, R10 ;  /* 0x000000ffff077224 */ /* 0x002fc400078e000a */
[----:B------:R-:W-:Y:S01]  /*553e0*/  IMAD.MOV.U32 R6, RZ, RZ, R8 ;  /* 0x000000ffff067224 */ /* 0x000fe200078e0008 */
[----:B------:R-:W2:Y:S04]  /*553f0*/  LDL.LU R10, [R1+0x118] ;  /* 0x00011800010a7983 */ /* 0x000ea80000300800 */
[----:B------:R-:W2:Y:S01]  /*55400*/  LDL.LU R8, [R1+0x11c] ;  /* 0x00011c0001087983 */ /* 0x000ea20000300800 */
        /* <DEDUP_REMOVED lines=17> */
[----:B------:R1:W-:Y:S01]  /*55520*/  LDGSTS.E [R5+-0x1fe64], desc[UR22][R6.64], P4 ;  /* 0xe019c00006057fae */ /* 0x0003e2000a1a1016 */
[----:B------:R-:W-:-:S03]  /*55530*/  ISETP.GT.AND P4, PT, R4, 0x68, PT ;  /* 0x000000680400780c */ /* 0x000fc60003f84270 */
[----:B-1----:R-:W2:Y:S04]  /*55540*/  LDL.LU R13, [R1+0x120] ;  /* 0x00012000010d7983 */ /* 0x002ea80000300800 */
[----:B------:R-:W2:Y:S01]  /*55550*/  LDL.LU R12, [R1+0x124] ;  /* 0x00012400010c7983 */ /* 0x000ea20000300800 */
[----:B------:R-:W-:-:S04]  /*55560*/  SEL R5, RZ, 0x4, !P4 ;  /* 0x00000004ff057807 */ /* 0x000fc80006000000 */
[----:B------:R-:W-:-:S04]  /*55570*/  SEL R5, R5, RZ, !P2 ;  /* 0x000000ff05057207 */ /* 0x000fc80005000000 */
[----:B------:R-:W-:Y:S02]  /*55580*/  ISETP.NE.U32.AND P4, PT, R5, RZ, PT ;  /* 0x000000ff0500720c */ /* 0x000fe40003f85070 */
[----:B-----5:R-:W-:-:S05]  /*55590*/  IADD3 R9, P5, PT, R9, R2, RZ ;  /* 0x0000000209097210 */ /* 0x020fca0007fbe0ff */
[----:B---3--:R-:W-:Y:S01]  /*555a0*/  IMAD.X R11, R11, 0x1, R0, P5 ;  /* 0x000000010b0b7824 */ /* 0x008fe200028e0600 */
[----:B------:R-:W-:Y:S01]  /*555b0*/  STL [R1+0x10c], R9 ;  /* 0x00010c0901007387 */ /* 0x000fe20000100800 */
[----:B------:R-:W-:Y:S01]  /*555c0*/  VIADD R5, R250, 0x100000 ;  /* 0x00100000fa057836 */ /* 0x000fe20000000000 */
[----:B------:R-:W-:Y:S01]  /*555d0*/  MOV R6, R9 ;  /* 0x0000000900067202 */ /* 0x000fe20000000f00 */
[----:B------:R-:W-:Y:S01]  /*555e0*/  IMAD.MOV.U32 R7, RZ, RZ, R11 ;  /* 0x000000ffff077224 */ /* 0x000fe200078e000b */
[----:B------:R1:W-:Y:S04]  /*555f0*/  STL [R1+0x108], R11 ;  /* 0x0001080b01007387 */ /* 0x0003e80000100800 */
[----:B------:R3:W-:Y:S01]  /*55600*/  LDGSTS.E [R5+-0x1fe60], desc[UR22][R6.64], P4 ;  /* 0xe01a000006057fae */ /* 0x0007e2000a1a1016 */
[----:B------:R-:W-:-:S03]  /*55610*/  ISETP.GT.AND P4, PT, R4, 0x69, PT ;  /* 0x000000690400780c */ /* 0x000fc60003f84270 */
[----:B-1----:R-:W5:Y:S04]  /*55620*/  LDL.LU R11, [R1+0x128] ;  /* 0x00012800010b7983 */ /* 0x002f680000300800 */
[----:B------:R-:W5:Y:S01]  /*55630*/  LDL.LU R9, [R1+0x12c] ;  /* 0x00012c0001097983 */ /* 0x000f620000300800 */
[----:B---3--:R-:W-:-:S04]  /*55640*/  SEL R5, RZ, 0x4, !P4 ;  /* 0x00000004ff057807 */ /* 0x008fc80006000000 */
[----:B------:R-:W-:Y:S02]  /*55650*/  SEL R5, R5, RZ, !P2 ;  /* 0x000000ff05057207 */ /* 0x000fe40005000000 */
[----:B----4-:R-:W-:Y:S02]  /*55660*/  IADD3 R14, P5, PT, R14, R2, RZ ;  /* 0x000000020e0e7210 */ /* 0x010fe40007fbe0ff */
[----:B------:R-:W-:-:S03]  /*55670*/  ISETP.NE.U32.AND P4, PT, R5, RZ, PT ;  /* 0x000000ff0500720c */ /* 0x000fc60003f85070 */
[----:B--2---:R-:W-:Y:S01]  /*55680*/  IMAD.X R15, R15, 0x1, R0, P5 ;  /* 0x000000010f0f7824 */ /* 0x004fe200028e0600 */
        /* <DEDUP_REMOVED lines=8> */
[----:B------:R-:W-:Y:S01]  /*55710*/  STL [R1+0x11c], R8 ;  /* 0x00011c0801007387 */ /* 0x000fe20000100800 */
[----:B-1----:R-:W-:Y:S02]  /*55720*/  IMAD.MOV.U32 R6, RZ, RZ, R8 ;  /* 0x000000ffff067224 */ /* 0x002fe400078e0008 */
[----:B------:R-:W-:Y:S01]  /*55730*/  MOV R7, R10 ;  /* 0x0000000a00077202 */ /* 0x000fe20000000f00 */
[----:B------:R1:W-:Y:S04]  /*55740*/  STL [R1+0x118], R10 ;  /* 0x0001180a01007387 */ /* 0x0003e80000100800 */
[----:B-1----:R-:W2:Y:S04]  /*55750*/  LDL.LU R10, [R1+0x130] ;  /* 0x00013000010a7983 */ /* 0x002ea80000300800 */
[----:B------:R-:W3:Y:S01]  /*55760*/  LDL.LU R8, [R1+0x134] ;  /* 0x0001340001087983 */ /* 0x000ee20000300800 */
        /* <DEDUP_REMOVED lines=21> */
[----:B-----5:R-:W-:-:S05]  /*558c0*/  IADD3 R9, P5, PT, R9, R2, RZ ;  /* 0x0000000209097210 */ /* 0x020fca0007fbe0ff */
[----:B------:R-:W-:Y:S01]  /*558d0*/  IMAD.X R11, R11, 0x1, R0, P5 ;  /* 0x000000010b0b7824 */ /* 0x000fe200028e0600 */
[----:B------:R-:W-:Y:S04]  /*558e0*/  STL [R1+0x12c], R9 ;  /* 0x00012c0901007387 */ /* 0x000fe80000100800 */
[----:B------:R1:W-:Y:S04]  /*558f0*/  STL [R1+0x128], R11 ;  /* 0x0001280b01007387 */ /* 0x0003e80000100800 */
[----:B------:R-:W5:Y:S04]  /*55900*/  LDL.LU R15, [R1+0x140] ;  /* 0x00014000010f7983 */ /* 0x000f680000300800 */
[----:B------:R-:W5:Y:S01]  /*55910*/  LDL.LU R14, [R1+0x144] ;  /* 0x00014400010e7983 */ /* 0x000f620000300800 */
[----:B----4-:R-:W-:Y:S01]  /*55920*/  IMAD.MOV.U32 R7, RZ, RZ, R11 ;  /* 0x000000ffff077224 */ /* 0x010fe200078e000b */
[----:B------:R-:W-:Y:S01]  /*55930*/  SEL R5, RZ, 0x4, !P4 ;  /* 0x00000004ff057807 */ /* 0x000fe20006000000 */
[----:B------:R-:W-:Y:S01]  /*55940*/  IMAD.MOV.U32 R6, RZ, RZ, R9 ;  /* 0x000000ffff067224 */ /* 0x000fe200078e0009 */
[----:B-1----:R-:W4:Y:S04]  /*55950*/  LDL.LU R11, [R1+0x148] ;  /* 0x00014800010b7983 */ /* 0x002f280000300800 */
[----:B------:R-:W4:Y:S01]  /*55960*/  LDL.LU R9, [R1+0x14c] ;  /* 0x00014c0001097983 */ /* 0x000f220000300800 */
[----:B------:R-:W-:-:S04]  /*55970*/  SEL R5, R5, RZ, !P2 ;  /* 0x000000ff05057207 */ /* 0x000fc80005000000 */
[----:B------:R-:W-:Y:S02]  /*55980*/  ISETP.NE.U32.AND P4, PT, R5, RZ, PT ;  /* 0x000000ff0500720c */ /* 0x000fe40003f85070 */
[----:B------:R-:W-:-:S11]  /*55990*/  IADD3 R5, PT, PT, R250, 0x100000, RZ ;  /* 0x00100000fa057810 */ /* 0x000fd60007ffe0ff */
[----:B------:R1:W-:Y:S01]  /*559a0*/  LDGSTS.E [R5+-0x1fe50], desc[UR22][R6.64], P4 ;  /* 0xe01b000006057fae */ /* 0x0003e2000a1a1016 */
[----:B---3--:R-:W-:-:S04]  /*559b0*/  IADD3 R8, P5, PT, R8, R2, RZ ;  /* 0x0000000208087210 */ /* 0x008fc80007fbe0ff */
[----:B--2---:R-:W-:Y:S01]  /*559c0*/  IADD3.X R10, PT, PT, R10, R0, RZ, P5, !PT ;  /* 0x000000000a0a7210 */ /* 0x004fe20002ffe4ff */
        /* <DEDUP_REMOVED lines=31> */
[----:B------:R-:W-:Y:S01]  /*55bc0*/  IMAD.X R15, R15, 0x1, R0, P5 ;  /* 0x000000010f0f7824 */ /* 0x000fe200028e0600 */
[----:B----4-:R-:W-:Y:S01]  /*55bd0*/  IADD3 R9, P5, PT, R9, R2, RZ ;  /* 0x0000000209097210 */ /* 0x010fe20007fbe0ff */
        /* <DEDUP_REMOVED lines=13> */
[----:B----4-:R-:W4:Y:S04]  /*55cb0*/  LDL.LU R11, [R1+0x160] ;  /* 0x00016000010b7983 */ /* 0x010f280000300800 */
[----:B------:R-:W5:Y:S01]  /*55cc0*/  LDL.LU R9, [R1+0x164] ;  /* 0x0001640001097983 */ /* 0x000f620000300800 */
[----:B------:R-:W-:-:S04]  /*55cd0*/  SEL R5, R5, RZ, !P2 ;  /* 0x000000ff05057207 */ /* 0x000fc80005000000 */
[----:B------:R-:W-:Y:S01]  /*55ce0*/  ISETP.NE.U32.AND P4, PT, R5, RZ, PT ;  /* 0x000000ff0500720c */ /* 0x000fe20003f85070 */
[----:B------:R-:W-:Y:S01]  /*55cf0*/  VIADD R5, R250, 0x100000 ;  /* 0x00100000fa057836 */ /* 0x000fe20000000000 */
[----:B---3--:R-:W-:-:S11]  /*55d00*/  IADD3 R8, P5, PT, R8, R2, RZ ;  /* 0x0000000208087210 */ /* 0x008fd60007fbe0ff */
[----:B------:R1:W-:Y:S01]  /*55d10*/  LDGSTS.E [R5+-0x1fe40], desc[UR22][R6.64], P4 ;  /* 0xe01c000006057fae */ /* 0x0003e2000a1a1016 */
[----:B--2---:R-:W-:-:S03]  /*55d20*/  IMAD.X R10, R10, 0x1, R0, P5 ;  /* 0x000000010a0a7824 */ /* 0x004fc600028e0600 */
[----:B------:R-:W-:Y:S04]  /*55d30*/  STL [R1+0x154], R8 ;  /* 0x0001540801007387 */ /* 0x000fe80000100800 */
[----:B------:R2:W-:Y:S01]  /*55d40*/  STL [R1+0x150], R10 ;  /* 0x0001500a01007387 */ /* 0x0005e20000100800 */
[----:B-1----:R-:W-:Y:S01]  /*55d50*/  IMAD.MOV.U32 R7, RZ, RZ, R10 ;  /* 0x000000ffff077224 */ /* 0x002fe200078e000a */
[----:B------:R-:W-:Y:S02]  /*55d60*/  MOV R6, R8 ;  /* 0x0000000800067202 */ /* 0x000fe40000000f00 */
[----:B--2---:R-:W2:Y:S04]  /*55d70*/  LDL.LU R10, [R1+0x168] ;  /* 0x00016800010a7983 */ /* 0x004ea80000300800 */
        /* <DEDUP_REMOVED lines=25> */
[----:B----4-:R-:W-:Y:S01]  /*55f10*/  IADD3.X R11, PT, PT, R11, R0, RZ, P5, !PT ;  /* 0x000000000b0b7210 */ /* 0x010fe20002ffe4ff */
[----:B------:R-:W-:Y:S01]  /*55f20*/  STL [R1+0x164], R9 ;  /* 0x0001640901007387 */ /* 0x000fe20000100800 */
[----:B-1----:R-:W-:Y:S02]  /*55f30*/  IMAD.MOV.U32 R6, RZ, RZ, R9 ;  /* 0x000000ffff067224 */ /* 0x002fe400078e0009 */
[----:B------:R-:W-:Y:S01]  /*55f40*/  MOV R7, R11 ;  /* 0x0000000b00077202 */ /* 0x000fe20000000f00 */
[----:B------:R1:W-:Y:S01]  /*55f50*/  STL [R1+0x160], R11 ;  /* 0x0001600b01007387 */ /* 0x0003e20000100800 */
[----:B------:R-:W-:-:S03]  /*55f60*/  SEL R5, RZ, 0x4, !P4 ;  /* 0x00000004ff057807 */ /* 0x000fc60006000000 */
[----:B-1----:R-:W4:Y:S04]  /*55f70*/  LDL.LU R11, [R1+0x180] ;  /* 0x00018000010b7983 */ /* 0x002f280000300800 */
[----:B------:R-:W5:Y:S01]  /*55f80*/  LDL.LU R9, [R1+0x184] ;  /* 0x0001840001097983 */ /* 0x000f620000300800 */
[----:B------:R-:W-:-:S04]  /*55f90*/  SEL R5, R5, RZ, !P2 ;  /* 0x000000ff05057207 */ /* 0x000fc80005000000 */
[----:B------:R-:W-:Y:S01]  /*55fa0*/  ISETP.NE.U32.AND P4, PT, R5, RZ, PT ;  /* 0x000000ff0500720c */ /* 0x000fe20003f85070 */
[----:B------:R-:W-:-:S12]  /*55fb0*/  VIADD R5, R250, 0x100000 ;  /* 0x00100000fa057836 */ /* 0x000fd80000000000 */
[----:B------:R1:W-:Y:S01]  /*55fc0*/  LDGSTS.E [R5+-0x1fe34], desc[UR22][R6.64], P4 ;  /* 0xe01cc00006057fae */ /* 0x0003e2000a1a1016 */
[----:B---3--:R-:W-:-:S05]  /*55fd0*/  IADD3 R8, P5, PT, R8, R2, RZ ;  /* 0x0000000208087210 */ /* 0x008fca0007fbe0ff */
[----:B--2---:R-:W-:Y:S01]  /*55fe0*/  IMAD.X R10, R10, 0x1, R0, P5 ;  /* 0x000000010a0a7824 */ /* 0x004fe200028e0600 */
        /* <DEDUP_REMOVED lines=49> */
[----:B------:R-:W-:Y:S02]  /*56300*/  ISETP.NE.U32.AND P4, PT, R5, RZ, PT ;  /* 0x000000ff0500720c */ /* 0x000fe40003f85070 */
[----:B---3--:R-:W-:-:S05]  /*56310*/  IADD3 R8, P5, PT, R8, R2, RZ ;  /* 0x0000000208087210 */ /* 0x008fca0007fbe0ff */
[----:B--2---:R-:W-:Y:S01]  /*56320*/  IMAD.X R10, R10, 0x1, R0, P5 ;  /* 0x000000010a0a7824 */ /* 0x004fe200028e0600 */
[----:B------:R-:W-:Y:S01]  /*56330*/  STL [R1+0x18c], R8 ;  /* 0x00018c0801007387 */ /* 0x000fe20000100800 */
[----:B------:R-:W-:-:S03]  /*56340*/  VIADD R5, R250, 0x100000 ;  /* 0x00100000fa057836 */ /* 0x000fc60000000000 */
[----:B------:R1:W-:Y:S04]  /*56350*/  STL [R1+0x188], R10 ;  /* 0x0001880a01007387 */ /* 0x0003e80000100800 */
[----:B------:R-:W2:Y:S04]  /*56360*/  LDL.LU R15, [R1+0x1a0] ;  /* 0x0001a000010f7983 */ /* 0x000ea80000300800 */
[----:B------:R-:W3:Y:S04]  /*56370*/  LDL.LU R14, [R1+0x1a4] ;  /* 0x0001a400010e7983 */ /* 0x000ee80000300800 */
        /* <DEDUP_REMOVED lines=18> */
[----:B------:R-:W-:-:S03]  /*564a0*/  IMAD.MOV.U32 R6, RZ, RZ, R12 ;  /* 0x000000ffff067224 */ /* 0x000fc600078e000c */
[----:B------:R-:W-:-:S05]  /*564b0*/  MOV R7, R13 ;  /* 0x0000000d00077202 */ /* 0x000fca0000000f00 */
[----:B------:R1:W-:Y:S01]  /*564c0*/  LDGSTS.E [R5+-0x1fe1c], desc[UR22][R6.64], P4 ;  /* 0xe01e400006057fae */ /* 0x0003e2000a1a1016 */
[----:B------:R-:W-:-:S04]  /*564d0*/  ISETP.GT.AND P4, PT, R4, 0x7a, PT ;  /* 0x0000007a0400780c */ /* 0x000fc80003f84270 */
[----:B-1----:R-:W-:-:S04]  /*564e0*/  SEL R5, RZ, 0x4, !P4 ;  /* 0x00000004ff057807 */ /* 0x002fc80006000000 */
[----:B------:R-:W-:-:S04]  /*564f0*/  SEL R5, R5, RZ, !P2 ;  /* 0x000000ff05057207 */ /* 0x000fc80005000000 */
[----:B------:R-:W-:Y:S02]  /*56500*/  ISETP.NE.U32.AND P4, PT, R5, RZ, PT ;  /* 0x000000ff0500720c */ /* 0x000fe40003f85070 */
[----:B-----5:R-:W-:Y:S01]  /*56510*/  IADD3 R9, P5, PT, R9, R2, RZ ;  /* 0x0000000209097210 */ /* 0x020fe20007fbe0ff */
[----:B------:R-:W-:Y:S04]  /*56520*/  STL [R1+0x194], R12 ;  /* 0x0001940c01007387 */ /* 0x000fe80000100800 */
[----:B----4-:R-:W-:Y:S01]  /*56530*/  IMAD.X R11, R11, 0x1, R0, P5 ;  /* 0x000000010b0b7824 */ /* 0x010fe200028e0600 */
[----:B------:R1:W-:Y:S01]  /*56540*/  STL [R1+0x190], R13 ;  /* 0x0001900d01007387 */ /* 0x0003e20000100800 */
[----:B------:R-:W-:Y:S01]  /*56550*/  VIADD R5, R250, 0x100000 ;  /* 0x00100000fa057836 */ /* 0x000fe20000000000 */
[----:B------:R-:W-:Y:S01]  /*56560*/  MOV R6, R9 ;  /* 0x0000000900067202 */ /* 0x000fe20000000f00 */
[----:B------:R-:W-:-:S05]  /*56570*/  IMAD.MOV.U32 R7, RZ, RZ, R11 ;  /* 0x000000ffff077224 */ /* 0x000fca00078e000b */
[----:B------:R4:W-:Y:S04]  /*56580*/  LDGSTS.E [R5+-0x1fe18], desc[UR22][R6.64], P4 ;  /* 0xe01e800006057fae */ /* 0x0009e8000a1a1016 */
[----:B-1----:R-:W5:Y:S04]  /*56590*/  LDL.LU R13, [R1+0x1b0] ;  /* 0x0001b000010d7983 */ /* 0x002f680000300800 */
[----:B------:R-:W5:Y:S01]  /*565a0*/  LDL.LU R12, [R1+0x1b4] ;  /* 0x0001b400010c7983 */ /* 0x000f620000300800 */
[----:B------:R-:W-:-:S03]  /*565b0*/  ISETP.GT.AND P4, PT, R4, 0x7b, PT ;  /* 0x0000007b0400780c */ /* 0x000fc60003f84270 */
[----:B------:R-:W-:Y:S04]  /*565c0*/  STL [R1+0x19c], R9 ;  /* 0x00019c0901007387 */ /* 0x000fe80000100800 */
[----:B------:R1:W-:Y:S01]  /*565d0*/  STL [R1+0x198], R11 ;  /* 0x0001980b01007387 */ /* 0x0003e20000100800 */
[----:B----4-:R-:W-:-:S03]  /*565e0*/  SEL R5, RZ, 0x4, !P4 ;  /* 0x00000004ff057807 */ /* 0x010fc60006000000 */
[----:B-1----:R-:W4:Y:S04]  /*565f0*/  LDL.LU R11, [R1+0x1b8] ;  /* 0x0001b800010b7983 */ /* 0x002f280000300800 */
[----:B------:R-:W4:Y:S01]  /*56600*/  LDL.LU R9, [R1+0x1bc] ;  /* 0x0001bc0001097983 */ /* 0x000f220000300800 */
[----:B------:R-:W-:Y:S02]  /*56610*/  SEL R5, R5, RZ, !P2 ;  /* 0x000000ff05057207 */ /* 0x000fe40005000000 */
[----:B---3--:R-:W-:Y:S02]  /*56620*/  IADD3 R14, P5, PT, R14, R2, RZ ;  /* 0x000000020e0e7210 */ /* 0x008fe40007fbe0ff */
[----:B------:R-:W-:-:S03]  /*56630*/  ISETP.NE.U32.AND P4, PT, R5, RZ, PT ;  /* 0x000000ff0500720c */ /* 0x000fc60003f85070 */
[----:B--2---:R-:W-:Y:S01]  /*56640*/  IMAD.X R15, R15, 0x1, R0, P5 ;  /* 0x000000010f0f7824 */ /* 0x004fe200028e0600 */
[----:B------:R-:W-:Y:S01]  /*56650*/  IADD3 R5, PT, PT, R250, 0x100000, RZ ;  /* 0x00100000fa057810 */ /* 0x000fe20007ffe0ff */
[----:B------:R-:W-:Y:S02]  /*56660*/  IMAD.MOV.U32 R6, RZ, RZ, R14 ;  /* 0x000000ffff067224 */ /* 0x000fe400078e000e */
[----:B------:R-:W-:Y:S01]  /*56670*/  IMAD.MOV.U32 R7, RZ, RZ, R15 ;  /* 0x000000ffff077224 */ /* 0x000fe200078e000f */
[----:B------:R-:W-:Y:S01]  /*56680*/  IADD3 R8, P5, PT, R8, R2, RZ ;  /* 0x0000000208087210 */ /* 0x000fe20007fbe0ff */
[----:B------:R-:W-:Y:S03]  /*56690*/  STL [R1+0x1a4], R14 ;  /* 0x0001a40e01007387 */ /* 0x000fe60000100800 */
[----:B------:R-:W-:Y:S01]  /*566a0*/  IADD3.X R10, PT, PT, R10, R0, RZ, P5, !PT ;  /* 0x000000000a0a7210 */ /* 0x000fe20002ffe4ff */
[----:B------:R-:W-:Y:S04]  /*566b0*/  STL [R1+0x1a0], R15 ;  /* 0x0001a00f01007387 */ /* 0x000fe80000100800 */
[----:B------:R1:W-:Y:S04]  /*566c0*/  LDGSTS.E [R5+-0x1fe14], desc[UR22][R6.64], P4 ;  /* 0xe01ec00006057fae */ /* 0x0003e8000a1a1016 */
[----:B------:R-:W-:Y:S04]  /*566d0*/  STL [R1+0x1ac], R8 ;  /* 0x0001ac0801007387 */ /* 0x000fe80000100800 */
[----:B------:R2:W-:Y:S01]  /*566e0*/  STL [R1+0x1a8], R10 ;  /* 0x0001a80a01007387 */ /* 0x0005e20000100800 */
[----:B-1----:R-:W-:Y:S01]  /*566f0*/  MOV R7, R10 ;  /* 0x0000000a00077202 */ /* 0x002fe20000000f00 */
[----:B------:R-:W-:-:S02]  /*56700*/  IMAD.MOV.U32 R6, RZ, RZ, R8 ;  /* 0x000000ffff067224 */ /* 0x000fc400078e0008 */
        /* <DEDUP_REMOVED lines=15> */
[----:B------:R-:W-:Y:S04]  /*56800*/  STL [R1+0x1b4], R12 ;  /* 0x0001b40c01007387 */ /* 0x000fe80000100800 */
[----:B------:R1:W-:Y:S01]  /*56810*/  STL [R1+0x1b0], R13 ;  /* 0x0001b00d01007387 */ /* 0x0003e20000100800 */
[----:B------:R-:W-:Y:S01]  /*56820*/  IMAD.MOV.U32 R7, RZ, RZ, R13 ;  /* 0x000000ffff077224 */ /* 0x000fe200078e000d */
[----:B----4-:R-:W-:-:S05]  /*56830*/  IADD3 R9, P5, PT, R9, R2, RZ ;  /* 0x0000000209097210 */ /* 0x010fca0007fbe0ff */
[----:B------:R-:W-:Y:S01]  /*56840*/  IMAD.X R11, R11, 0x1, R0, P5 ;  /* 0x000000010b0b7824 */ /* 0x000fe200028e0600 */
[----:B------:R4:W-:Y:S04]  /*56850*/  STL [R1+0x1bc], R9 ;  /* 0x0001bc0901007387 */ /* 0x0009e80000100800 */
[----:B------:R5:W-:Y:S04]  /*56860*/  STL [R1+0x1b8], R11 ;  /* 0x0001b80b01007387 */ /* 0x000be80000100800 */
[----:B------:R-:W5:Y:S04]  /*56870*/  LDL.LU R15, [R1+0x1c8] ;  /* 0x0001c800010f7983 */ /* 0x000f680000300800 */
[----:B-1----:R-:W5:Y:S04]  /*56880*/  LDL.LU R13, [R1+0x1cc] ;  /* 0x0001cc00010d7983 */ /* 0x002f680000300800 */
[----:B------:R-:W5:Y:S04]  /*56890*/  LDL.LU R21, [R1+0x208] ;  /* 0x0002080001157983 */ /* 0x000f680000300800 */
[----:B------:R-:W5:Y:S01]  /*568a0*/  LDL.LU R20, [R1+0x20c] ;  /* 0x00020c0001147983 */ /* 0x000f620000300800 */
[----:B------:R-:W-:-:S03]  /*568b0*/  MOV R6, R12 ;  /* 0x0000000c00067202 */ /* 0x000fc60000000f00 */
[----:B------:R-:W5:Y:S04]  /*568c0*/  LDL.LU R17, [R1+0x24c] ;  /* 0x00024c0001117983 */ /* 0x000f680000300800 */
[----:B------:R1:W-:Y:S01]  /*568d0*/  LDGSTS.E [R5+-0x1fe0c], desc[UR22][R6.64], P4 ;  /* 0xe01f400006057fae */ /* 0x0003e2000a1a1016 */
[----:B---3--:R-:W-:Y:S01]  /*568e0*/  IADD3 R8, P5, PT, R8, R2, RZ ;  /* 0x0000000208087210 */ /* 0x008fe20007fbe0ff */
[----:B-1----:R-:W-:Y:S02]  /*568f0*/  IMAD.MOV.U32 R6, RZ, RZ, R9 ;  /* 0x000000ffff067224 */ /* 0x002fe400078e0009 */
[----:B----4-:R-:W3:Y:S01]  /*56900*/  LDL.LU R9, [R1+0x28c] ;  /* 0x00028c0001097983 */ /* 0x010ee20000300800 */
[----:B--2---:R-:W-:-:S03]  /*56910*/  IADD3.X R10, PT, PT, R10, R0, RZ, P5, !PT ;  /* 0x000000000a0a7210 */ /* 0x004fc60002ffe4ff */
[----:B------:R-:W-:Y:S04]  /*56920*/  STL [R1+0x1c4], R8 ;  /* 0x0001c40801007387 */ /* 0x000fe80000100800 */
[----:B------:R1:W-:Y:S04]  /*56930*/  STL [R1+0x1c0], R10 ;  /* 0x0001c00a01007387 */ /* 0x0003e80000100800 */
[----:B------:R-:W2:Y:S04]  /*56940*/  LDL.LU R19, [R1+0x248] ;  /* 0x0002480001137983 */ /* 0x000ea80000300800 */
[----:B------:R-:W4:Y:S01]  /*56950*/  LDL.LU R18, [R1+0x288] ;  /* 0x0002880001127983 */ /* 0x000f220000300800 */
[----:B------:R-:W-:-:S04]  /*56960*/  ISETP.GT.AND P4, PT, R4, 0x7e, PT ;  /* 0x0000007e0400780c */ /* 0x000fc80003f84270 */
[----:B------:R-:W-:-:S04]  /*56970*/  SEL R5, RZ, 0x4, !P4 ;  /* 0x00000004ff057807 */ /* 0x000fc80006000000 */
[----:B------:R-:W-:-:S04]  /*56980*/  SEL R5, R5, RZ, !P2 ;  /* 0x000000ff05057207 */ /* 0x000fc80005000000 */
[----:B------:R-:W-:Y:S01]  /*56990*/  ISETP.NE.U32.AND P4, PT, R5, RZ, PT ;  /* 0x000000ff0500720c */ /* 0x000fe20003f85070 */
[----:B------:R-:W-:Y:S01]  /*569a0*/  IMAD.MOV.U32 R7, RZ, RZ, R11 ;  /* 0x000000ffff077224 */ /* 0x000fe200078e000b */
[----:B------:R-:W-:Y:S01]  /*569b0*/  IADD3 R5, PT, PT, R250, 0x100000, RZ ;  /* 0x00100000fa057810 */ /* 0x000fe20007ffe0ff */
[----:B-----5:R-:W5:Y:S10]  /*569c0*/  LDL.LU R11, [R1+0x2c8] ;  /* 0x0002c800010b7983 */ /* 0x020f740000300800 */
[----:B------:R1:W-:Y:S01]  /*569d0*/  LDGSTS.E [R5+-0x1fe08], desc[UR22][R6.64], P4 ;  /* 0xe01f800006057fae */ /* 0x0003e2000a1a1016 */
[----:B------:R-:W-:-:S04]  /*569e0*/  ISETP.GT.AND P4, PT, R4, 0x7f, PT ;  /* 0x0000007f0400780c */ /* 0x000fc80003f84270 */
[----:B-1----:R-:W-:-:S04]  /*569f0*/  SEL R5, RZ, 0x4, !P4 ;  /* 0x00000004ff057807 */ /* 0x002fc80006000000 */
[----:B------:R-:W-:-:S04]  /*56a00*/  SEL R5, R5, RZ, !P2 ;  /* 0x000000ff05057207 */ /* 0x000fc80005000000 */
[----:B------:R-:W-:Y:S01]  /*56a10*/  ISETP.NE.U32.AND P4, PT, R5, RZ, PT ;  /* 0x000000ff0500720c */ /* 0x000fe20003f85070 */
[----:B------:R-:W-:Y:S01]  /*56a20*/  VIADD R250, R250, 0x100000 ;  /* 0x00100000fafa7836 */ /* 0x000fe20000000000 */
[----:B------:R-:W-:Y:S01]  /*56a30*/  MOV R7, R10 ;  /* 0x0000000a00077202 */ /* 0x000fe20000000f00 */
[----:B------:R-:W-:Y:S01]  /*56a40*/  IMAD.MOV.U32 R6, RZ, RZ, R8 ;  /* 0x000000ffff067224 */ /* 0x000fe200078e0008 */
[----:B------:R-:W5:Y:S04]  /*56a50*/  LDL.LU R10, [R1+0x2cc] ;  /* 0x0002cc00010a7983 */ /* 0x000f680000300800 */
[----:B------:R-:W5:Y:S01]  /*56a60*/  LDL.LU R16, [R1+0x308] ;  /* 0x0003080001107983 */ /* 0x000f620000300800 */
[----:B------:R-:W-:-:S03]  /*56a70*/  UIADD3 UR14, UPT, UPT, UR14, 0x1, URZ ;  /* 0x000000010e0e7890 */ /* 0x000fc6000fffe0ff */
[----:B------:R-:W5:Y:S04]  /*56a80*/  LDL.LU R12, [R1+0x30c] ;  /* 0x00030c00010c7983 */ /* 0x000f680000300800 */
[----:B------:R1:W-:Y:S01]  /*56a90*/  LDGSTS.E [R250+-0x1fe04], desc[UR22][R6.64], P4 ;  /* 0xe01fc00006fa7fae */ /* 0x0003e2000a1a1016 */
[----:B------:R-:W-:Y:S01]  /*56aa0*/  ISETP.GE.AND P4, PT, R133, R4, PT ;  /* 0x000000048500720c */ /* 0x000fe20003f86270 */
[----:B------:R-:W-:Y:S02]  /*56ab0*/  UISETP.GT.AND UP1, UPT, UR14, 0x6, UPT ;  /* 0x000000060e00788c */ /* 0x000fe4000bf24270 */
[----:B------:R-:W5:Y:S01]  /*56ac0*/  LDL.LU R14, [R1+0x34c] ;  /* 0x00034c00010e7983 */ /* 0x000f620000300800 */
[----:B------:R-:W-:Y:S01]  /*56ad0*/  SEL R4, RZ, 0x4, P4 ;  /* 0x00000004ff047807 */ /* 0x000fe20002000000 */
[----:B------:R-:W-:-:S02]  /*56ae0*/  USEL UR14, UR14, URZ, !UP1 ;  /* 0x000000ff0e0e7287 */ /* 0x000fc4000c800000 */
[----:B------:R-:W5:Y:S01]  /*56af0*/  LDL.LU R8, [R1+0x38c] ;  /* 0x00038c0001087983 */ /* 0x000f620000300800 */
[----:B------:R-:W-:Y:S01]  /*56b00*/  SEL R4, R4, RZ, !P2 ;  /* 0x000000ff04047207 */ /* 0x000fe20005000000 */
[----:B------:R-:W-:Y:S02]  /*56b10*/  ULEA UR5, UR14, UR9, 0x11 ;  /* 0x000000090e057291 */ /* 0x000fe4000f8e88ff */
[----:B------:R-:W0:Y:S01]  /*56b20*/  LDGDEPBAR ;  /* 0x00000000000079af */ /* 0x000e220000000000 */
[----:B------:R-:W-:-:S03]  /*56b30*/  ISETP.NE.U32.AND P2, PT, R4, RZ, PT ;  /* 0x000000ff0400720c */ /* 0x000fc60003f45070 */
[----:B-1----:R-:W-:Y:S02]  /*56b40*/  IADD3 R6, PT, PT, R132, UR5, RZ ;  /* 0x0000000584067c10 */ /* 0x002fe4000fffe0ff */
[----:B------:R-:W-:-:S05]  /*56b50*/  IADD3 R13, P4, PT, R13, R134, RZ ;  /* 0x000000860d0d7210 */ /* 0x000fca0007f9e0ff */
[--C-:B------:R-:W-:Y:S01]  /*56b60*/  IMAD.X R15, R15, 0x1, R135.reuse, P4 ;  /* 0x000000010f0f7824 */ /* 0x100fe200020e0687 */
[----:B------:R-:W-:Y:S01]  /*56b70*/  IADD3 R20, P5, PT, R20, R134, RZ ;  /* 0x0000008614147210 */ /* 0x000fe20007fbe0ff */
[----:B------:R-:W-:Y:S04]  /*56b80*/  STL [R1+0x1cc], R13 ;  /* 0x0001cc0d01007387 */ /* 0x000fe80000100800 */
[----:B------:R-:W-:Y:S01]  /*56b90*/  IMAD.X R21, R21, 0x1, R135, P5 ;  /* 0x0000000115157824 */ /* 0x000fe200028e0687 */
[----:B------:R1:W-:Y:S01]  /*56ba0*/  STL [R1+0x1c8], R15 ;  /* 0x0001c80f01007387 */ /* 0x0003e20000100800 */
[----:B------:R-:W-:-:S03]  /*56bb0*/  IMAD.MOV.U32 R5, RZ, RZ, R15 ;  /* 0x000000ffff057224 */ /* 0x000fc600078e000f */
[----:B------:R-:W-:Y:S04]  /*56bc0*/  STL [R1+0x20c], R20 ;  /* 0x00020c1401007387 */ /* 0x000fe80000100800 */
[----:B------:R-:W-:Y:S04]  /*56bd0*/  STL [R1+0x208], R21 ;  /* 0x0002081501007387 */ /* 0x000fe80000100800 */
[----:B-1----:R-:W5:Y:S01]  /*56be0*/  LDL.LU R15, [R1+0x348] ;  /* 0x00034800010f7983 */ /* 0x002f620000300800 */
[----:B------:R-:W-:Y:S01]  /*56bf0*/  IMAD.MOV.U32 R4, RZ, RZ, R13 ;  /* 0x000000ffff047224 */ /* 0x000fe200078e000d */
[----:B------:R-:W-:-:S02]  /*56c00*/  IADD3 R17, P4, PT, R17, R134, RZ ;  /* 0x0000008611117210 */ /* 0x000fc40007f9e0ff */
[----:B------:R-:W5:Y:S04]  /*56c10*/  LDL.LU R13, [R1+0x388] ;  /* 0x00038800010d7983 */ /* 0x000f680000300800 */
[----:B------:R1:W-:Y:S01]  /*56c20*/  LDGSTS.E [R6], desc[UR22][R4.64], P2 ;  /* 0x0000000004067fae */ /* 0x0003e200091a1016 */
[----:B---3--:R-:W-:-:S03]  /*56c30*/  IADD3 R9, P5, PT, R9, R134, RZ ;  /* 0x0000008609097210 */ /* 0x008fc60007fbe0ff */
[----:B------:R3:W-:Y:S01]  /*56c40*/  STL [R1+0x24c], R17 ;  /* 0x00024c1101007387 */ /* 0x0007e20000100800 */
[----:B--2---:R-:W-:Y:S01]  /*56c50*/  IMAD.X R19, R19, 0x1, R135, P4 ;  /* 0x0000000113137824 */ /* 0x004fe200020e0687 */
[----:B-1----:R-:W-:Y:S01]  /*56c60*/  MOV R4, R20 ;  /* 0x0000001400047202 */ /* 0x002fe20000000f00 */
[----:B------:R-:W-:Y:S01]  /*56c70*/  IMAD.MOV.U32 R5, RZ, RZ, R21 ;  /* 0x000000ffff057224 */ /* 0x000fe200078e0015 */
[----:B----4-:R-:W-:Y:S02]  /*56c80*/  IADD3.X R18, PT, PT, R18, R135, RZ, P5, !PT ;  /* 0x0000008712127210 */ /* 0x010fe40002ffe4ff */
[----:B------:R-:W-:Y:S04]  /*56c90*/  STL [R1+0x248], R19 ;  /* 0x0002481301007387 */ /* 0x000fe80000100800 */
[----:B------:R1:W-:Y:S04]  /*56ca0*/  LDGSTS.E [R6+0x400], desc[UR22][R4.64], P2 ;  /* 0x0040000004067fae */ /* 0x0003e800091a1016 */
[----:B------:R-:W-:Y:S01]  /*56cb0*/  STL [R1+0x28c], R9 ;  /* 0x00028c0901007387 */ /* 0x000fe20000100800 */
[----:B-1----:R-:W-:-:S02]  /*56cc0*/  IMAD.MOV.U32 R4, RZ, RZ, R17 ;  /* 0x000000ffff047224 */ /* 0x002fc400078e0011 */
[----:B------:R-:W-:Y:S01]  /*56cd0*/  IMAD.MOV.U32 R5, RZ, RZ, R19 ;  /* 0x000000ffff057224 */ /* 0x000fe200078e0013 */
[----:B---3--:R-:W2:Y:S04]  /*56ce0*/  LDL.LU R17, [R1+0x3cc] ;  /* 0x0003cc0001117983 */ /* 0x008ea80000300800 */
[----:B------:R1:W-:Y:S04]  /*56cf0*/  STL [R1+0x288], R18 ;  /* 0x0002881201007387 */ /* 0x0003e80000100800 */
[----:B------:R3:W-:Y:S04]  /*56d00*/  LDGSTS.E [R6+0x800], desc[UR22][R4.64], P2 ;  /* 0x0080000004067fae */ /* 0x0007e800091a1016 */
[----:B------:R-:W4:Y:S01]  /*56d10*/  LDL.LU R7, [R1+0x40c] ;  /* 0x00040c0001077983 */ /* 0x000f220000300800 */
[----:B---3--:R-:W-:-:S03]  /*56d20*/  IMAD.MOV.U32 R5, RZ, RZ, R18 ;  /* 0x000000ffff057224 */ /* 0x008fc600078e0012 */
[----:B-1----:R-:W3:Y:S01]  /*56d30*/  LDL.LU R18, [R1+0x3c8] ;  /* 0x0003c80001127983 */ /* 0x002ee20000300800 */
[----:B------:R-:W-:-:S03]  /*56d40*/  MOV R4, R9 ;  /* 0x0000000900047202 */ /* 0x000fc60000000f00 */
[----:B------:R-:W3:Y:S01]  /*56d50*/  LDL.LU R9, [R1+0x408] ;  /* 0x0004080001097983 */ /* 0x000ee20000300800 */
[----:B-----5:R-:W-:-:S03]  /*56d60*/  IADD3 R10, P4, PT, R10, R134, RZ ;  /* 0x000000860a0a7210 */ /* 0x020fc60007f9e0ff */
[----:B------:R1:W-:Y:S02]  /*56d70*/  LDGSTS.E [R6+0xc00], desc[UR22][R4.64], P2 ;  /* 0x00c0000004067fae */ /* 0x0003e400091a1016 */
[----:B------:R-:W-:Y:S01]  /*56d80*/  IMAD.X R11, R11, 0x1, R135, P4 ;  /* 0x000000010b0b7824 */ /* 0x000fe200020e0687 */
[-C--:B------:R-:W-:Y:S01]  /*56d90*/  IADD3 R12, P5, PT, R12, R134.reuse, RZ ;  /* 0x000000860c0c7210 */ /* 0x080fe20007fbe0ff */
[----:B------:R5:W-:Y:S03]  /*56da0*/  STL [R1+0x2cc], R10 ;  /* 0x0002cc0a01007387 */ /* 0x000be60000100800 */
[----:B------:R-:W-:Y:S01]  /*56db0*/  IADD3.X R16, PT, PT, R16, R135, RZ, P5, !PT ;  /* 0x0000008710107210 */ /* 0x000fe20002ffe4ff */
[----:B------:R5:W-:Y:S01]  /*56dc0*/  STL [R1+0x2c8], R11 ;  /* 0x0002c80b01007387 */ /* 0x000be20000100800 */
[----:B-1----:R-:W-:Y:S02]  /*56dd0*/  IMAD.MOV.U32 R4, RZ, RZ, R10 ;  /* 0x000000ffff047224 */ /* 0x002fe400078e000a */
[----:B------:R-:W-:Y:S01]  /*56de0*/  IMAD.MOV.U32 R5, RZ, RZ, R11 ;  /* 0x000000ffff057224 */ /* 0x000fe200078e000b */
[----:B------:R-:W-:Y:S04]  /*56df0*/  STL [R1+0x30c], R12 ;  /* 0x00030c0c01007387 */ /* 0x000fe80000100800 */
[----:B-----5:R-:W5:Y:S01]  /*56e00*/  LDL.LU R10, [R1+0x44c] ;  /* 0x00044c00010a7983 */ /* 0x020f620000300800 */
[----:B------:R-:W-:-:S03]  /*56e10*/  IADD3 R14, P4, PT, R14, R134, RZ ;  /* 0x000000860e0e7210 */ /* 0x000fc60007f9e0ff */
[----:B------:R1:W-:Y:S04]  /*56e20*/  STL [R1+0x308], R16 ;  /* 0x0003081001007387 */ /* 0x0003e80000100800 */
[----:B------:R1:W-:Y:S04]  /*56e30*/  LDGSTS.E [R6+0x1000], desc[UR22][R4.64], P2 ;  /* 0x0100000004067fae */ /* 0x0003e800091a1016 */
[----:B------:R-:W5:Y:S01]  /*56e40*/  LDL.LU R11, [R1+0x48c] ;  /* 0x00048c00010b7983 */ /* 0x000f620000300800 */
[----:B-1----:R-:W-:-:S03]  /*56e50*/  IMAD.MOV.U32 R5, RZ, RZ, R16 ;  /* 0x000000ffff057224 */ /* 0x002fc600078e0010 */
[----:B------:R-:W5:Y:S01]  /*56e60*/  LDL.LU R16, [R1+0x448] ;  /* 0x0004480001107983 */ /* 0x000f620000300800 */
[----:B------:R-:W-:Y:S02]  /*56e70*/  MOV R4, R12 ;  /* 0x0000000c00047202 */ /* 0x000fe40000000f00 */
[----:B------:R-:W-:Y:S01]  /*56e80*/  IADD3 R8, P5, PT, R8, R134, RZ ;  /* 0x0000008608087210 */ /* 0x000fe20007fbe0ff */
[----:B------:R-:W5:Y:S04]  /*56e90*/  LDL.LU R12, [R1+0x488] ;  /* 0x00048800010c7983 */ /* 0x000f680000300800 */
[----:B------:R1:W-:Y:S04]  /*56ea0*/  STL [R1+0x34c], R14 ;  /* 0x00034c0e01007387 */ /* 0x0003e80000100800 */
[----:B------:R1:W-:Y:S02]  /*56eb0*/  LDGSTS.E [R6+0x1400], desc[UR22][R4.64], P2 ;  /* 0x0140000004067fae */ /* 0x0003e400091a1016 */
[----:B-1----:R-:W-:-:S02]  /*56ec0*/  IMAD.MOV.U32 R4, RZ, RZ, R14 ;  /* 0x000000ffff047224 */ /* 0x002fc400078e000e */
[----:B------:R-:W-:Y:S01]  /*56ed0*/  IMAD.X R15, R15, 0x1, R135, P4 ;  /* 0x000000010f0f7824 */ /* 0x000fe200020e0687 */
[----:B------:R-:W-:-:S04]  /*56ee0*/  IADD3.X R13, PT, PT, R13, R135, RZ, P5, !PT ;  /* 0x000000870d0d7210 */ /* 0x000fc80002ffe4ff */
[----:B------:R1:W-:Y:S04]  /*56ef0*/  STL [R1+0x348], R15 ;  /* 0x0003480f01007387 */ /* 0x0003e80000100800 */
[----:B------:R1:W-:Y:S04]  /*56f00*/  STL [R1+0x38c], R8 ;  /* 0x00038c0801007387 */ /* 0x0003e80000100800 */
[----:B------:R-:W5:Y:S01]  /*56f10*/  LDL.LU R14, [R1+0x4cc] ;  /* 0x0004cc00010e7983 */ /* 0x000f620000300800 */
[----:B------:R-:W-:-:S03]  /*56f20*/  IMAD.MOV.U32 R5, RZ, RZ, R15 ;  /* 0x000000ffff057224 */ /* 0x000fc600078e000f */
[----:B------:R2:W-:Y:S04]  /*56f30*/  STL [R1+0x388], R13 ;  /* 0x0003880d01007387 */ /* 0x0005e80000100800 */
[----:B------:R-:W5:Y:S04]  /*56f40*/  LDL.LU R19, [R1+0x50c] ;  /* 0x00050c0001137983 */ /* 0x000f680000300800 */
[----:B-1----:R-:W5:Y:S04]  /*56f50*/  LDL.LU R15, [R1+0x4c8] ;  /* 0x0004c800010f7983 */ /* 0x002f680000300800 */
[----:B------:R-:W5:Y:S04]  /*56f60*/  LDL.LU R20, [R1+0x508] ;  /* 0x0005080001147983 */ /* 0x000f680000300800 */
[----:B------:R1:W-:Y:S01]  /*56f70*/  LDGSTS.E [R6+0x1800], desc[UR22][R4.64], P2 ;  /* 0x0180000004067fae */ /* 0x0003e200091a1016 */
[----:B--2---:R-:W-:-:S02]  /*56f80*/  IADD3 R17, P4, PT, R17, R134, RZ ;  /* 0x0000008611117210 */ /* 0x004fc40007f9e0ff */
[----:B-1----:R-:W-:Y:S01]  /*56f90*/  MOV R4, R8 ;  /* 0x0000000800047202 */ /* 0x002fe20000000f00 */
[----:B------:R-:W-:Y:S01]  /*56fa0*/  IMAD.MOV.U32 R5, RZ, RZ, R13 ;  /* 0x000000ffff057224 */ /* 0x000fe200078e000d */
[----:B------:R-:W2:Y:S04]  /*56fb0*/  LDL.LU R8, [R1+0x54c] ;  /* 0x00054c0001087983 */ /* 0x000ea80000300800 */
[----:B------:R-:W2:Y:S01]  /*56fc0*/  LDL.LU R13, [R1+0x58c] ;  /* 0x00058c00010d7983 */ /* 0x000ea20000300800 */
[----:B----4-:R-:W-:-:S03]  /*56fd0*/  IADD3 R7, P5, PT, R7, R134, RZ ;  /* 0x0000008607077210 */ /* 0x010fc60007fbe0ff */
[----:B------:R1:W-:Y:S04]  /*56fe0*/  STL [R1+0x3cc], R17 ;  /* 0x0003cc1101007387 */ /* 0x0003e80000100800 */
[----:B------:R4:W-:Y:S01]  /*56ff0*/  LDGSTS.E [R6+0x1c00], desc[UR22][R4.64], P2 ;  /* 0x01c0000004067fae */ /* 0x0009e200091a1016 */
[----:B---3--:R-:W-:Y:S01]  /*57000*/  IMAD.X R18, R18, 0x1, R135, P4 ;  /* 0x0000000112127824 */ /* 0x008fe200020e0687 */
[----:B------:R-:W-:-:S04]  /*57010*/  IADD3.X R9, PT, PT, R9, R135, RZ, P5, !PT ;  /* 0x0000008709097210 */ /* 0x000fc80002ffe4ff */
[----:B------:R3:W-:Y:S01]  /*57020*/  STL [R1+0x3c8], R18 ;  /* 0x0003c81201007387 */ /* 0x0007e20000100800 */
[----:B----4-:R-:W-:-:S03]  /*57030*/  IMAD.MOV.U32 R4, RZ, RZ, R17 ;  /* 0x000000ffff047224 */ /* 0x010fc600078e0011 */
[----:B------:R4:W-:Y:S04]  /*57040*/  STL [R1+0x40c], R7 ;  /* 0x00040c0701007387 */ /* 0x0009e80000100800 */
[----:B-1----:R-:W2:Y:S01]  /*57050*/  LDL.LU R17, [R1+0x548] ;  /* 0x0005480001117983 */ /* 0x002ea20000300800 */
[----:B------:R-:W-:-:S03]  /*57060*/  IMAD.MOV.U32 R5, RZ, RZ, R18 ;  /* 0x000000ffff057224 */ /* 0x000fc600078e0012 */
[----:B------:R1:W-:Y:S04]  /*57070*/  STL [R1+0x408], R9 ;  /* 0x0004080901007387 */ /* 0x0003e80000100800 */
[----:B---3--:R-:W3:Y:S04]  /*57080*/  LDL.LU R18, [R1+0x588] ;  /* 0x0005880001127983 */ /* 0x008ee80000300800 */
[----:B------:R1:W-:Y:S01]  /*57090*/  LDGSTS.E [R6+0x2000], desc[UR22][R4.64], P2 ;  /* 0x0200000004067fae */ /* 0x0003e200091a1016 */
[-C--:B-----5:R-:W-:Y:S02]  /*570a0*/  IADD3 R10, P4, PT, R10, R134.reuse, RZ ;  /* 0x000000860a0a7210 */ /* 0x0a0fe40007f9e0ff */
[----:B-1----:R-:W-:Y:S01]  /*570b0*/  MOV R4, R7 ;  /* 0x0000000700047202 */ /* 0x002fe20000000f00 */
[----:B------:R-:W-:Y:S01]  /*570c0*/  IMAD.MOV.U32 R5, RZ, RZ, R9 ;  /* 0x000000ffff057224 */ /* 0x000fe200078e0009 */
[----:B----4-:R-:W4:Y:S01]  /*570d0*/  LDL.LU R7, [R1+0x5cc] ;  /* 0x0005cc0001077983 */ /* 0x010f220000300800 */
[----:B------:R-:W-:-:S03]  /*570e0*/  IADD3 R11, P5, PT, R11, R134, RZ ;  /* 0x000000860b0b7210 */ /* 0x000fc60007fbe0ff */
[----:B------:R-:W5:Y:S04]  /*570f0*/  LDL.LU R9, [R1+0x60c] ;  /* 0x00060c0001097983 */ /* 0x000f680000300800 */
[----:B------:R1:W-:Y:S01]  /*57100*/  STL [R1+0x44c], R10 ;  /* 0x00044c0a01007387 */ /* 0x0003e20000100800 */
[----:B------:R-:W-:-:S03]  /*57110*/  IMAD.X R16, R16, 0x1, R135, P4 ;  /* 0x0000000110107824 */ /* 0x000fc600020e0687 */
[----:B------:R1:W-:Y:S01]  /*57120*/  LDGSTS.E [R6+0x2400], desc[UR22][R4.64], P2 ;  /* 0x0240000004067fae */ /* 0x0003e200091a1016 */
[----:B------:R-:W-:-:S03]  /*57130*/  IADD3.X R12, PT, PT, R12, R135, RZ, P5, !PT ;  /* 0x000000870c0c7210 */ /* 0x000fc60002ffe4ff */
[----:B------:R1:W-:Y:S04]  /*57140*/  STL [R1+0x448], R16 ;  /* 0x0004481001007387 */ /* 0x0003e80000100800 */
[----:B------:R1:W-:Y:S02]  /*57150*/  STL [R1+0x48c], R11 ;  /* 0x00048c0b01007387 */ /* 0x0003e40000100800 */
[----:B-1----:R-:W-:Y:S02]  /*57160*/  IMAD.MOV.U32 R4, RZ, RZ, R10 ;  /* 0x000000ffff047224 */ /* 0x002fe400078e000a */
[----:B------:R-:W5:Y:S01]  /*57170*/  LDL.LU R10, [R1+0x5c8] ;  /* 0x0005c800010a7983 */ /* 0x000f620000300800 */
[----:B------:R-:W-:-:S03]  /*57180*/  IMAD.MOV.U32 R5, RZ, RZ, R16 ;  /* 0x000000ffff057224 */ /* 0x000fc600078e0010 */
[----:B------:R1:W-:Y:S04]  /*57190*/  STL [R1+0x488], R12 ;  /* 0x0004880c01007387 */ /* 0x0003e80000100800 */
[----:B------:R-:W5:Y:S04]  /*571a0*/  LDL.LU R16, [R1+0x608] ;  /* 0x0006080001107983 */ /* 0x000f680000300800 */
[----:B------:R1:W-:Y:S02]  /*571b0*/  LDGSTS.E [R6+0x2800], desc[UR22][R4.64], P2 ;  /* 0x0280000004067fae */ /* 0x0003e400091a1016 */
[----:B-1----:R-:W-:Y:S01]  /*571c0*/  MOV R4, R11 ;  /* 0x0000000b00047202 */ /* 0x002fe20000000f00 */
[----:B------:R-:W-:Y:S01]  /*571d0*/  IMAD.MOV.U32 R5, RZ, RZ, R12 ;  /* 0x000000ffff057224 */ /* 0x000fe200078e000c */
[----:B------:R-:W5:Y:S04]  /*571e0*/  LDL.LU R11, [R1+0x64c] ;  /* 0x00064c00010b7983 */ /* 0x000f680000300800 */
[----:B------:R-:W5:Y:S04]  /*571f0*/  LDL.LU R12, [R1+0x68c] ;  /* 0x00068c00010c7983 */ /* 0x000f680000300800 */
[----:B------:R1:W-:Y:S01]  /*57200*/  LDGSTS.E [R6+0x2c00], desc[UR22][R4.64], P2 ;  /* 0x02c0000004067fae */ /* 0x0003e200091a1016 */
[----:B------:R-:W-:-:S05]  /*57210*/  IADD3 R14, P4, PT, R14, R134, RZ ;  /* 0x000000860e0e7210 */ /* 0x000fca0007f9e0ff */
[----:B------:R-:W-:Y:S01]  /*57220*/  STL [R1+0x4cc], R14 ;  /* 0x0004cc0e01007387 */ /* 0x000fe20000100800 */
[----:B------:R-:W-:Y:S01]  /*57230*/  IADD3 R19, P5, PT, R19, R134, RZ ;  /* 0x0000008613137210 */ /* 0x000fe20007fbe0ff */
[----:B------:R-:W-:-:S03]  /*57240*/  IMAD.X R15, R15, 0x1, R135, P4 ;  /* 0x000000010f0f7824 */ /* 0x000fc600020e0687 */
[----:B------:R-:W-:Y:S02]  /*57250*/  IADD3.X R20, PT, PT, R20, R135, RZ, P5, !PT ;  /* 0x0000008714147210 */ /* 0x000fe40002ffe4ff */
[----:B------:R1:W-:Y:S02]  /*57260*/  STL [R1+0x4c8], R15 ;  /* 0x0004c80f01007387 */ /* 0x0003e40000100800 */
[----:B-1----:R-:W-:Y:S02]  /*57270*/  IMAD.MOV.U32 R5, RZ, RZ, R15 ;  /* 0x000000ffff057224 */ /* 0x002fe400078e000f */
[----:B------:R-:W-:Y:S01]  /*57280*/  STL [R1+0x50c], R19 ;  /* 0x00050c1301007387 */ /* 0x000fe20000100800 */
[----:B------:R-:W-:-:S03]  /*57290*/  IMAD.MOV.U32 R4, RZ, RZ, R14 ;  /* 0x000000ffff047224 */ /* 0x000fc600078e000e */
[----:B------:R-:W5:Y:S04]  /*572a0*/  LDL.LU R15, [R1+0x648] ;  /* 0x00064800010f7983 */ /* 0x000f680000300800 */
[----:B------:R-:W-:Y:S01]  /*572b0*/  STL [R1+0x508], R20 ;  /* 0x0005081401007387 */ /* 0x000fe20000100800 */
[----:B--2---:R-:W-:-:S03]  /*572c0*/  IADD3 R8, P4, PT, R8, R134, RZ ;  /* 0x0000008608087210 */ /* 0x004fc60007f9e0ff */
[----:B------:R-:W2:Y:S04]  /*572d0*/  LDL.LU R14, [R1+0x688] ;  /* 0x00068800010e7983 */ /* 0x000ea80000300800 */
[----:B------:R1:W-:Y:S01]  /*572e0*/  LDGSTS.E [R6+0x3000], desc[UR22][R4.64], P2 ;  /* 0x0300000004067fae */ /* 0x0003e200091a1016 */
[----:B------:R-:W-:-:S03]  /*572f0*/  IADD3 R13, P5, PT, R13, R134, RZ ;  /* 0x000000860d0d7210 */ /* 0x000fc60007fbe0ff */
[----:B------:R-:W-:Y:S01]  /*57300*/  STL [R1+0x54c], R8 ;  /* 0x00054c0801007387 */ /* 0x000fe20000100800 */
[----:B-1----:R-:W-:Y:S01]  /*57310*/  MOV R4, R19 ;  /* 0x0000001300047202 */ /* 0x002fe20000000f00 */
[----:B------:R-:W-:-:S05]  /*57320*/  IMAD.MOV.U32 R5, RZ, RZ, R20 ;  /* 0x000000ffff057224 */ /* 0x000fca00078e0014 */
[----:B------:R1:W-:Y:S01]  /*57330*/  LDGSTS.E [R6+0x3400], desc[UR22][R4.64], P2 ;  /* 0x0340000004067fae */ /* 0x0003e200091a1016 */
[----:B------:R-:W-:-:S05]  /*57340*/  IMAD.X R17, R17, 0x1, R135, P4 ;  /* 0x0000000111117824 */ /* 0x000fca00020e0687 */
[----:B------:R3:W-:Y:S01]  /*57350*/  STL [R1+0x548], R17 ;  /* 0x0005481101007387 */ /* 0x0007e20000100800 */
[----:B-1----:R-:W-:Y:S01]  /*57360*/  IMAD.MOV.U32 R4, RZ, RZ, R8 ;  /* 0x000000ffff047224 */ /* 0x002fe200078e0008 */
[----:B---3--:R-:W-:Y:S01]  /*57370*/  IADD3.X R18, PT, PT, R18, R135, RZ, P5, !PT ;  /* 0x0000008712127210 */ /* 0x008fe20002ffe4ff */
[----:B------:R-:W-:Y:S01]  /*57380*/  IMAD.MOV.U32 R5, RZ, RZ, R17 ;  /* 0x000000ffff057224 */ /* 0x000fe200078e0011 */
[----:B------:R-:W-:Y:S04]  /*57390*/  STL [R1+0x58c], R13 ;  /* 0x00058c0d01007387 */ /* 0x000fe80000100800 */
[----:B------:R1:W-:Y:S04]  /*573a0*/  LDGSTS.E [R6+0x3800], desc[UR22][R4.64], P2 ;  /* 0x0380000004067fae */ /* 0x0003e800091a1016 */
[----:B------:R-:W3:Y:S04]  /*573b0*/  LDL.LU R17, [R1+0x6cc] ;  /* 0x0006cc0001117983 */ /* 0x000ee80000300800 */
[----:B------:R4:W-:Y:S04]  /*573c0*/  STL [R1+0x588], R18 ;  /* 0x0005881201007387 */ /* 0x0009e80000100800 */
[----:B------:R-:W3:Y:S01]  /*573d0*/  LDL.LU R8, [R1+0x70c] ;  /* 0x00070c0001087983 */ /* 0x000ee20000300800 */
[----:B-1----:R-:W-:-:S03]  /*573e0*/  IMAD.MOV.U32 R5, RZ, RZ, R18 ;  /* 0x000000ffff057224 */ /* 0x002fc600078e0012 */
[----:B----4-:R-:W4:Y:S01]  /*573f0*/  LDL.LU R18, [R1+0x6c8] ;  /* 0x0006c80001127983 */ /* 0x010f220000300800 */
[----:B------:R-:W-:-:S03]  /*57400*/  MOV R4, R13 ;  /* 0x0000000d00047202 */ /* 0x000fc60000000f00 */
[----:B------:R-:W4:Y:S01]  /*57410*/  LDL.LU R13, [R1+0x708] ;  /* 0x00070800010d7983 */ /* 0x000f220000300800 */
[-C--:B------:R-:W-:Y:S02]  /*57420*/  IADD3 R7, P4, PT, R7, R134.reuse, RZ ;  /* 0x0000008607077210 */ /* 0x080fe40007f9e0ff */
[----:B-----5:R-:W-:Y:S01]  /*57430*/  IADD3 R9, P5, PT, R9, R134, RZ ;  /* 0x0000008609097210 */ /* 0x020fe20007fbe0ff */
[----:B------:R1:W-:Y:S04]  /*57440*/  LDGSTS.E [R6+0x3c00], desc[UR22][R4.64], P2 ;  /* 0x03c0000004067fae */ /* 0x0003e800091a1016 */
[----:B------:R-:W-:Y:S01]  /*57450*/  STL [R1+0x5cc], R7 ;  /* 0x0005cc0701007387 */ /* 0x000fe20000100800 */
[----:B------:R-:W-:Y:S02]  /*57460*/  IMAD.X R10, R10, 0x1, R135, P4 ;  /* 0x000000010a0a7824 */ /* 0x000fe400020e0687 */
[----:B-1----:R-:W-:-:S02]  /*57470*/  IMAD.MOV.U32 R4, RZ, RZ, R7 ;  /* 0x000000ffff047224 */ /* 0x002fc400078e0007 */
[----:B------:R-:W-:Y:S01]  /*57480*/  IMAD.MOV.U32 R5, RZ, RZ, R10 ;  /* 0x000000ffff057224 */ /* 0x000fe200078e000a */
[----:B------:R1:W-:Y:S01]  /*57490*/  STL [R1+0x5c8], R10 ;  /* 0x0005c80a01007387 */ /* 0x0003e20000100800 */
[----:B------:R-:W-:-:S03]  /*574a0*/  IADD3.X R16, PT, PT, R16, R135, RZ, P5, !PT ;  /* 0x0000008710107210 */ /* 0x000fc60002ffe4ff */
[----:B------:R-:W-:Y:S04]  /*574b0*/  STL [R1+0x60c], R9 ;  /* 0x00060c0901007387 */ /* 0x000fe80000100800 */
[----:B------:R5:W-:Y:S04]  /*574c0*/  LDGSTS.E [R6+0x4000], desc[UR22][R4.64], P2 ;  /* 0x0400000004067fae */ /* 0x000be800091a1016 */
[----:B-1----:R-:W4:Y:S04]  /*574d0*/  LDL.LU R10, [R1+0x74c] ;  /* 0x00074c00010a7983 */ /* 0x002f280000300800 */
[----:B------:R1:W-:Y:S04]  /*574e0*/  STL [R1+0x608], R16 ;  /* 0x0006081001007387 */ /* 0x0003e80000100800 */
[----:B------:R-:W4:Y:S01]  /*574f0*/  LDL.LU R7, [R1+0x78c] ;  /* 0x00078c0001077983 */ /* 0x000f220000300800 */
[----:B-----5:R-:W-:Y:S01]  /*57500*/  IMAD.MOV.U32 R5, RZ, RZ, R16 ;  /* 0x000000ffff057224 */ /* 0x020fe200078e0010 */
[----:B------:R-:W-:-:S02]  /*57510*/  IADD3 R11, P4, PT, R11, R134, RZ ;  /* 0x000000860b0b7210 */ /* 0x000fc40007f9e0ff */
[----:B-1----:R-:W5:Y:S01]  /*57520*/  LDL.LU R16, [R1+0x748] ;  /* 0x0007480001107983 */ /* 0x002f620000300800 */
[----:B------:R-:W-:-:S03]  /*57530*/  MOV R4, R9 ;  /* 0x0000000900047202 */ /* 0x000fc60000000f00 */
[----:B------:R-:W5:Y:S01]  /*57540*/  LDL.LU R9, [R1+0x788] ;  /* 0x0007880001097983 */ /* 0x000f620000300800 */
[----:B------:R-:W-:-:S03]  /*57550*/  IADD3 R12, P5, PT, R12, R134, RZ ;  /* 0x000000860c0c7210 */ /* 0x000fc60007fbe0ff */
[----:B------:R1:W-:Y:S04]  /*57560*/  LDGSTS.E [R6+0x4400], desc[UR22][R4.64], P2 ;  /* 0x0440000004067fae */ /* 0x0003e800091a1016 */
[----:B------:R2:W-:Y:S01]  /*57570*/  STL [R1+0x64c], R11 ;  /* 0x00064c0b01007387 */ /* 0x0005e20000100800 */
[----:B-1----:R-:W-:Y:S02]  /*57580*/  IMAD.MOV.U32 R4, RZ, RZ, R11 ;  /* 0x000000ffff047224 */ /* 0x002fe400078e000b */
[----:B------:R-:W-:-:S04]  /*57590*/  IMAD.X R15, R15, 0x1, R135, P4 ;  /* 0x000000010f0f7824 */ /* 0x000fc800020e0687 */
[----:B------:R-:W-:Y:S01]  /*575a0*/  IMAD.MOV.U32 R5, RZ, RZ, R15 ;  /* 0x000000ffff057224 */ /* 0x000fe200078e000f */
[----:B------:R-:W-:Y:S01]  /*575b0*/  STL [R1+0x648], R15 ;  /* 0x0006480f01007387 */ /* 0x000fe20000100800 */
[----:B--2---:R-:W-:-:S03]  /*575c0*/  IADD3.X R14, PT, PT, R14, R135, RZ, P5, !PT ;  /* 0x000000870e0e7210 */ /* 0x004fc60002ffe4ff */
[----:B------:R1:W-:Y:S04]  /*575d0*/  STL [R1+0x68c], R12 ;  /* 0x00068c0c01007387 */ /* 0x0003e80000100800 */
[----:B------:R-:W2:Y:S04]  /*575e0*/  LDL.LU R11, [R1+0x7cc] ;  /* 0x0007cc00010b7983 */ /* 0x000ea80000300800 */
[----:B------:R1:W-:Y:S04]  /*575f0*/  STL [R1+0x688], R14 ;  /* 0x0006880e01007387 */ /* 0x0003e80000100800 */
[----:B------:R1:W-:Y:S04]  /*57600*/  LDGSTS.E [R6+0x4800], desc[UR22][R4.64], P2 ;  /* 0x0480000004067fae */ /* 0x0003e800091a1016 */
[----:B------:R-:W2:Y:S01]  /*57610*/  LDL.LU R19, [R1+0x80c] ;  /* 0x00080c0001137983 */ /* 0x000ea20000300800 */
[----:B-1----:R-:W-:-:S03]  /*57620*/  MOV R4, R12 ;  /* 0x0000000c00047202 */ /* 0x002fc60000000f00 */
[----:B------:R-:W2:Y:S04]  /*57630*/  LDL.LU R12, [R1+0x7c8] ;  /* 0x0007c800010c7983 */ /* 0x000ea80000300800 */
[----:B------:R-:W2:Y:S01]  /*57640*/  LDL.LU R20, [R1+0x808] ;  /* 0x0008080001147983 */ /* 0x000ea20000300800 */
[----:B------:R-:W-:-:S03]  /*57650*/  IMAD.MOV.U32 R5, RZ, RZ, R14 ;  /* 0x000000ffff057224 */ /* 0x000fc600078e000e */
[----:B------:R-:W2:Y:S04]  /*57660*/  LDL.LU R14, [R1+0x84c] ;  /* 0x00084c00010e7983 */ /* 0x000ea80000300800 */
[----:B------:R-:W2:Y:S04]  /*57670*/  LDL.LU R15, [R1+0x88c] ;  /* 0x00088c00010f7983 */ /* 0x000ea80000300800 */
[----:B------:R1:W-:Y:S01]  /*57680*/  LDGSTS.E [R6+0x4c00], desc[UR22][R4.64], P2 ;  /* 0x04c0000004067fae */ /* 0x0003e200091a1016 */
[----:B---3--:R-:W-:-:S05]  /*57690*/  IADD3 R17, P4, PT, R17, R134, RZ ;  /* 0x0000008611117210 */ /* 0x008fca0007f9e0ff */
[----:B------:R-:W-:Y:S01]  /*576a0*/  STL [R1+0x6cc], R17 ;  /* 0x0006cc1101007387 */ /* 0x000fe20000100800 */
[----:B------:R-:W-:Y:S01]  /*576b0*/  IADD3 R8, P5, PT, R8, R134, RZ ;  /* 0x0000008608087210 */ /* 0x000fe20007fbe0ff */
[----:B----4-:R-:W-:-:S03]  /*576c0*/  IMAD.X R18, R18, 0x1, R135, P4 ;  /* 0x0000000112127824 */ /* 0x010fc600020e0687 */
[----:B------:R-:W-:Y:S02]  /*576d0*/  IADD3.X R13, PT, PT, R13, R135, RZ, P5, !PT ;  /* 0x000000870d0d7210 */ /* 0x000fe40002ffe4ff */
[----:B------:R3:W-:Y:S01]  /*576e0*/  STL [R1+0x6c8], R18 ;  /* 0x0006c81201007387 */ /* 0x0007e20000100800 */
[----:B-1----:R-:W-:-:S03]  /*576f0*/  IMAD.MOV.U32 R5, RZ, RZ, R18 ;  /* 0x000000ffff057224 */ /* 0x002fc600078e0012 */
[----:B------:R1:W-:Y:S01]  /*57700*/  STL [R1+0x70c], R8 ;  /* 0x00070c0801007387 */ /* 0x0003e20000100800 */
[----:B------:R-:W-:-:S03]  /*57710*/  IMAD.MOV.U32 R4, RZ, RZ, R17 ;  /* 0x000000ffff047224 */ /* 0x000fc600078e0011 */
[----:B---3--:R-:W3:Y:S04]  /*57720*/  LDL.LU R18, [R1+0x848] ;  /* 0x0008480001127983 */ /* 0x008ee80000300800 */
[----:B------:R4:W-:Y:S04]  /*57730*/  STL [R1+0x708], R13 ;  /* 0x0007080d01007387 */ /* 0x0009e80000100800 */
[----:B------:R-:W3:Y:S04]  /*57740*/  LDL.LU R17, [R1+0x888] ;  /* 0x0008880001117983 */ /* 0x000ee80000300800 */
[----:B------:R1:W-:Y:S01]  /*57750*/  LDGSTS.E [R6+0x5000], desc[UR22][R4.64], P2 ;  /* 0x0500000004067fae */ /* 0x0003e200091a1016 */
[----:B------:R-:W-:Y:S01]  /*57760*/  IADD3 R10, P4, PT, R10, R134, RZ ;  /* 0x000000860a0a7210 */ /* 0x000fe20007f9e0ff */
[----:B-1----:R-:W-:Y:S01]  /*57770*/  IMAD.MOV.U32 R5, RZ, RZ, R13 ;  /* 0x000000ffff057224 */ /* 0x002fe200078e000d */
[----:B------:R-:W-:-:S02]  /*57780*/  MOV R4, R8 ;  /* 0x0000000800047202 */ /* 0x000fc40000000f00 */
[----:B------:R-:W3:Y:S01]  /*57790*/  LDL.LU R8, [R1+0x8cc] ;  /* 0x0008cc0001087983 */ /* 0x000ee20000300800 */
[----:B------:R-:W-:-:S03]  /*577a0*/  IADD3 R7, P5, PT, R7, R134, RZ ;  /* 0x0000008607077210 */ /* 0x000fc60007fbe0ff */
[----:B----4-:R-:W4:Y:S01]  /*577b0*/  LDL.LU R13, [R1+0x90c] ;  /* 0x00090c00010d7983 */ /* 0x010f220000300800 */
[----:B-----5:R-:W-:-:S03]  /*577c0*/  IMAD.X R16, R16, 0x1, R135, P4 ;  /* 0x0000000110107824 */ /* 0x020fc600020e0687 */
[----:B------:R1:W-:Y:S01]  /*577d0*/  STL [R1+0x74c], R10 ;  /* 0x00074c0a01007387 */ /* 0x0003e20000100800 */
[----:B------:R-:W-:-:S03]  /*577e0*/  IADD3.X R9, PT, PT, R9, R135, RZ, P5, !PT ;  /* 0x0000008709097210 */ /* 0x000fc60002ffe4ff */
[----:B------:R5:W-:Y:S04]  /*577f0*/  LDGSTS.E [R6+0x5400], desc[UR22][R4.64], P2 ;  /* 0x0540000004067fae */ /* 0x000be800091a1016 */
[----:B------:R1:W-:Y:S04]  /*57800*/  STL [R1+0x748], R16 ;  /* 0x0007481001007387 */ /* 0x0003e80000100800 */
[----:B------:R-:W-:Y:S01]  /*57810*/  STL [R1+0x78c], R7 ;  /* 0x00078c0701007387 */ /* 0x000fe20000100800 */
[----:B-----5:R-:W-:-:S03]  /*57820*/  IMAD.MOV.U32 R4, RZ, RZ, R10 ;  /* 0x000000ffff047224 */ /* 0x020fc600078e000a */
[----:B-1----:R-:W5:Y:S01]  /*57830*/  LDL.LU R10, [R1+0x8c8] ;  /* 0x0008c800010a7983 */ /* 0x002f620000300800 */
[----:B------:R-:W-:-:S03]  /*57840*/  IMAD.MOV.U32 R5, RZ, RZ, R16 ;  /* 0x000000ffff057224 */ /* 0x000fc600078e0010 */
[----:B------:R1:W-:Y:S04]  /*57850*/  STL [R1+0x788], R9 ;  /* 0x0007880901007387 */ /* 0x0003e80000100800 */
[----:B------:R-:W5:Y:S04]  /*57860*/  LDL.LU R16, [R1+0x908] ;  /* 0x0009080001107983 */ /* 0x000f680000300800 */
[----:B------:R1:W-:Y:S02]  /*57870*/  LDGSTS.E [R6+0x5800], desc[UR22][R4.64], P2 ;  /* 0x0580000004067fae */ /* 0x0003e400091a1016 */
[----:B-1----:R-:W-:Y:S01]  /*57880*/  MOV R4, R7 ;  /* 0x0000000700047202 */ /* 0x002fe20000000f00 */
[----:B------:R-:W-:-:S02]  /*57890*/  IMAD.MOV.U32 R5, RZ, RZ, R9 ;  /* 0x000000ffff057224 */ /* 0x000fc400078e0009 */
[----:B------:R-:W5:Y:S04]  /*578a0*/  LDL.LU R9, [R1+0x94c] ;  /* 0x00094c0001097983 */ /* 0x000f680000300800 */
[----:B------:R-:W5:Y:S04]  /*578b0*/  LDL.LU R7, [R1+0x98c] ;  /* 0x00098c0001077983 */ /* 0x000f680000300800 */
[----:B------:R1:W-:Y:S01]  /*578c0*/  LDGSTS.E [R6+0x5c00], desc[UR22][R4.64], P2 ;  /* 0x05c0000004067fae */ /* 0x0003e200091a1016 */
[----:B--2---:R-:W-:-:S05]  /*578d0*/  IADD3 R11, P4, PT, R11, R134, RZ ;  /* 0x000000860b0b7210 */ /* 0x004fca0007f9e0ff */
[----:B------:R-:W-:Y:S01]  /*578e0*/  STL [R1+0x7cc], R11 ;  /* 0x0007cc0b01007387 */ /* 0x000fe20000100800 */
[----:B------:R-:W-:Y:S01]  /*578f0*/  IADD3 R19, P5, PT, R19, R134, RZ ;  /* 0x0000008613137210 */ /* 0x000fe20007fbe0ff */
[----:B------:R-:W-:-:S03]  /*57900*/  IMAD.X R12, R12, 0x1, R135, P4 ;  /* 0x000000010c0c7824 */ /* 0x000fc600020e0687 */
[----:B------:R-:W-:Y:S02]  /*57910*/  IADD3.X R20, PT, PT, R20, R135, RZ, P5, !PT ;  /* 0x0000008714147210 */ /* 0x000fe40002ffe4ff */
[----:B------:R2:W-:Y:S01]  /*57920*/  STL [R1+0x7c8], R12 ;  /* 0x0007c80c01007387 */ /* 0x0005e20000100800 */
[----:B-1----:R-:W-:-:S03]  /*57930*/  IMAD.MOV.U32 R5, RZ, RZ, R12 ;  /* 0x000000ffff057224 */ /* 0x002fc600078e000c */
[----:B------:R-:W-:Y:S01]  /*57940*/  STL [R1+0x80c], R19 ;  /* 0x00080c1301007387 */ /* 0x000fe20000100800 */
[----:B------:R-:W-:-:S03]  /*57950*/  IMAD.MOV.U32 R4, RZ, RZ, R11 ;  /* 0x000000ffff047224 */ /* 0x000fc600078e000b */
[----:B--2---:R-:W2:Y:S01]  /*57960*/  LDL.LU R12, [R1+0x948] ;  /* 0x00094800010c7983 */ /* 0x004ea20000300800 */
[----:B------:R-:W-:-:S03]  /*57970*/  IADD3 R14, P4, PT, R14, R134, RZ ;  /* 0x000000860e0e7210 */ /* 0x000fc60007f9e0ff */
[----:B------:R-:W-:Y:S04]  /*57980*/  STL [R1+0x808], R20 ;  /* 0x0008081401007387 */ /* 0x000fe80000100800 */
[----:B------:R-:W2:Y:S01]  /*57990*/  LDL.LU R11, [R1+0x988] ;  /* 0x00098800010b7983 */ /* 0x000ea20000300800 */
[----:B------:R-:W-:-:S03]  /*579a0*/  IADD3 R15, P5, PT, R15, R134, RZ ;  /* 0x000000860f0f7210 */ /* 0x000fc60007fbe0ff */
[----:B------:R1:W-:Y:S04]  /*579b0*/  LDGSTS.E [R6+0x6000], desc[UR22][R4.64], P2 ;  /* 0x0600000004067fae */ /* 0x0003e800091a1016 */
[----:B------:R3:W-:Y:S01]  /*579c0*/  STL [R1+0x84c], R14 ;  /* 0x00084c0e01007387 */ /* 0x0007e20000100800 */
[----:B-1----:R-:W-:Y:S01]  /*579d0*/  MOV R4, R19 ;  /* 0x0000001300047202 */ /* 0x002fe20000000f00 */
[----:B------:R-:W-:-:S05]  /*579e0*/  IMAD.MOV.U32 R5, RZ, RZ, R20 ;  /* 0x000000ffff057224 */ /* 0x000fca00078e0014 */
[----:B------:R1:W-:Y:S01]  /*579f0*/  LDGSTS.E [R6+0x6400], desc[UR22][R4.64], P2 ;  /* 0x0640000004067fae */ /* 0x0003e200091a1016 */
[----:B---3--:R-:W-:-:S05]  /*57a00*/  IMAD.X R18, R18, 0x1, R135, P4 ;  /* 0x0000000112127824 */ /* 0x008fca00020e0687 */
[----:B------:R-:W-:Y:S01]  /*57a10*/  STL [R1+0x848], R18 ;  /* 0x0008481201007387 */ /* 0x000fe20000100800 */
[----:B------:R-:W-:Y:S01]  /*57a20*/  IADD3.X R17, PT, PT, R17, R135, RZ, P5, !PT ;  /* 0x0000008711117210 */ /* 0x000fe20002ffe4ff */
[----:B-1----:R-:W-:Y:S02]  /*57a30*/  IMAD.MOV.U32 R4, RZ, RZ, R14 ;  /* 0x000000ffff047224 */ /* 0x002fe400078e000e */
[----:B------:R1:W-:Y:S01]  /*57a40*/  STL [R1+0x88c], R15 ;  /* 0x00088c0f01007387 */ /* 0x0003e20000100800 */
[----:B------:R-:W-:-:S03]  /*57a50*/  IMAD.MOV.U32 R5, RZ, RZ, R18 ;  /* 0x000000ffff057224 */ /* 0x000fc600078e0012 */
[----:B------:R-:W3:Y:S04]  /*57a60*/  LDL.LU R14, [R1+0x1d4] ;  /* 0x0001d400010e7983 */ /* 0x000ee80000300800 */
[----:B------:R-:W-:Y:S04]  /*57a70*/  STL [R1+0x888], R17 ;  /* 0x0008881101007387 */ /* 0x000fe80000100800 */
[----:B------:R1:W-:Y:S04]  /*57a80*/  LDGSTS.E [R6+0x6800], desc[UR22][R4.64], P2 ;  /* 0x0680000004067fae */ /* 0x0003e800091a1016 */
[----:B------:R-:W3:Y:S01]  /*57a90*/  LDL.LU R19, [R1+0x214] ;  /* 0x0002140001137983 */ /* 0x000ee20000300800 */
[----:B-1----:R-:W-:-:S03]  /*57aa0*/  MOV R4, R15 ;  /* 0x0000000f00047202 */ /* 0x002fc60000000f00 */
[----:B------:R-:W3:Y:S01]  /*57ab0*/  LDL.LU R15, [R1+0x1d0] ;  /* 0x0001d000010f7983 */ /* 0x000ee20000300800 */
[-C--:B------:R-:W-:Y:S01]  /*57ac0*/  IADD3 R8, P4, PT, R8, R134.reuse, RZ ;  /* 0x0000008608087210 */ /* 0x080fe20007f9e0ff */
[----:B------:R-:W-:Y:S01]  /*57ad0*/  IMAD.MOV.U32 R5, RZ, RZ, R17 ;  /* 0x000000ffff057224 */ /* 0x000fe200078e0011 */
[----:B----4-:R-:W-:Y:S01]  /*57ae0*/  IADD3 R13, P5, PT, R13, R134, RZ ;  /* 0x000000860d0d7210 */ /* 0x010fe20007fbe0ff */
[----:B------:R-:W4:Y:S04]  /*57af0*/  LDL.LU R20, [R1+0x210] ;  /* 0x0002100001147983 */ /* 0x000f280000300800 */
[----:B------:R1:W-:Y:S04]  /*57b00*/  STL [R1+0x8cc], R8 ;  /* 0x0008cc0801007387 */ /* 0x0003e80000100800 */
[----:B------:R1:W-:Y:S01]  /*57b10*/  LDGSTS.E [R6+0x6c00], desc[UR22][R4.64], P2 ;  /* 0x06c0000004067fae */ /* 0x0003e200091a1016 */
[----:B-----5:R-:W-:-:S02]  /*57b20*/  IMAD.X R10, R10, 0x1, R135, P4 ;  /* 0x000000010a0a7824 */ /* 0x020fc400020e0687 */
[----:B-1----:R-:W-:-:S03]  /*57b30*/  IMAD.MOV.U32 R4, RZ, RZ, R8 ;  /* 0x000000ffff047224 */ /* 0x002fc600078e0008 */
[----:B------:R1:W-:Y:S01]  /*57b40*/  STL [R1+0x8c8], R10 ;  /* 0x0008c80a01007387 */ /* 0x0003e20000100800 */
[----:B------:R-:W-:-:S03]  /*57b50*/  IADD3.X R16, PT, PT, R16, R135, RZ, P5, !PT ;  /* 0x0000008710107210 */ /* 0x000fc60002ffe4ff */
[----:B------:R-:W-:Y:S01]  /*57b60*/  STL [R1+0x90c], R13 ;  /* 0x00090c0d01007387 */ /* 0x000fe20000100800 */
[----:B------:R-:W-:-:S03]  /*57b70*/  IMAD.MOV.U32 R5, RZ, RZ, R10 ;  /* 0x000000ffff057224 */ /* 0x000fc600078e000a */
[----:B------:R-:W5:Y:S04]  /*57b80*/  LDL.LU R8, [R1+0x254] ;  /* 0x0002540001087983 */ /* 0x000f680000300800 */
[----:B------:R-:W-:Y:S04]  /*57b90*/  STL [R1+0x908], R16 ;  /* 0x0009081001007387 */ /* 0x000fe80000100800 */
[----:B-1----:R-:W5:Y:S04]  /*57ba0*/  LDL.LU R10, [R1+0x294] ;  /* 0x00029400010a7983 */ /* 0x002f680000300800 */
[----:B------:R-:W5:Y:S01]  /*57bb0*/  LDL.LU R17, [R1+0x250] ;  /* 0x0002500001117983 */ /* 0x000f620000300800 */
[----:B------:R-:W-:-:S03]  /*57bc0*/  IADD3 R9, P4, PT, R9, R134, RZ ;  /* 0x0000008609097210 */ /* 0x000fc60007f9e0ff */
[----:B------:R1:W-:Y:S04]  /*57bd0*/  LDGSTS.E [R6+0x7000], desc[UR22][R4.64], P2 ;  /* 0x0700000004067fae */ /* 0x0003e800091a1016 */
[----:B------:R-:W5:Y:S01]  /*57be0*/  LDL.LU R18, [R1+0x290] ;  /* 0x0002900001127983 */ /* 0x000f620000300800 */
[----:B------:R-:W-:Y:S02]  /*57bf0*/  IADD3 R7, P5, PT, R7, R134, RZ ;  /* 0x0000008607077210 */ /* 0x000fe40007fbe0ff */
[----:B-1----:R-:W-:Y:S01]  /*57c00*/  MOV R4, R13 ;  /* 0x0000000d00047202 */ /* 0x002fe20000000f00 */
[----:B------:R-:W-:Y:S01]  /*57c10*/  IMAD.MOV.U32 R5, RZ, RZ, R16 ;  /* 0x000000ffff057224 */ /* 0x000fe200078e0010 */
[----:B------:R1:W-:Y:S04]  /*57c20*/  STL [R1+0x94c], R9 ;  /* 0x00094c0901007387 */ /* 0x0003e80000100800 */
[----:B------:R1:W-:Y:S02]  /*57c30*/  LDGSTS.E [R6+0x7400], desc[UR22][R4.64], P2 ;  /* 0x0740000004067fae */ /* 0x0003e400091a1016 */
[----:B-1----:R-:W-:-:S02]  /*57c40*/  IMAD.MOV.U32 R4, RZ, RZ, R9 ;  /* 0x000000ffff047224 */ /* 0x002fc400078e0009 */
[----:B--2---:R-:W-:-:S04]  /*57c50*/  IMAD.X R12, R12, 0x1, R135, P4 ;  /* 0x000000010c0c7824 */ /* 0x004fc800020e0687 */
[----:B------:R-:W-:Y:S01]  /*57c60*/  IMAD.MOV.U32 R5, RZ, RZ, R12 ;  /* 0x000000ffff057224 */ /* 0x000fe200078e000c */
[----:B------:R1:W-:Y:S01]  /*57c70*/  STL [R1+0x948], R12 ;  /* 0x0009480c01007387 */ /* 0x0003e20000100800 */
[----:B------:R-:W-:-:S03]  /*57c80*/  IADD3.X R11, PT, PT, R11, R135, RZ, P5, !PT ;  /* 0x000000870b0b7210 */ /* 0x000fc60002ffe4ff */
[----:B------:R-:W-:Y:S04]  /*57c90*/  STL [R1+0x98c], R7 ;  /* 0x00098c0701007387 */ /* 0x000fe80000100800 */
[----:B------:R-:W2:Y:S04]  /*57ca0*/  LDL.LU R9, [R1+0x2d4] ;  /* 0x0002d40001097983 */ /* 0x000ea80000300800 */
[----:B------:R1:W-:Y:S04]  /*57cb0*/  STL [R1+0x988], R11 ;  /* 0x0009880b01007387 */ /* 0x0003e80000100800 */
[----:B------:R1:W-:Y:S04]  /*57cc0*/  LDGSTS.E [R6+0x7800], desc[UR22][R4.64], P2 ;  /* 0x0780000004067fae */ /* 0x0003e800091a1016 */
[----:B-1----:R-:W2:Y:S01]  /*57cd0*/  LDL.LU R12, [R1+0x314] ;  /* 0x00031400010c7983 */ /* 0x002ea20000300800 */
[----:B------:R-:W-:-:S03]  /*57ce0*/  IMAD.MOV.U32 R5, RZ, RZ, R11 ;  /* 0x000000ffff057224 */ /* 0x000fc600078e000b */
[----:B------:R-:W2:Y:S04]  /*57cf0*/  LDL.LU R11, [R1+0x2d0] ;  /* 0x0002d000010b7983 */ /* 0x000ea80000300800 */
[----:B------:R-:W2:Y:S01]  /*57d00*/  LDL.LU R16, [R1+0x310] ;  /* 0x0003100001107983 */ /* 0x000ea20000300800 */
[----:B------:R-:W-:-:S03]  /*57d10*/  MOV R4, R7 ;  /* 0x0000000700047202 */ /* 0x000fc60000000f00 */
[----:B------:R-:W2:Y:S04]  /*57d20*/  LDL.LU R13, [R1+0x354] ;  /* 0x00035400010d7983 */ /* 0x000ea80000300800 */
[----:B------:R-:W2:Y:S01]  /*57d30*/  LDL.LU R7, [R1+0x394] ;  /* 0x0003940001077983 */ /* 0x000ea20000300800 */
[----:B---3--:R-:W-:-:S03]  /*57d40*/  IADD3 R14, P4, PT, R14, R134, RZ ;  /* 0x000000860e0e7210 */ /* 0x008fc60007f9e0ff */
[----:B------:R1:W-:Y:S04]  /*57d50*/  LDGSTS.E [R6+0x7c00], desc[UR22][R4.64], P2 ;  /* 0x07c0000004067fae */ /* 0x0003e800091a1016 */
[----:B------:R-:W-:Y:S01]  /*57d60*/  STL [R1+0x1d4], R14 ;  /* 0x0001d40e01007387 */ /* 0x000fe20000100800 */
[----:B------:R-:W-:-:S05]  /*57d70*/  IADD3 R19, P5, PT, R19, R134, RZ ;  /* 0x0000008613137210 */ /* 0x000fca0007fbe0ff */
[----:B------:R-:W-:Y:S01]  /*57d80*/  STL [R1+0x214], R19 ;  /* 0x0002141301007387 */ /* 0x000fe20000100800 */
[----:B------:R-:W-:-:S05]  /*57d90*/  IMAD.X R15, R15, 0x1, R135, P4 ;  /* 0x000000010f0f7824 */ /* 0x000fca00020e0687 */
[----:B------:R3:W-:Y:S01]  /*57da0*/  STL [R1+0x1d0], R15 ;  /* 0x0001d00f01007387 */ /* 0x0007e20000100800 */
[----:B-1----:R-:W-:Y:S01]  /*57db0*/  MOV R5, R15 ;  /* 0x0000000f00057202 */ /* 0x002fe20000000f00 */
[----:B------:R-:W-:Y:S02]  /*57dc0*/  IMAD.MOV.U32 R4, RZ, RZ, R14 ;  /* 0x000000ffff047224 */ /* 0x000fe400078e000e */
[----:B---3--:R-:W3:Y:S04]  /*57dd0*/  LDL.LU R15, [R1+0x350] ;  /* 0x00035000010f7983 */ /* 0x008ee80000300800 */
[----:B------:R-:W3:Y:S01]  /*57de0*/  LDL.LU R14, [R1+0x390] ;  /* 0x00039000010e7983 */ /* 0x000ee20000300800 */
[----:B------:R-:W-:Y:S01]  /*57df0*/  LOP3.LUT R6, R132, 0x10, RZ, 0x3c, !PT ;  /* 0x0000001084067812 */ /* 0x000fe200078e3cff */
[----:B----4-:R-:W-:-:S03]  /*57e00*/  IMAD.X R20, R20, 0x1, R135, P5 ;  /* 0x0000000114147824 */ /* 0x010fc600028e0687 */
[----:B------:R-:W-:-:S05]  /*57e10*/  IADD3 R6, PT, PT, R6, UR5, RZ ;  /* 0x0000000506067c10 */ /* 0x000fca000fffe0ff */
[----:B------:R1:W-:Y:S01]  /*57e20*/  LDGSTS.E [R6+0x80], desc[UR22][R4.64], P2 ;  /* 0x0008000004067fae */ /* 0x0003e200091a1016 */
[----:B-----5:R-:W-:-:S03]  /*57e30*/  IADD3 R8, P4, PT, R8, R134, RZ ;  /* 0x0000008608087210 */ /* 0x020fc60007f9e0ff */
[----:B------:R-:W-:Y:S01]  /*57e40*/  STL [R1+0x210], R20 ;  /* 0x0002101401007387 */ /* 0x000fe20000100800 */
[----:B-1----:R-:W-:Y:S01]  /*57e50*/  IMAD.MOV.U32 R4, RZ, RZ, R19 ;  /* 0x000000ffff047224 */ /* 0x002fe200078e0013 */
[----:B------:R-:W-:Y:S01]  /*57e60*/  IADD3 R10, P5, PT, R10, R134, RZ ;  /* 0x000000860a0a7210 */ /* 0x000fe20007fbe0ff */
[----:B------:R-:W-:Y:S01]  /*57e70*/  IMAD.MOV.U32 R5, RZ, RZ, R20 ;  /* 0x000000ffff057224 */ /* 0x000fe200078e0014 */
[----:B------:R-:W-:Y:S01]  /*57e80*/  IADD3.X R17, PT, PT, R17, R135, RZ, P4, !PT ;  /* 0x0000008711117210 */ /* 0x000fe200027fe4ff */
[----:B------:R-:W-:Y:S04]  /*57e90*/  STL [R1+0x254], R8 ;  /* 0x0002540801007387 */ /* 0x000fe80000100800 */
[----:B------:R1:W-:Y:S01]  /*57ea0*/  LDGSTS.E [R6+0x480], desc[UR22][R4.64], P2 ;  /* 0x0048000004067fae */ /* 0x0003e200091a1016 */
[----:B------:R-:W-:-:S03]  /*57eb0*/  IMAD.X R18, R18, 0x1, R135, P5 ;  /* 0x0000000112127824 */ /* 0x000fc600028e0687 */
[----:B------:R4:W-:Y:S04]  /*57ec0*/  STL [R1+0x250], R17 ;  /* 0x0002501101007387 */ /* 0x0009e80000100800 */
[----:B------:R-:W-:Y:S01]  /*57ed0*/  STL [R1+0x294], R10 ;  /* 0x0002940a01007387 */ /* 0x000fe20000100800 */
[----:B-1----:R-:W-:Y:S01]  /*57ee0*/  IMAD.MOV.U32 R4, RZ, RZ, R8 ;  /* 0x000000ffff047224 */ /* 0x002fe200078e0008 */
[----:B------:R-:W-:Y:S02]  /*57ef0*/  MOV R5, R17 ;  /* 0x0000001100057202 */ /* 0x000fe40000000f00 */
[----:B----4-:R-:W4:Y:S04]  /*57f00*/  LDL.LU R17, [R1+0x3d4] ;  /* 0x0003d40001117983 */ /* 0x010f280000300800 */
[----:B------:R1:W-:Y:S04]  /*57f10*/  STL [R1+0x290], R18 ;  /* 0x0002901201007387 */ /* 0x0003e80000100800 */
[----:B------:R5:W-:Y:S04]  /*57f20*/  LDGSTS.E [R6+0x880], desc[UR22][R4.64], P2 ;  /* 0x0088000004067fae */ /* 0x000be800091a1016 */
[----:B------:R-:W4:Y:S01]  /*57f30*/  LDL.LU R8, [R1+0x414] ;  /* 0x0004140001087983 */ /* 0x000f220000300800 */
[----:B-----5:R-:W-:-:S03]  /*57f40*/  IMAD.MOV.U32 R5, RZ, RZ, R18 ;  /* 0x000000ffff057224 */ /* 0x020fc600078e0012 */
[----:B-1----:R-:W5:Y:S01]  /*57f50*/  LDL.LU R18, [R1+0x3d0] ;  /* 0x0003d00001127983 */ /* 0x002f620000300800 */
[----:B------:R-:W-:-:S03]  /*57f60*/  IMAD.MOV.U32 R4, RZ, RZ, R10 ;  /* 0x000000ffff047224 */ /* 0x000fc600078e000a */
[----:B------:R-:W5:Y:S04]  /*57f70*/  LDL.LU R10, [R1+0x410] ;  /* 0x00041000010a7983 */ /* 0x000f680000300800 */
[----:B------:R1:W-:Y:S01]  /*57f80*/  LDGSTS.E [R6+0xc80], desc[UR22][R4.64], P2 ;  /* 0x00c8000004067fae */ /* 0x0003e200091a1016 */
[----:B--2---:R-:W-:-:S05]  /*57f90*/  IADD3 R9, P4, PT, R9, R134, RZ ;  /* 0x0000008609097210 */ /* 0x004fca0007f9e0ff */
[----:B------:R2:W-:Y:S01]  /*57fa0*/  STL [R1+0x2d4], R9 ;  /* 0x0002d40901007387 */ /* 0x0005e20000100800 */
[----:B-1----:R-:W-:Y:S01]  /*57fb0*/  IMAD.MOV.U32 R4, RZ, RZ, R9 ;  /* 0x000000ffff047224 */ /* 0x002fe200078e0009 */
[----:B------:R-:W-:Y:S02]  /*57fc0*/  IADD3 R12, P5, PT, R12, R134, RZ ;  /* 0x000000860c0c7210 */ /* 0x000fe40007fbe0ff */
[----:B------:R-:W-:-:S03]  /*57fd0*/  IADD3.X R11, PT, PT, R11, R135, RZ, P4, !PT ;  /* 0x000000870b0b7210 */ /* 0x000fc600027fe4ff */
[----:B------:R-:W-:Y:S01]  /*57fe0*/  IMAD.X R16, R16, 0x1, R135, P5 ;  /* 0x0000000110107824 */ /* 0x000fe200028e0687 */
[----:B------:R-:W-:Y:S01]  /*57ff0*/  MOV R5, R11 ;  /* 0x0000000b00057202 */ /* 0x000fe20000000f00 */
[----:B------:R1:W-:Y:S04]  /*58000*/  STL [R1+0x2d0], R11 ;  /* 0x0002d00b01007387 */ /* 0x0003e80000100800 */
[----:B------:R-:W-:Y:S04]  /*58010*/  STL [R1+0x314], R12 ;  /* 0x0003140c01007387 */ /* 0x000fe80000100800 */
[----:B--2---:R-:W2:Y:S04]  /*58020*/  LDL.LU R9, [R1+0x454] ;  /* 0x0004540001097983 */ /* 0x004ea80000300800 */
[----:B------:R1:W-:Y:S04]  /*58030*/  STL [R1+0x310], R16 ;  /* 0x0003101001007387 */ /* 0x0003e80000100800 */
[----:B------:R1:W-:Y:S04]  /*58040*/  LDGSTS.E [R6+0x1080], desc[UR22][R4.64], P2 ;  /* 0x0108000004067fae */ /* 0x0003e800091a1016 */
[----:B-1----:R-:W2:Y:S01]  /*58050*/  LDL.LU R11, [R1+0x494] ;  /* 0x00049400010b7983 */ /* 0x002ea20000300800 */
[----:B------:R-:W-:Y:S01]  /*58060*/  IADD3 R13, P4, PT, R13, R134, RZ ;  /* 0x000000860d0d7210 */ /* 0x000fe20007f9e0ff */
[----:B------:R-:W-:-:S02]  /*58070*/  IMAD.MOV.U32 R5, RZ, RZ, R16 ;  /* 0x000000ffff057224 */ /* 0x000fc400078e0010 */
[----:B------:R-:W2:Y:S01]  /*58080*/  LDL.LU R16, [R1+0x450] ;  /* 0x0004500001107983 */ /* 0x000ea20000300800 */
[----:B------:R-:W-:Y:S01]  /*58090*/  IMAD.MOV.U32 R4, RZ, RZ, R12 ;  /* 0x000000ffff047224 */ /* 0x000fe200078e000c */
[----:B------:R-:W-:Y:S02]  /*580a0*/  IADD3 R7, P5, PT, R7, R134, RZ ;  /* 0x0000008607077210 */ /* 0x000fe40007fbe0ff */
[----:B------:R-:W2:Y:S04]  /*580b0*/  LDL.LU R12, [R1+0x490] ;  /* 0x00049000010c7983 */ /* 0x000ea80000300800 */
[----:B------:R1:W-:Y:S04]  /*580c0*/  STL [R1+0x354], R13 ;  /* 0x0003540d01007387 */ /* 0x0003e80000100800 */
[----:B------:R1:W-:Y:S01]  /*580d0*/  LDGSTS.E [R6+0x1480], desc[UR22][R4.64], P2 ;  /* 0x0148000004067fae */ /* 0x0003e200091a1016 */
[----:B---3--:R-:W-:Y:S01]  /*580e0*/  IADD3.X R15, PT, PT, R15, R135, RZ, P4, !PT ;  /* 0x000000870f0f7210 */ /* 0x008fe200027fe4ff */
[----:B------:R-:W-:-:S04]  /*580f0*/  IMAD.X R14, R14, 0x1, R135, P5 ;  /* 0x000000010e0e7824 */ /* 0x000fc800028e0687 */
[----:B------:R3:W-:Y:S04]  /*58100*/  STL [R1+0x350], R15 ;  /* 0x0003500f01007387 */ /* 0x0007e80000100800 */
[----:B------:R3:W-:Y:S01]  /*58110*/  STL [R1+0x394], R7 ;  /* 0x0003940701007387 */ /* 0x0007e20000100800 */
[----:B-1----:R-:W-:-:S03]  /*58120*/  IMAD.MOV.U32 R4, RZ, RZ, R13 ;  /* 0x000000ffff047224 */ /* 0x002fc600078e000d */
[----:B------:R-:W2:Y:S01]  /*58130*/  LDL.LU R13, [R1+0x4d4] ;  /* 0x0004d400010d7983 */ /* 0x000ea20000300800 */
[----:B------:R-:W-:-:S03]  /*58140*/  MOV R5, R15 ;  /* 0x0000000f00057202 */ /* 0x000fc60000000f00 */
[----:B------:R1:W-:Y:S04]  /*58150*/  STL [R1+0x390], R14 ;  /* 0x0003900e01007387 */ /* 0x0003e80000100800 */
[----:B------:R-:W2:Y:S04]  /*58160*/  LDL.LU R19, [R1+0x514] ;  /* 0x0005140001137983 */ /* 0x000ea80000300800 */
[----:B---3--:R-:W3:Y:S04]  /*58170*/  LDL.LU R15, [R1+0x4d0] ;  /* 0x0004d000010f7983 */ /* 0x008ee80000300800 */
[----:B------:R-:W3:Y:S04]  /*58180*/  LDL.LU R20, [R1+0x510] ;  /* 0x0005100001147983 */ /* 0x000ee80000300800 */
[----:B------:R1:W-:Y:S02]  /*58190*/  LDGSTS.E [R6+0x1880], desc[UR22][R4.64], P2 ;  /* 0x0188000004067fae */ /* 0x0003e400091a1016 */
[----:B-1----:R-:W-:Y:S01]  /*581a0*/  IMAD.MOV.U32 R4, RZ, RZ, R7 ;  /* 0x000000ffff047224 */ /* 0x002fe200078e0007 */
[-C--:B----4-:R-:W-:Y:S01]  /*581b0*/  IADD3 R17, P4, PT, R17, R134.reuse, RZ ;  /* 0x0000008611117210 */ /* 0x090fe20007f9e0ff */
[----:B------:R-:W-:Y:S01]  /*581c0*/  IMAD.MOV.U32 R5, RZ, RZ, R14 ;  /* 0x000000ffff057224 */ /* 0x000fe200078e000e */
[----:B------:R-:W4:Y:S04]  /*581d0*/  LDL.LU R7, [R1+0x554] ;  /* 0x0005540001077983 */ /* 0x000f280000300800 */
[----:B------:R-:W4:Y:S01]  /*581e0*/  LDL.LU R14, [R1+0x594] ;  /* 0x00059400010e7983 */ /* 0x000f220000300800 */
[----:B------:R-:W-:-:S03]  /*581f0*/  IADD3 R8, P5, PT, R8, R134, RZ ;  /* 0x0000008608087210 */ /* 0x000fc60007fbe0ff */
[----:B------:R1:W-:Y:S04]  /*58200*/  STL [R1+0x3d4], R17 ;  /* 0x0003d41101007387 */ /* 0x0003e80000100800 */
[----:B------:R1:W-:Y:S01]  /*58210*/  LDGSTS.E [R6+0x1c80], desc[UR22][R4.64], P2 ;  /* 0x01c8000004067fae */ /* 0x0003e200091a1016 */
[----:B-----5:R-:W-:Y:S01]  /*58220*/  IADD3.X R18, PT, PT, R18, R135, RZ, P4, !PT ;  /* 0x0000008712127210 */ /* 0x020fe200027fe4ff */
[----:B------:R-:W-:-:S04]  /*58230*/  IMAD.X R10, R10, 0x1, R135, P5 ;  /* 0x000000010a0a7824 */ /* 0x000fc800028e0687 */
[----:B------:R5:W-:Y:S01]  /*58240*/  STL [R1+0x3d0], R18 ;  /* 0x0003d01201007387 */ /* 0x000be20000100800 */
[----:B-1----:R-:W-:-:S03]  /*58250*/  IMAD.MOV.U32 R4, RZ, RZ, R17 ;  /* 0x000000ffff047224 */ /* 0x002fc600078e0011 */
[----:B------:R1:W-:Y:S01]  /*58260*/  STL [R1+0x414], R8 ;  /* 0x0004140801007387 */ /* 0x0003e20000100800 */
[----:B------:R-:W-:-:S03]  /*58270*/  MOV R5, R18 ;  /* 0x0000001200057202 */ /* 0x000fc60000000f00 */
[----:B------:R-:W4:Y:S04]  /*58280*/  LDL.LU R17, [R1+0x550] ;  /* 0x0005500001117983 */ /* 0x000f280000300800 */
[----:B------:R1:W-:Y:S04]  /*58290*/  STL [R1+0x410], R10 ;  /* 0x0004100a01007387 */ /* 0x0003e80000100800 */
[----:B-----5:R-:W5:Y:S04]  /*582a0*/  LDL.LU R18, [R1+0x590] ;  /* 0x0005900001127983 */ /* 0x020f680000300800 */
[----:B------:R1:W-:Y:S02]  /*582b0*/  LDGSTS.E [R6+0x2080], desc[UR22][R4.64], P2 ;  /* 0x0208000004067fae */ /* 0x0003e400091a1016 */
[----:B-1----:R-:W-:-:S02]  /*582c0*/  IMAD.MOV.U32 R4, RZ, RZ, R8 ;  /* 0x000000ffff047224 */ /* 0x002fc400078e0008 */
[----:B------:R-:W-:Y:S01]  /*582d0*/  IMAD.MOV.U32 R5, RZ, RZ, R10 ;  /* 0x000000ffff057224 */ /* 0x000fe200078e000a */
[----:B------:R-:W5:Y:S04]  /*582e0*/  LDL.LU R8, [R1+0x5d4] ;  /* 0x0005d40001087983 */ /* 0x000f680000300800 */
[----:B------:R-:W5:Y:S04]  /*582f0*/  LDL.LU R10, [R1+0x614] ;  /* 0x00061400010a7983 */ /* 0x000f680000300800 */
[----:B------:R1:W-:Y:S01]  /*58300*/  LDGSTS.E [R6+0x2480], desc[UR22][R4.64], P2 ;  /* 0x0248000004067fae */ /* 0x0003e200091a1016 */
[----:B--2---:R-:W-:-:S05]  /*58310*/  IADD3 R9, P4, PT, R9, R134, RZ ;  /* 0x0000008609097210 */ /* 0x004fca0007f9e0ff */
[----:B------:R2:W-:Y:S01]  /*58320*/  STL [R1+0x454], R9 ;  /* 0x0004540901007387 */ /* 0x0005e20000100800 */
[----:B-1----:R-:W-:Y:S01]  /*58330*/  IMAD.MOV.U32 R4, RZ, RZ, R9 ;  /* 0x000000ffff047224 */ /* 0x002fe200078e0009 */
[----:B------:R-:W-:Y:S02]  /*58340*/  IADD3 R11, P5, PT, R11, R134, RZ ;  /* 0x000000860b0b7210 */ /* 0x000fe40007fbe0ff */
[----:B------:R-:W-:-:S03]  /*58350*/  IADD3.X R16, PT, PT, R16, R135, RZ, P4, !PT ;  /* 0x0000008710107210 */ /* 0x000fc600027fe4ff */
[----:B------:R-:W-:Y:S02]  /*58360*/  IMAD.X R12, R12, 0x1, R135, P5 ;  /* 0x000000010c0c7824 */ /* 0x000fe400028e0687 */
[----:B------:R1:W-:Y:S04]  /*58370*/  STL [R1+0x450], R16 ;  /* 0x0004501001007387 */ /* 0x0003e80000100800 */
[----:B------:R1:W-:Y:S01]  /*58380*/  STL [R1+0x494], R11 ;  /* 0x0004940b01007387 */ /* 0x0003e20000100800 */
[----:B------:R-:W-:-:S03]  /*58390*/  MOV R5, R16 ;  /* 0x0000001000057202 */ /* 0x000fc60000000f00 */
[----:B--2---:R-:W2:Y:S04]  /*583a0*/  LDL.LU R9, [R1+0x5d0] ;  /* 0x0005d00001097983 */ /* 0x004ea80000300800 */
[----:B------:R3:W-:Y:S04]  /*583b0*/  STL [R1+0x490], R12 ;  /* 0x0004900c01007387 */ /* 0x0007e80000100800 */
[----:B-1----:R-:W2:Y:S04]  /*583c0*/  LDL.LU R16, [R1+0x610] ;  /* 0x0006100001107983 */ /* 0x002ea80000300800 */
[----:B------:R1:W-:Y:S01]  /*583d0*/  LDGSTS.E [R6+0x2880], desc[UR22][R4.64], P2 ;  /* 0x0288000004067fae */ /* 0x0003e200091a1016 */
[----:B------:R-:W-:-:S02]  /*583e0*/  IADD3 R13, P4, PT, R13, R134, RZ ;  /* 0x000000860d0d7210 */ /* 0x000fc40007f9e0ff */
[----:B------:R-:W-:Y:S01]  /*583f0*/  IADD3 R19, P5, PT, R19, R134, RZ ;  /* 0x0000008613137210 */ /* 0x000fe20007fbe0ff */
[----:B-1----:R-:W-:Y:S02]  /*58400*/  IMAD.MOV.U32 R4, RZ, RZ, R11 ;  /* 0x000000ffff047224 */ /* 0x002fe400078e000b */
[----:B------:R-:W-:Y:S01]  /*58410*/  IMAD.MOV.U32 R5, RZ, RZ, R12 ;  /* 0x000000ffff057224 */ /* 0x000fe200078e000c */
[----:B---3--:R-:W-:Y:S01]  /*58420*/  IADD3.X R15, PT, PT, R15, R135, RZ, P4, !PT ;  /* 0x000000870f0f7210 */ /* 0x008fe200027fe4ff */
[----:B------:R-:W3:Y:S01]  /*58430*/  LDL.LU R11, [R1+0x654] ;  /* 0x00065400010b7983 */ /* 0x000ee20000300800 */
[----:B------:R-:W-:-:S03]  /*58440*/  IMAD.X R20, R20, 0x1, R135, P5 ;  /* 0x0000000114147824 */ /* 0x000fc600028e0687 */
[----:B------:R-:W3:Y:S04]  /*58450*/  LDL.LU R12, [R1+0x694] ;  /* 0x00069400010c7983 */ /* 0x000ee80000300800 */
[----:B------:R-:W-:Y:S04]  /*58460*/  STL [R1+0x4d4], R13 ;  /* 0x0004d40d01007387 */ /* 0x000fe80000100800 */
[----:B------:R1:W-:Y:S04]  /*58470*/  LDGSTS.E [R6+0x2c80], desc[UR22][R4.64], P2 ;  /* 0x02c8000004067fae */ /* 0x0003e800091a1016 */
[----:B------:R1:W-:Y:S04]  /*58480*/  STL [R1+0x4d0], R15 ;  /* 0x0004d00f01007387 */ /* 0x0003e80000100800 */
[----:B------:R-:W-:Y:S01]  /*58490*/  STL [R1+0x514], R19 ;  /* 0x0005141301007387 */ /* 0x000fe20000100800 */
[----:B-1----:R-:W-:-:S03]  /*584a0*/  MOV R5, R15 ;  /* 0x0000000f00057202 */ /* 0x002fc60000000f00 */
[----:B------:R-:W3:Y:S01]  /*584b0*/  LDL.LU R15, [R1+0x650] ;  /* 0x00065000010f7983 */ /* 0x000ee20000300800 */
[----:B------:R-:W-:-:S03]  /*584c0*/  IMAD.MOV.U32 R4, RZ, RZ, R13 ;  /* 0x000000ffff047224 */ /* 0x000fc600078e000d */
[----:B------:R-:W-:Y:S04]  /*584d0*/  STL [R1+0x510], R20 ;  /* 0x0005101401007387 */ /* 0x000fe80000100800 */
[----:B------:R-:W3:Y:S01]  /*584e0*/  LDL.LU R13, [R1+0x690] ;  /* 0x00069000010d7983 */ /* 0x000ee20000300800 */
[----:B----4-:R-:W-:-:S03]  /*584f0*/  IADD3 R7, P4, PT, R7, R134, RZ ;  /* 0x0000008607077210 */ /* 0x010fc60007f9e0ff */
[----:B------:R1:W-:Y:S01]  /*58500*/  LDGSTS.E [R6+0x3080], desc[UR22][R4.64], P2 ;  /* 0x0308000004067fae */ /* 0x0003e200091a1016 */
[----:B------:R-:W-:-:S03]  /*58510*/  IADD3 R14, P5, PT, R14, R134, RZ ;  /* 0x000000860e0e7210 */ /* 0x000fc60007fbe0ff */
[----:B------:R-:W-:Y:S01]  /*58520*/  STL [R1+0x554], R7 ;  /* 0x0005540701007387 */ /* 0x000fe20000100800 */
[----:B-1----:R-:W-:Y:S02]  /*58530*/  IMAD.MOV.U32 R4, RZ, RZ, R19 ;  /* 0x000000ffff047224 */ /* 0x002fe400078e0013 */
[----:B------:R-:W-:-:S05]  /*58540*/  IMAD.MOV.U32 R5, RZ, RZ, R20 ;  /* 0x000000ffff057224 */ /* 0x000fca00078e0014 */
[----:B------:R1:W-:Y:S01]  /*58550*/  LDGSTS.E [R6+0x3480], desc[UR22][R4.64], P2 ;  /* 0x0348000004067fae */ /* 0x0003e200091a1016 */
[----:B------:R-:W-:-:S05]  /*58560*/  IADD3.X R17, PT, PT, R17, R135, RZ, P4, !PT ;  /* 0x0000008711117210 */ /* 0x000fca00027fe4ff */
[----:B------:R4:W-:Y:S01]  /*58570*/  STL [R1+0x550], R17 ;  /* 0x0005501101007387 */ /* 0x0009e20000100800 */
[----:B-----5:R-:W-:-:S03]  /*58580*/  IMAD.X R18, R18, 0x1, R135, P5 ;  /* 0x0000000112127824 */ /* 0x020fc600028e0687 */
[----:B------:R-:W-:Y:S01]  /*58590*/  STL [R1+0x594], R14 ;  /* 0x0005940e01007387 */ /* 0x000fe20000100800 */
[----:B-1----:R-:W-:Y:S01]  /*585a0*/  IMAD.MOV.U32 R4, RZ, RZ, R7 ;  /* 0x000000ffff047224 */ /* 0x002fe200078e0007 */
[----:B------:R-:W-:Y:S02]  /*585b0*/  MOV R5, R17 ;  /* 0x0000001100057202 */ /* 0x000fe40000000f00 */
[----:B----4-:R-:W4:Y:S04]  /*585c0*/  LDL.LU R17, [R1+0x6d4] ;  /* 0x0006d40001117983 */ /* 0x010f280000300800 */
[----:B------:R1:W-:Y:S04]  /*585d0*/  STL [R1+0x590], R18 ;  /* 0x0005901201007387 */ /* 0x0003e80000100800 */
[----:B------:R5:W-:Y:S04]  /*585e0*/  LDGSTS.E [R6+0x3880], desc[UR22][R4.64], P2 ;  /* 0x0388000004067fae */ /* 0x000be800091a1016 */
[----:B------:R-:W4:Y:S01]  /*585f0*/  LDL.LU R7, [R1+0x714] ;  /* 0x0007140001077983 */ /* 0x000f220000300800 */
[----:B------:R-:W-:Y:S01]  /*58600*/  IADD3 R8, P4, PT, R8, R134, RZ ;  /* 0x0000008608087210 */ /* 0x000fe20007f9e0ff */
[----:B-----5:R-:W-:-:S02]  /*58610*/  IMAD.MOV.U32 R5, RZ, RZ, R18 ;  /* 0x000000ffff057224 */ /* 0x020fc400078e0012 */
[----:B-1----:R-:W5:Y:S01]  /*58620*/  LDL.LU R18, [R1+0x6d0] ;  /* 0x0006d00001127983 */ /* 0x002f620000300800 */
[----:B------:R-:W-:Y:S01]  /*58630*/  IMAD.MOV.U32 R4, RZ, RZ, R14 ;  /* 0x000000ffff047224 */ /* 0x000fe200078e000e */
[----:B------:R-:W-:Y:S02]  /*58640*/  IADD3 R10, P5, PT, R10, R134, RZ ;  /* 0x000000860a0a7210 */ /* 0x000fe40007fbe0ff */
[----:B------:R-:W5:Y:S04]  /*58650*/  LDL.LU R14, [R1+0x710] ;  /* 0x00071000010e7983 */ /* 0x000f680000300800 */
[----:B------:R1:W-:Y:S04]  /*58660*/  LDGSTS.E [R6+0x3c80], desc[UR22][R4.64], P2 ;  /* 0x03c8000004067fae */ /* 0x0003e800091a1016 */
[----:B------:R-:W-:Y:S01]  /*58670*/  STL [R1+0x5d4], R8 ;  /* 0x0005d40801007387 */ /* 0x000fe20000100800 */
[----:B-1----:R-:W-:Y:S01]  /*58680*/  IMAD.MOV.U32 R4, RZ, RZ, R8 ;  /* 0x000000ffff047224 */ /* 0x002fe200078e0008 */
[----:B--2---:R-:W-:-:S04]  /*58690*/  IADD3.X R9, PT, PT, R9, R135, RZ, P4, !PT ;  /* 0x0000008709097210 */ /* 0x004fc800027fe4ff */
[----:B------:R-:W-:Y:S01]  /*586a0*/  MOV R5, R9 ;  /* 0x0000000900057202 */ /* 0x000fe20000000f00 */
[----:B------:R1:W-:Y:S01]  /*586b0*/  STL [R1+0x5d0], R9 ;  /* 0x0005d00901007387 */ /* 0x0003e20000100800 */
[----:B------:R-:W-:-:S03]  /*586c0*/  IMAD.X R16, R16, 0x1, R135, P5 ;  /* 0x0000000110107824 */ /* 0x000fc600028e0687 */
[----:B------:R-:W-:Y:S04]  /*586d0*/  STL [R1+0x614], R10 ;  /* 0x0006140a01007387 */ /* 0x000fe80000100800 */
[----:B------:R2:W-:Y:S04]  /*586e0*/  LDGSTS.E [R6+0x4080], desc[UR22][R4.64], P2 ;  /* 0x0408000004067fae */ /* 0x0005e800091a1016 */
[----:B-1----:R-:W5:Y:S04]  /*586f0*/  LDL.LU R9, [R1+0x754] ;  /* 0x0007540001097983 */ /* 0x002f680000300800 */
[----:B------:R1:W-:Y:S04]  /*58700*/  STL [R1+0x610], R16 ;  /* 0x0006101001007387 */ /* 0x0003e80000100800 */
[----:B------:R-:W5:Y:S01]  /*58710*/  LDL.LU R8, [R1+0x794] ;  /* 0x0007940001087983 */ /* 0x000f620000300800 */
[----:B--2---:R-:W-:Y:S01]  /*58720*/  IMAD.MOV.U32 R5, RZ, RZ, R16 ;  /* 0x000000ffff057224 */ /* 0x004fe200078e0010 */
[----:B---3--:R-:W-:-:S02]  /*58730*/  IADD3 R11, P4, PT, R11, R134, RZ ;  /* 0x000000860b0b7210 */ /* 0x008fc40007f9e0ff */
[----:B-1----:R-:W2:Y:S01]  /*58740*/  LDL.LU R16, [R1+0x750] ;  /* 0x0007500001107983 */ /* 0x002ea20000300800 */
[----:B------:R-:W-:Y:S01]  /*58750*/  IMAD.MOV.U32 R4, RZ, RZ, R10 ;  /* 0x000000ffff047224 */ /* 0x000fe200078e000a */
[----:B------:R-:W-:Y:S02]  /*58760*/  IADD3 R12, P5, PT, R12, R134, RZ ;  /* 0x000000860c0c7210 */ /* 0x000fe40007fbe0ff */
[----:B------:R-:W3:Y:S04]  /*58770*/  LDL.LU R10, [R1+0x790] ;  /* 0x00079000010a7983 */ /* 0x000ee80000300800 */
[----:B------:R1:W-:Y:S04]  /*58780*/  LDGSTS.E [R6+0x4480], desc[UR22][R4.64], P2 ;  /* 0x0448000004067fae */ /* 0x0003e800091a1016 */
[----:B------:R1:W-:Y:S01]  /*58790*/  STL [R1+0x654], R11 ;  /* 0x0006540b01007387 */ /* 0x0003e20000100800 */
[----:B------:R-:W-:Y:S01]  /*587a0*/  IADD3.X R15, PT, PT, R15, R135, RZ, P4, !PT ;  /* 0x000000870f0f7210 */ /* 0x000fe200027fe4ff */
[----:B-1----:R-:W-:-:S03]  /*587b0*/  IMAD.MOV.U32 R4, RZ, RZ, R11 ;  /* 0x000000ffff047224 */ /* 0x002fc600078e000b */
[----:B------:R-:W-:Y:S01]  /*587c0*/  MOV R5, R15 ;  /* 0x0000000f00057202 */ /* 0x000fe20000000f00 */
[----:B------:R-:W-:Y:S01]  /*587d0*/  STL [R1+0x650], R15 ;  /* 0x0006500f01007387 */ /* 0x000fe20000100800 */
[----:B------:R-:W-:-:S03]  /*587e0*/  IMAD.X R13, R13, 0x1, R135, P5 ;  /* 0x000000010d0d7824 */ /* 0x000fc600028e0687 */
[----:B------:R1:W-:Y:S04]  /*587f0*/  STL [R1+0x694], R12 ;  /* 0x0006940c01007387 */ /* 0x0003e80000100800 */
[----:B------:R-:W3:Y:S04]  /*58800*/  LDL.LU R11, [R1+0x7d4] ;  /* 0x0007d400010b7983 */ /* 0x000ee80000300800 */
[----:B------:R1:W-:Y:S04]  /*58810*/  STL [R1+0x690], R13 ;  /* 0x0006900d01007387 */ /* 0x0003e80000100800 */
[----:B------:R1:W-:Y:S04]  /*58820*/  LDGSTS.E [R6+0x4880], desc[UR22][R4.64], P2 ;  /* 0x0488000004067fae */ /* 0x0003e800091a1016 */
[----:B------:R-:W3:Y:S01]  /*58830*/  LDL.LU R19, [R1+0x814] ;  /* 0x0008140001137983 */ /* 0x000ee20000300800 */
[----:B-1----:R-:W-:-:S03]  /*58840*/  IMAD.MOV.U32 R4, RZ, RZ, R12 ;  /* 0x000000ffff047224 */ /* 0x002fc600078e000c */
[----:B------:R-:W3:Y:S04]  /*58850*/  LDL.LU R12, [R1+0x7d0] ;  /* 0x0007d000010c7983 */ /* 0x000ee80000300800 */
[----:B------:R-:W3:Y:S01]  /*58860*/  LDL.LU R20, [R1+0x810] ;  /* 0x0008100001147983 */ /* 0x000ee20000300800 */
[----:B------:R-:W-:-:S03]  /*58870*/  IMAD.MOV.U32 R5, RZ, RZ, R13 ;  /* 0x000000ffff057224 */ /* 0x000fc600078e000d */
[----:B------:R-:W3:Y:S01]  /*58880*/  LDL.LU R13, [R1+0x854] ;  /* 0x00085400010d7983 */ /* 0x000ee20000300800 */
[----:B----4-:R-:W-:-:S03]  /*58890*/  IADD3 R17, P4, PT, R17, R134, RZ ;  /* 0x0000008611117210 */ /* 0x010fc60007f9e0ff */
[----:B------:R-:W4:Y:S04]  /*588a0*/  LDL.LU R15, [R1+0x894] ;  /* 0x00089400010f7983 */ /* 0x000f280000300800 */
[----:B------:R-:W-:Y:S04]  /*588b0*/  STL [R1+0x6d4], R17 ;  /* 0x0006d41101007387 */ /* 0x000fe80000100800 */
[----:B------:R1:W-:Y:S01]  /*588c0*/  LDGSTS.E [R6+0x4c80], desc[UR22][R4.64], P2 ;  /* 0x04c8000004067fae */ /* 0x0003e200091a1016 */
[----:B------:R-:W-:Y:S02]  /*588d0*/  IADD3 R7, P5, PT, R7, R134, RZ ;  /* 0x0000008607077210 */ /* 0x000fe40007fbe0ff */
[----:B-----5:R-:W-:-:S03]  /*588e0*/  IADD3.X R18, PT, PT, R18, R135, RZ, P4, !PT ;  /* 0x0000008712127210 */ /* 0x020fc600027fe4ff */
[----:B------:R-:W-:Y:S02]  /*588f0*/  IMAD.X R14, R14, 0x1, R135, P5 ;  /* 0x000000010e0e7824 */ /* 0x000fe400028e0687 */
[----:B------:R5:W-:Y:S01]  /*58900*/  STL [R1+0x6d0], R18 ;  /* 0x0006d01201007387 */ /* 0x000be20000100800 */
[----:B-1----:R-:W-:-:S03]  /*58910*/  MOV R5, R18 ;  /* 0x0000001200057202 */ /* 0x002fc60000000f00 */
[----:B------:R1:W-:Y:S01]  /*58920*/  STL [R1+0x714], R7 ;  /* 0x0007140701007387 */ /* 0x0003e20000100800 */
[----:B------:R-:W-:-:S03]  /*58930*/  IMAD.MOV.U32 R4, RZ, RZ, R17 ;  /* 0x000000ffff047224 */ /* 0x000fc600078e0011 */
[----:B-----5:R-:W5:Y:S04]  /*58940*/  LDL.LU R18, [R1+0x850] ;  /* 0x0008500001127983 */ /* 0x020f680000300800 */
[----:B------:R1:W-:Y:S04]  /*58950*/  STL [R1+0x710], R14 ;  /* 0x0007100e01007387 */ /* 0x0003e80000100800 */
[----:B------:R-:W5:Y:S04]  /*58960*/  LDL.LU R17, [R1+0x890] ;  /* 0x0008900001117983 */ /* 0x000f680000300800 */
[----:B------:R1:W-:Y:S02]  /*58970*/  LDGSTS.E [R6+0x5080], desc[UR22][R4.64], P2 ;  /* 0x0508000004067fae */ /* 0x0003e400091a1016 */
[----:B-1----:R-:W-:-:S02]  /*58980*/  IMAD.MOV.U32 R4, RZ, RZ, R7 ;  /* 0x000000ffff047224 */ /* 0x002fc400078e0007 */
[----:B------:R-:W-:Y:S01]  /*58990*/  IMAD.MOV.U32 R5, RZ, RZ, R14 ;  /* 0x000000ffff057224 */ /* 0x000fe200078e000e */
[----:B------:R-:W5:Y:S04]  /*589a0*/  LDL.LU R7, [R1+0x8d4] ;  /* 0x0008d40001077983 */ /* 0x000f680000300800 */
[----:B------:R-:W5:Y:S04]  /*589b0*/  LDL.LU R14, [R1+0x914] ;  /* 0x00091400010e7983 */ /* 0x000f680000300800 */
[----:B------:R1:W-:Y:S01]  /*589c0*/  LDGSTS.E [R6+0x5480], desc[UR22][R4.64], P2 ;  /* 0x0548000004067fae */ /* 0x0003e200091a1016 */
[----:B------:R-:W-:-:S05]  /*589d0*/  IADD3 R9, P4, PT, R9, R134, RZ ;  /* 0x0000008609097210 */ /* 0x000fca0007f9e0ff */
[----:B------:R3:W-:Y:S01]  /*589e0*/  STL [R1+0x754], R9 ;  /* 0x0007540901007387 */ /* 0x0007e20000100800 */
[----:B------:R-:W-:Y:S02]  /*589f0*/  IADD3 R8, P5, PT, R8, R134, RZ ;  /* 0x0000008608087210 */ /* 0x000fe40007fbe0ff */
[----:B--2---:R-:W-:Y:S01]  /*58a00*/  IADD3.X R16, PT, PT, R16, R135, RZ, P4, !PT ;  /* 0x0000008710107210 */ /* 0x004fe200027fe4ff */
[----:B-1----:R-:W-:Y:S02]  /*58a10*/  IMAD.MOV.U32 R4, RZ, RZ, R9 ;  /* 0x000000ffff047224 */ /* 0x002fe400078e0009 */
[----:B---3--:R-:W-:Y:S02]  /*58a20*/  IMAD.X R10, R10, 0x1, R135, P5 ;  /* 0x000000010a0a7824 */ /* 0x008fe400028e0687 */
[----:B------:R1:W-:Y:S04]  /*58a30*/  STL [R1+0x750], R16 ;  /* 0x0007501001007387 */ /* 0x0003e80000100800 */
[----:B------:R-:W-:Y:S04]  /*58a40*/  STL [R1+0x794], R8 ;  /* 0x0007940801007387 */ /* 0x000fe80000100800 */
[----:B------:R-:W2:Y:S01]  /*58a50*/  LDL.LU R9, [R1+0x8d0] ;  /* 0x0008d00001097983 */ /* 0x000ea20000300800 */
[----:B------:R-:W-:-:S03]  /*58a60*/  MOV R5, R16 ;  /* 0x0000001000057202 */ /* 0x000fc60000000f00 */
[----:B------:R3:W-:Y:S04]  /*58a70*/  STL [R1+0x790], R10 ;  /* 0x0007900a01007387 */ /* 0x0007e80000100800 */
[----:B-1----:R-:W2:Y:S04]  /*58a80*/  LDL.LU R16, [R1+0x910] ;  /* 0x0009100001107983 */ /* 0x002ea80000300800 */
[----:B------:R1:W-:Y:S01]  /*58a90*/  LDGSTS.E [R6+0x5880], desc[UR22][R4.64], P2 ;  /* 0x0588000004067fae */ /* 0x0003e200091a1016 */
[----:B------:R-:W-:Y:S01]  /*58aa0*/  IADD3 R11, P4, PT, R11, R134, RZ ;  /* 0x000000860b0b7210 */ /* 0x000fe20007f9e0ff */
[----:B-1----:R-:W-:-:S02]  /*58ab0*/  IMAD.MOV.U32 R4, RZ, RZ, R8 ;  /* 0x000000ffff047224 */ /* 0x002fc400078e0008 */
[----:B------:R-:W-:Y:S02]  /*58ac0*/  IMAD.MOV.U32 R5, RZ, RZ, R10 ;  /* 0x000000ffff057224 */ /* 0x000fe400078e000a */
[----:B---3--:R-:W3:Y:S04]  /*58ad0*/  LDL.LU R10, [R1+0x954] ;  /* 0x00095400010a7983 */ /* 0x008ee80000300800 */
[----:B------:R-:W3:Y:S01]  /*58ae0*/  LDL.LU R8, [R1+0x994] ;  /* 0x0009940001087983 */ /* 0x000ee20000300800 */
[----:B------:R-:W-:-:S03]  /*58af0*/  IADD3 R19, P5, PT, R19, R134, RZ ;  /* 0x0000008613137210 */ /* 0x000fc60007fbe0ff */
[----:B------:R-:W-:Y:S04]  /*58b00*/  STL [R1+0x7d4], R11 ;  /* 0x0007d40b01007387 */ /* 0x000fe80000100800 */
[----:B------:R1:W-:Y:S01]  /*58b10*/  LDGSTS.E [R6+0x5c80], desc[UR22][R4.64], P2 ;  /* 0x05c8000004067fae */ /* 0x0003e200091a1016 */
[----:B------:R-:W-:Y:S01]  /*58b20*/  IADD3.X R12, PT, PT, R12, R135, RZ, P4, !PT ;  /* 0x000000870c0c7210 */ /* 0x000fe200027fe4ff */
[----:B------:R-:W-:-:S04]  /*58b30*/  IMAD.X R20, R20, 0x1, R135, P5 ;  /* 0x0000000114147824 */ /* 0x000fc800028e0687 */
[----:B------:R4:W-:Y:S01]  /*58b40*/  STL [R1+0x7d0], R12 ;  /* 0x0007d00c01007387 */ /* 0x0009e20000100800 */
[----:B-1----:R-:W-:-:S03]  /*58b50*/  MOV R5, R12 ;  /* 0x0000000c00057202 */ /* 0x002fc60000000f00 */
[----:B------:R-:W-:Y:S01]  /*58b60*/  STL [R1+0x814], R19 ;  /* 0x0008141301007387 */ /* 0x000fe20000100800 */
[----:B------:R-:W-:-:S03]  /*58b70*/  IMAD.MOV.U32 R4, RZ, RZ, R11 ;  /* 0x000000ffff047224 */ /* 0x000fc600078e000b */
[----:B----4-:R-:W4:Y:S04]  /*58b80*/  LDL.LU R12, [R1+0x950] ;  /* 0x00095000010c7983 */ /* 0x010f280000300800 */
[----:B------:R-:W-:Y:S04]  /*58b90*/  STL [R1+0x810], R20 ;  /* 0x0008101401007387 */ /* 0x000fe80000100800 */
[----:B------:R-:W4:Y:S01]  /*58ba0*/  LDL.LU R11, [R1+0x990] ;  /* 0x00099000010b7983 */ /* 0x000f220000300800 */
[----:B------:R-:W-:-:S03]  /*58bb0*/  IADD3 R13, P4, PT, R13, R134, RZ ;  /* 0x000000860d0d7210 */ /* 0x000fc60007f9e0ff */
[----:B------:R1:W-:Y:S01]  /*58bc0*/  LDGSTS.E [R6+0x6080], desc[UR22][R4.64], P2 ;  /* 0x0608000004067fae */ /* 0x0003e200091a1016 */
[----:B------:R-:W-:-:S03]  /*58bd0*/  IADD3 R15, P5, PT, R15, R134, RZ ;  /* 0x000000860f0f7210 */ /* 0x000fc60007fbe0ff */
[----:B------:R5:W-:Y:S01]  /*58be0*/  STL [R1+0x854], R13 ;  /* 0x0008540d01007387 */ /* 0x000be20000100800 */
[----:B-1----:R-:W-:Y:S02]  /*58bf0*/  IMAD.MOV.U32 R4, RZ, RZ, R19 ;  /* 0x000000ffff047224 */ /* 0x002fe400078e0013 */
[----:B------:R-:W-:-:S05]  /*58c00*/  IMAD.MOV.U32 R5, RZ, RZ, R20 ;  /* 0x000000ffff057224 */ /* 0x000fca00078e0014 */
[----:B------:R1:W-:Y:S01]  /*58c10*/  LDGSTS.E [R6+0x6480], desc[UR22][R4.64], P2 ;  /* 0x0648000004067fae */ /* 0x0003e200091a1016 */
[----:B-----5:R-:W-:-:S05]  /*58c20*/  IADD3.X R18, PT, PT, R18, R135, RZ, P4, !PT ;  /* 0x0000008712127210 */ /* 0x020fca00027fe4ff */
[----:B------:R-:W-:Y:S01]  /*58c30*/  STL [R1+0x850], R18 ;  /* 0x0008501201007387 */ /* 0x000fe20000100800 */
[----:B------:R-:W-:Y:S01]  /*58c40*/  IMAD.X R17, R17, 0x1, R135, P5 ;  /* 0x0000000111117824 */ /* 0x000fe200028e0687 */
[----:B-1----:R-:W-:Y:S01]  /*58c50*/  MOV R5, R18 ;  /* 0x0000001200057202 */ /* 0x002fe20000000f00 */
[----:B------:R-:W-:Y:S01]  /*58c60*/  IMAD.MOV.U32 R4, RZ, RZ, R13 ;  /* 0x000000ffff047224 */ /* 0x000fe200078e000d */
[----:B------:R1:W-:Y:S04]  /*58c70*/  STL [R1+0x894], R15 ;  /* 0x0008940f01007387 */ /* 0x0003e80000100800 */
[----:B------:R-:W5:Y:S04]  /*58c80*/  LDL.LU R13, [R1+0x1dc] ;  /* 0x0001dc00010d7983 */ /* 0x000f680000300800 */
[----:B------:R-:W-:Y:S04]  /*58c90*/  STL [R1+0x890], R17 ;  /* 0x0008901101007387 */ /* 0x000fe80000100800 */
[----:B------:R1:W-:Y:S04]  /*58ca0*/  LDGSTS.E [R6+0x6880], desc[UR22][R4.64], P2 ;  /* 0x0688000004067fae */ /* 0x0003e800091a1016 */
[----:B------:R-:W5:Y:S01]  /*58cb0*/  LDL.LU R19, [R1+0x21c] ;  /* 0x00021c0001137983 */ /* 0x000f620000300800 */
[----:B------:R-:W-:Y:S01]  /*58cc0*/  IADD3 R7, P4, PT, R7, R134, RZ ;  /* 0x0000008607077210 */ /* 0x000fe20007f9e0ff */
[----:B-1----:R-:W-:-:S02]  /*58cd0*/  IMAD.MOV.U32 R4, RZ, RZ, R15 ;  /* 0x000000ffff047224 */ /* 0x002fc400078e000f */
[----:B------:R-:W5:Y:S01]  /*58ce0*/  LDL.LU R15, [R1+0x1d8] ;  /* 0x0001d800010f7983 */ /* 0x000f620000300800 */
[----:B------:R-:W-:Y:S01]  /*58cf0*/  IMAD.MOV.U32 R5, RZ, RZ, R17 ;  /* 0x000000ffff057224 */ /* 0x000fe200078e0011 */
[----:B------:R-:W-:Y:S02]  /*58d00*/  IADD3 R14, P5, PT, R14, R134, RZ ;  /* 0x000000860e0e7210 */ /* 0x000fe40007fbe0ff */
[----:B------:R-:W5:Y:S04]  /*58d10*/  LDL.LU R20, [R1+0x218] ;  /* 0x0002180001147983 */ /* 0x000f680000300800 */
[----:B------:R1:W-:Y:S04]  /*58d20*/  STL [R1+0x8d4], R7 ;  /* 0x0008d40701007387 */ /* 0x0003e80000100800 */
[----:B------:R1:W-:Y:S02]  /*58d30*/  LDGSTS.E [R6+0x6c80], desc[UR22][R4.64], P2 ;  /* 0x06c8000004067fae */ /* 0x0003e400091a1016 */
[----:B-1----:R-:W-:Y:S01]  /*58d40*/  IMAD.MOV.U32 R4, RZ, RZ, R7 ;  /* 0x000000ffff047224 */ /* 0x002fe200078e0007 */
[----:B--2---:R-:W-:-:S05]  /*58d50*/  IADD3.X R9, PT, PT, R9, R135, RZ, P4, !PT ;  /* 0x0000008709097210 */ /* 0x004fca00027fe4ff */
[----:B------:R1:W-:Y:S01]  /*58d60*/  STL [R1+0x8d0], R9 ;  /* 0x0008d00901007387 */ /* 0x0003e20000100800 */
[----:B------:R-:W-:-:S03]  /*58d70*/  IMAD.X R16, R16, 0x1, R135, P5 ;  /* 0x0000000110107824 */ /* 0x000fc600028e0687 */
[----:B------:R-:W-:Y:S01]  /*58d80*/  STL [R1+0x914], R14 ;  /* 0x0009140e01007387 */ /* 0x000fe20000100800 */
[----:B------:R-:W-:-:S03]  /*58d90*/  MOV R5, R9 ;  /* 0x0000000900057202 */ /* 0x000fc60000000f00 */
[----:B------:R-:W2:Y:S04]  /*58da0*/  LDL.LU R7, [R1+0x25c] ;  /* 0x00025c0001077983 */ /* 0x000ea80000300800 */
[----:B------:R-:W-:Y:S04]  /*58db0*/  STL [R1+0x910], R16 ;  /* 0x0009101001007387 */ /* 0x000fe80000100800 */
[----:B-1----:R-:W2:Y:S04]  /*58dc0*/  LDL.LU R9, [R1+0x29c] ;  /* 0x00029c0001097983 */ /* 0x002ea80000300800 */
[----:B------:R-:W2:Y:S01]  /*58dd0*/  LDL.LU R17, [R1+0x258] ;  /* 0x0002580001117983 */ /* 0x000ea20000300800 */
[----:B---3--:R-:W-:-:S03]  /*58de0*/  IADD3 R10, P4, PT, R10, R134, RZ ;  /* 0x000000860a0a7210 */ /* 0x008fc60007f9e0ff */
[----:B------:R1:W-:Y:S01]  /*58df0*/  LDGSTS.E [R6+0x7080], desc[UR22][R4.64], P2 ;  /* 0x0708000004067fae */ /* 0x0003e200091a1016 */
[----:B------:R-:W-:-:S03]  /*58e00*/  IADD3 R8, P5, PT, R8, R134, RZ ;  /* 0x0000008608087210 */ /* 0x000fc60007fbe0ff */
[----:B------:R-:W3:Y:S01]  /*58e10*/  LDL.LU R18, [R1+0x298] ;  /* 0x0002980001127983 */ /* 0x000ee20000300800 */
[----:B-1----:R-:W-:Y:S02]  /*58e20*/  IMAD.MOV.U32 R4, RZ, RZ, R14 ;  /* 0x000000ffff047224 */ /* 0x002fe400078e000e */
[----:B------:R-:W-:Y:S01]  /*58e30*/  IMAD.MOV.U32 R5, RZ, RZ, R16 ;  /* 0x000000ffff057224 */ /* 0x000fe200078e0010 */
[----:B------:R1:W-:Y:S04]  /*58e40*/  STL [R1+0x954], R10 ;  /* 0x0009540a01007387 */ /* 0x0003e80000100800 */
[----:B------:R1:W-:Y:S01]  /*58e50*/  LDGSTS.E [R6+0x7480], desc[UR22][R4.64], P2 ;  /* 0x0748000004067fae */ /* 0x0003e200091a1016 */
[----:B----4-:R-:W-:Y:S01]  /*58e60*/  IADD3.X R12, PT, PT, R12, R135, RZ, P4, !PT ;  /* 0x000000870c0c7210 */ /* 0x010fe200027fe4ff */
[----:B-1----:R-:W-:-:S03]  /*58e70*/  IMAD.MOV.U32 R4, RZ, RZ, R10 ;  /* 0x000000ffff047224 */ /* 0x002fc600078e000a */
[----:B------:R-:W-:Y:S01]  /*58e80*/  MOV R5, R12 ;  /* 0x0000000c00057202 */ /* 0x000fe20000000f00 */
[----:B------:R1:W-:Y:S01]  /*58e90*/  STL [R1+0x950], R12 ;  /* 0x0009500c01007387 */ /* 0x0003e20000100800 */
[----:B------:R-:W-:-:S03]  /*58ea0*/  IMAD.X R11, R11, 0x1, R135, P5 ;  /* 0x000000010b0b7824 */ /* 0x000fc600028e0687 */
[----:B------:R-:W-:Y:S04]  /*58eb0*/  STL [R1+0x994], R8 ;  /* 0x0009940801007387 */ /* 0x000fe80000100800 */
[----:B------:R-:W4:Y:S04]  /*58ec0*/  LDL.LU R10, [R1+0x2dc] ;  /* 0x0002dc00010a7983 */ /* 0x000f280000300800 */
[----:B------:R1:W-:Y:S04]  /*58ed0*/  STL [R1+0x990], R11 ;  /* 0x0009900b01007387 */ /* 0x0003e80000100800 */
[----:B------:R1:W-:Y:S04]  /*58ee0*/  LDGSTS.E [R6+0x7880], desc[UR22][R4.64], P2 ;  /* 0x0788000004067fae */ /* 0x0003e800091a1016 */
[----:B-1----:R-:W4:Y:S01]  /*58ef0*/  LDL.LU R12, [R1+0x31c] ;  /* 0x00031c00010c7983 */ /* 0x002f220000300800 */
[----:B------:R-:W-:-:S03]  /*58f00*/  IMAD.MOV.U32 R5, RZ, RZ, R11 ;  /* 0x000000ffff057224 */ /* 0x000fc600078e000b */
[----:B------:R-:W4:Y:S04]  /*58f10*/  LDL.LU R11, [R1+0x2d8] ;  /* 0x0002d800010b7983 */ /* 0x000f280000300800 */
[----:B------:R-:W4:Y:S01]  /*58f20*/  LDL.LU R16, [R1+0x318] ;  /* 0x0003180001107983 */ /* 0x000f220000300800 */
[----:B------:R-:W-:-:S03]  /*58f30*/  IMAD.MOV.U32 R4, RZ, RZ, R8 ;  /* 0x000000ffff047224 */ /* 0x000fc600078e0008 */
[----:B------:R-:W4:Y:S04]  /*58f40*/  LDL.LU R14, [R1+0x35c] ;  /* 0x00035c00010e7983 */ /* 0x000f280000300800 */
[----:B------:R-:W4:Y:S01]  /*58f50*/  LDL.LU R8, [R1+0x39c] ;  /* 0x00039c0001087983 */ /* 0x000f220000300800 */
[----:B-----5:R-:W-:-:S03]  /*58f60*/  IADD3 R13, P4, PT, R13, R134, RZ ;  /* 0x000000860d0d7210 */ /* 0x020fc60007f9e0ff */
[----:B------:R1:W-:Y:S04]  /*58f70*/  LDGSTS.E [R6+0x7c80], desc[UR22][R4.64], P2 ;  /* 0x07c8000004067fae */ /* 0x0003e800091a1016 */
[----:B------:R-:W-:Y:S01]  /*58f80*/  STL [R1+0x1dc], R13 ;  /* 0x0001dc0d01007387 */ /* 0x000fe20000100800 */
[----:B------:R-:W-:Y:S02]  /*58f90*/  IADD3 R19, P5, PT, R19, R134, RZ ;  /* 0x0000008613137210 */ /* 0x000fe40007fbe0ff */
[----:B-1----:R-:W-:-:S03]  /*58fa0*/  LOP3.LUT R6, R132, 0x20, RZ, 0x3c, !PT ;  /* 0x0000002084067812 */ /* 0x002fc600078e3cff */
[----:B------:R-:W-:Y:S01]  /*58fb0*/  STL [R1+0x21c], R19 ;  /* 0x00021c1301007387 */ /* 0x000fe20000100800 */
[----:B------:R-:W-:-:S05]  /*58fc0*/  IADD3.X R15, PT, PT, R15, R135, RZ, P4, !PT ;  /* 0x000000870f0f7210 */ /* 0x000fca00027fe4ff */
[----:B------:R1:W-:Y:S01]  /*58fd0*/  STL [R1+0x1d8], R15 ;  /* 0x0001d80f01007387 */ /* 0x0003e20000100800 */
[----:B------:R-:W-:Y:S01]  /*58fe0*/  IMAD.MOV.U32 R5, RZ, RZ, R15 ;  /* 0x000000ffff057224 */ /* 0x000fe200078e000f */
[----:B------:R-:W-:Y:S01]  /*58ff0*/  MOV R4, R13 ;  /* 0x0000000d00047202 */ /* 0x000fe20000000f00 */
[----:B------:R-:W-:Y:S02]  /*59000*/  VIADD R6, R6, UR5 ;  /* 0x0000000506067c36 */ /* 0x000fe40008000000 */
[----:B------:R-:W-:-:S03]  /*59010*/  IMAD.X R20, R20, 0x1, R135, P5 ;  /* 0x0000000114147824 */ /* 0x000fc600028e0687 */
[----:B------:R5:W-:Y:S04]  /*59020*/  LDGSTS.E [R6+0x100], desc[UR22][R4.64], P2 ;  /* 0x0010000004067fae */ /* 0x000be800091a1016 */
[----:B-1----:R-:W4:Y:S04]  /*59030*/  LDL.LU R15, [R1+0x358] ;  /* 0x00035800010f7983 */ /* 0x002f280000300800 */
[----:B------:R-:W4:Y:S01]  /*59040*/  LDL.LU R13, [R1+0x398] ;  /* 0x00039800010d7983 */ /* 0x000f220000300800 */
[----:B-----5:R-:W-:Y:S01]  /*59050*/  IMAD.MOV.U32 R4, RZ, RZ, R19 ;  /* 0x000000ffff047224 */ /* 0x020fe200078e0013 */
[----:B------:R-:W-:-:S02]  /*59060*/  MOV R5, R20 ;  /* 0x0000001400057202 */ /* 0x000fc40000000f00 */
[----:B------:R-:W-:Y:S04]  /*59070*/  STL [R1+0x218], R20 ;  /* 0x0002181401007387 */ /* 0x000fe80000100800 */
[----:B------:R1:W-:Y:S01]  /*59080*/  LDGSTS.E [R6+0x500], desc[UR22][R4.64], P2 ;  /* 0x0050000004067fae */ /* 0x0003e200091a1016 */
[-C--:B--2---:R-:W-:Y:S02]  /*59090*/  IADD3 R7, P4, PT, R7, R134.reuse, RZ ;  /* 0x0000008607077210 */ /* 0x084fe40007f9e0ff */
[----:B------:R-:W-:-:S03]  /*590a0*/  IADD3 R9, P5, PT, R9, R134, RZ ;  /* 0x0000008609097210 */ /* 0x000fc60007fbe0ff */
[----:B------:R-:W-:Y:S01]  /*590b0*/  IMAD.X R17, R17, 0x1, R135, P4 ;  /* 0x0000000111117824 */ /* 0x000fe200020e0687 */
[----:B------:R-:W-:Y:S01]  /*590c0*/  STL [R1+0x25c], R7 ;  /* 0x00025c0701007387 */ /* 0x000fe20000100800 */
[----:B-1----:R-:W-:Y:S02]  /*590d0*/  MOV R4, R7 ;  /* 0x0000000700047202 */ /* 0x002fe40000000f00 */
[----:B------:R-:W-:Y:S01]  /*590e0*/  IMAD.MOV.U32 R5, RZ, RZ, R17 ;  /* 0x000000ffff057224 */ /* 0x000fe200078e0011 */
[----:B------:R1:W-:Y:S01]  /*590f0*/  STL [R1+0x258], R17 ;  /* 0x0002581101007387 */ /* 0x0003e20000100800 */
[----:B---3--:R-:W-:-:S03]  /*59100*/  IMAD.X R18, R18, 0x1, R135, P5 ;  /* 0x0000000112127824 */ /* 0x008fc600028e0687 */
[----:B------:R-:W-:Y:S04]  /*59110*/  STL [R1+0x29c], R9 ;  /* 0x00029c0901007387 */ /* 0x000fe80000100800 */
[----:B------:R2:W-:Y:S04]  /*59120*/  LDGSTS.E [R6+0x900], desc[UR22][R4.64], P2 ;  /* 0x0090000004067fae */ /* 0x0005e800091a1016 */
[----:B-1----:R-:W3:Y:S04]  /*59130*/  LDL.LU R17, [R1+0x3dc] ;  /* 0x0003dc0001117983 */ /* 0x002ee80000300800 */
[----:B------:R1:W-:Y:S04]  /*59140*/  STL [R1+0x298], R18 ;  /* 0x0002981201007387 */ /* 0x0003e80000100800 */
[----:B------:R-:W5:Y:S01]  /*59150*/  LDL.LU R7, [R1+0x41c] ;  /* 0x00041c0001077983 */ /* 0x000f620000300800 */
[----:B--2---:R-:W-:-:S03]  /*59160*/  MOV R5, R18 ;  /* 0x0000001200057202 */ /* 0x004fc60000000f00 */
[----:B-1----:R-:W2:Y:S01]  /*59170*/  LDL.LU R18, [R1+0x3d8] ;  /* 0x0003d80001127983 */ /* 0x002ea20000300800 */
[----:B------:R-:W-:-:S03]  /*59180*/  IMAD.MOV.U32 R4, RZ, RZ, R9 ;  /* 0x000000ffff047224 */ /* 0x000fc600078e0009 */
[----:B------:R-:W2:Y:S04]  /*59190*/  LDL.LU R9, [R1+0x418] ;  /* 0x0004180001097983 */ /* 0x000ea80000300800 */
[----:B------:R1:W-:Y:S01]  /*591a0*/  LDGSTS.E [R6+0xd00], desc[UR22][R4.64], P2 ;  /* 0x00d0000004067fae */ /* 0x0003e200091a1016 */
[----:B----4-:R-:W-:-:S04]  /*591b0*/  IADD3 R10, P4, PT, R10, R134, RZ ;  /* 0x000000860a0a7210 */ /* 0x010fc80007f9e0ff */
[----:B-1----:R-:W-:Y:S01]  /*591c0*/  MOV R4, R10 ;  /* 0x0000000a00047202 */ /* 0x002fe20000000f00 */
[----:B------:R1:W-:Y:S01]  /*591d0*/  STL [R1+0x2dc], R10 ;  /* 0x0002dc0a01007387 */ /* 0x0003e20000100800 */
[----:B------:R-:W-:Y:S01]  /*591e0*/  IADD3 R12, P5, PT, R12, R134, RZ ;  /* 0x000000860c0c7210 */ /* 0x000fe20007fbe0ff */
[----:B------:R-:W-:-:S04]  /*591f0*/  IMAD.X R11, R11, 0x1, R135, P4 ;  /* 0x000000010b0b7824 */ /* 0x000fc800020e0687 */
[----:B------:R-:W-:Y:S01]  /*59200*/  IMAD.X R16, R16, 0x1, R135, P5 ;  /* 0x0000000110107824 */ /* 0x000fe200028e0687 */
[----:B------:R4:W-:Y:S01]  /*59210*/  STL [R1+0x2d8], R11 ;  /* 0x0002d80b01007387 */ /* 0x0009e20000100800 */
[----:B------:R-:W-:-:S03]  /*59220*/  IMAD.MOV.U32 R5, RZ, RZ, R11 ;  /* 0x000000ffff057224 */ /* 0x000fc600078e000b */
[----:B------:R-:W-:Y:S04]  /*59230*/  STL [R1+0x31c], R12 ;  /* 0x00031c0c01007387 */ /* 0x000fe80000100800 */
[----:B-1----:R-:W2:Y:S04]  /*59240*/  LDL.LU R10, [R1+0x45c] ;  /* 0x00045c00010a7983 */ /* 0x002ea80000300800 */
[----:B------:R1:W-:Y:S04]  /*59250*/  STL [R1+0x318], R16 ;  /* 0x0003181001007387 */ /* 0x0003e80000100800 */
[----:B------:R1:W-:Y:S04]  /*59260*/  LDGSTS.E [R6+0x1100], desc[UR22][R4.64], P2 ;  /* 0x0110000004067fae */ /* 0x0003e800091a1016 */
[----:B----4-:R-:W4:Y:S01]  /*59270*/  LDL.LU R11, [R1+0x49c] ;  /* 0x00049c00010b7983 */ /* 0x010f220000300800 */
[----:B-1----:R-:W-:-:S03]  /*59280*/  MOV R5, R16 ;  /* 0x0000001000057202 */ /* 0x002fc60000000f00 */
[----:B------:R-:W4:Y:S01]  /*59290*/  LDL.LU R16, [R1+0x458] ;  /* 0x0004580001107983 */ /* 0x000f220000300800 */
[----:B------:R-:W-:-:S03]  /*592a0*/  IMAD.MOV.U32 R4, RZ, RZ, R12 ;  /* 0x000000ffff047224 */ /* 0x000fc600078e000c */
[----:B------:R-:W4:Y:S01]  /*592b0*/  LDL.LU R12, [R1+0x498] ;  /* 0x00049800010c7983 */ /* 0x000f220000300800 */
[-C--:B------:R-:W-:Y:S02]  /*592c0*/  IADD3 R14, P4, PT, R14, R134.reuse, RZ ;  /* 0x000000860e0e7210 */ /* 0x080fe40007f9e0ff */
[----:B------:R-:W-:Y:S01]  /*592d0*/  IADD3 R8, P5, PT, R8, R134, RZ ;  /* 0x0000008608087210 */ /* 0x000fe20007fbe0ff */
[----:B------:R1:W-:Y:S04]  /*592e0*/  LDGSTS.E [R6+0x1500], desc[UR22][R4.64], P2 ;  /* 0x0150000004067fae */ /* 0x0003e800091a1016 */
[----:B------:R1:W-:Y:S01]  /*592f0*/  STL [R1+0x35c], R14 ;  /* 0x00035c0e01007387 */ /* 0x0003e20000100800 */
[--C-:B------:R-:W-:Y:S01]  /*59300*/  IMAD.X R15, R15, 0x1, R135.reuse, P4 ;  /* 0x000000010f0f7824 */ /* 0x100fe200020e0687 */
[----:B-1----:R-:W-:Y:S01]  /*59310*/  MOV R4, R14 ;  /* 0x0000000e00047202 */ /* 0x002fe20000000f00 */
[----:B------:R-:W-:-:S03]  /*59320*/  IMAD.X R13, R13, 0x1, R135, P5 ;  /* 0x000000010d0d7824 */ /* 0x000fc600028e0687 */
[----:B------:R1:W-:Y:S04]  /*59330*/  STL [R1+0x358], R15 ;  /* 0x0003580f01007387 */ /* 0x0003e80000100800 */
[----:B------:R1:W-:Y:S04]  /*59340*/  STL [R1+0x39c], R8 ;  /* 0x00039c0801007387 */ /* 0x0003e80000100800 */
[----:B------:R-:W4:Y:S01]  /*59350*/  LDL.LU R14, [R1+0x4dc] ;  /* 0x0004dc00010e7983 */ /* 0x000f220000300800 */
[----:B------:R-:W-:-:S03]  /*59360*/  IMAD.MOV.U32 R5, RZ, RZ, R15 ;  /* 0x000000ffff057224 */ /* 0x000fc600078e000f */
[----:B------:R1:W-:Y:S04]  /*59370*/  STL [R1+0x398], R13 ;  /* 0x0003980d01007387 */ /* 0x0003e80000100800 */
[----:B------:R-:W4:Y:S04]  /*59380*/  LDL.LU R19, [R1+0x51c] ;  /* 0x00051c0001137983 */ /* 0x000f280000300800 */
[----:B-1----:R-:W4:Y:S04]  /*59390*/  LDL.LU R15, [R1+0x4d8] ;  /* 0x0004d800010f7983 */ /* 0x002f280000300800 */
[----:B------:R-:W4:Y:S04]  /*593a0*/  LDL.LU R20, [R1+0x518] ;  /* 0x0005180001147983 */ /* 0x000f280000300800 */
[----:B------:R1:W-:Y:S02]  /*593b0*/  LDGSTS.E [R6+0x1900], desc[UR22][R4.64], P2 ;  /* 0x0190000004067fae */ /* 0x0003e400091a1016 */
[----:B-1----:R-:W-:Y:S01]  /*593c0*/  IMAD.MOV.U32 R4, RZ, RZ, R8 ;  /* 0x000000ffff047224 */ /* 0x002fe200078e0008 */
[----:B------:R-:W-:Y:S01]  /*593d0*/  MOV R5, R13 ;  /* 0x0000000d00057202 */ /* 0x000fe20000000f00 */
[----:B------:R-:W4:Y:S04]  /*593e0*/  LDL.LU R8, [R1+0x55c] ;  /* 0x00055c0001087983 */ /* 0x000f280000300800 */
[----:B------:R-:W4:Y:S04]  /*593f0*/  LDL.LU R13, [R1+0x59c] ;  /* 0x00059c00010d7983 */ /* 0x000f280000300800 */
[----:B------:R1:W-:Y:S01]  /*59400*/  LDGSTS.E [R6+0x1d00], desc[UR22][R4.64], P2 ;  /* 0x01d0000004067fae */ /* 0x0003e200091a1016 */
[----:B---3--:R-:W-:-:S05]  /*59410*/  IADD3 R17, P4, PT, R17, R134, RZ ;  /* 0x0000008611117210 */ /* 0x008fca0007f9e0ff */
[----:B------:R3:W-:Y:S01]  /*59420*/  STL [R1+0x3dc], R17 ;  /* 0x0003dc1101007387 */ /* 0x0007e20000100800 */
[----:B-----5:R-:W-:Y:S01]  /*59430*/  IADD3 R7, P5, PT, R7, R134, RZ ;  /* 0x0000008607077210 */ /* 0x020fe20007fbe0ff */
[----:B--2---:R-:W-:Y:S01]  /*59440*/  IMAD.X R18, R18, 0x1, R135, P4 ;  /* 0x0000000112127824 */ /* 0x004fe200020e0687 */
[----:B-1----:R-:W-:-:S03]  /*59450*/  MOV R4, R17 ;  /* 0x0000001100047202 */ /* 0x002fc60000000f00 */
[----:B------:R-:W-:Y:S01]  /*59460*/  IMAD.X R9, R9, 0x1, R135, P5 ;  /* 0x0000000109097824 */ /* 0x000fe200028e0687 */
[----:B------:R1:W-:Y:S04]  /*59470*/  STL [R1+0x3d8], R18 ;  /* 0x0003d81201007387 */ /* 0x0003e80000100800 */
[----:B------:R2:W-:Y:S04]  /*59480*/  STL [R1+0x41c], R7 ;  /* 0x00041c0701007387 */ /* 0x0005e80000100800 */
[----:B---3--:R-:W3:Y:S01]  /*59490*/  LDL.LU R17, [R1+0x558] ;  /* 0x0005580001117983 */ /* 0x008ee20000300800 */
[----:B------:R-:W-:-:S03]  /*594a0*/  IMAD.MOV.U32 R5, RZ, RZ, R18 ;  /* 0x000000ffff057224 */ /* 0x000fc600078e0012 */
[----:B------:R5:W-:Y:S04]  /*594b0*/  STL [R1+0x418], R9 ;  /* 0x0004180901007387 */ /* 0x000be80000100800 */
[----:B-1----:R-:W3:Y:S04]  /*594c0*/  LDL.LU R18, [R1+0x598] ;  /* 0x0005980001127983 */ /* 0x002ee80000300800 */
[----:B------:R1:W-:Y:S02]  /*594d0*/  LDGSTS.E [R6+0x2100], desc[UR22][R4.64], P2 ;  /* 0x0210000004067fae */ /* 0x0003e400091a1016 */
[----:B-1----:R-:W-:Y:S01]  /*594e0*/  IMAD.MOV.U32 R4, RZ, RZ, R7 ;  /* 0x000000ffff047224 */ /* 0x002fe200078e0007 */
[----:B------:R-:W-:Y:S01]  /*594f0*/  MOV R5, R9 ;  /* 0x0000000900057202 */ /* 0x000fe20000000f00 */
[----:B--2---:R-:W2:Y:S04]  /*59500*/  LDL.LU R7, [R1+0x5dc] ;  /* 0x0005dc0001077983 */ /* 0x004ea80000300800 */
[----:B-----5:R-:W5:Y:S04]  /*59510*/  LDL.LU R9, [R1+0x61c] ;  /* 0x00061c0001097983 */ /* 0x020f680000300800 */
[----:B------:R1:W-:Y:S01]  /*59520*/  LDGSTS.E [R6+0x2500], desc[UR22][R4.64], P2 ;  /* 0x0250000004067fae */ /* 0x0003e200091a1016 */
[----:B------:R-:W-:-:S05]  /*59530*/  IADD3 R10, P4, PT, R10, R134, RZ ;  /* 0x000000860a0a7210 */ /* 0x000fca0007f9e0ff */
[----:B------:R4:W-:Y:S01]  /*59540*/  STL [R1+0x45c], R10 ;  /* 0x00045c0a01007387 */ /* 0x0009e20000100800 */
[----:B-1----:R-:W-:Y:S02]  /*59550*/  MOV R4, R10 ;  /* 0x0000000a00047202 */ /* 0x002fe40000000f00 */
[----:B----4-:R-:W-:Y:S01]  /*59560*/  IADD3 R11, P5, PT, R11, R134, RZ ;  /* 0x000000860b0b7210 */ /* 0x010fe20007fbe0ff */
[----:B------:R-:W-:-:S04]  /*59570*/  IMAD.X R16, R16, 0x1, R135, P4 ;  /* 0x0000000110107824 */ /* 0x000fc800020e0687 */
[----:B------:R-:W-:Y:S01]  /*59580*/  IMAD.X R12, R12, 0x1, R135, P5 ;  /* 0x000000010c0c7824 */ /* 0x000fe200028e0687 */
[----:B------:R1:W-:Y:S04]  /*59590*/  STL [R1+0x458], R16 ;  /* 0x0004581001007387 */ /* 0x0003e80000100800 */
[----:B------:R4:W-:Y:S04]  /*595a0*/  STL [R1+0x49c], R11 ;  /* 0x00049c0b01007387 */ /* 0x0009e80000100800 */
[----:B------:R-:W5:Y:S01]  /*595b0*/  LDL.LU R10, [R1+0x5d8] ;  /* 0x0005d800010a7983 */ /* 0x000f620000300800 */
[----:B------:R-:W-:-:S03]  /*595c0*/  IMAD.MOV.U32 R5, RZ, RZ, R16 ;  /* 0x000000ffff057224 */ /* 0x000fc600078e0010 */
[----:B------:R4:W-:Y:S04]  /*595d0*/  STL [R1+0x498], R12 ;  /* 0x0004980c01007387 */ /* 0x0009e80000100800 */
[----:B-1----:R-:W5:Y:S04]  /*595e0*/  LDL.LU R16, [R1+0x618] ;  /* 0x0006180001107983 */ /* 0x002f680000300800 */
[----:B------:R1:W-:Y:S01]  /*595f0*/  LDGSTS.E [R6+0x2900], desc[UR22][R4.64], P2 ;  /* 0x0290000004067fae */ /* 0x0003e200091a1016 */
[----:B------:R-:W-:Y:S01]  /*59600*/  IADD3 R14, P4, PT, R14, R134, RZ ;  /* 0x000000860e0e7210 */ /* 0x000fe20007f9e0ff */
[----:B-1----:R-:W-:Y:S01]  /*59610*/  IMAD.MOV.U32 R4, RZ, RZ, R11 ;  /* 0x000000ffff047224 */ /* 0x002fe200078e000b */
[----:B------:R-:W-:Y:S01]  /*59620*/  MOV R5, R12 ;  /* 0x0000000c00057202 */ /* 0x000fe20000000f00 */
[----:B----4-:R-:W4:Y:S01]  /*59630*/  LDL.LU R11, [R1+0x65c] ;  /* 0x00065c00010b7983 */ /* 0x010f220000300800 */
[----:B------:R-:W-:Y:S01]  /*59640*/  IADD3 R19, P5, PT, R19, R134, RZ ;  /* 0x0000008613137210 */ /* 0x000fe20007fbe0ff */
[----:B------:R-:W-:-:S02]  /*59650*/  IMAD.X R15, R15, 0x1, R135, P4 ;  /* 0x000000010f0f7824 */ /* 0x000fc400020e0687 */
[----:B------:R-:W4:Y:S04]  /*59660*/  LDL.LU R12, [R1+0x69c] ;  /* 0x00069c00010c7983 */ /* 0x000f280000300800 */
[----:B------:R-:W-:Y:S01]  /*59670*/  STL [R1+0x4dc], R14 ;  /* 0x0004dc0e01007387 */ /* 0x000fe20000100800 */
[----:B------:R-:W-:-:S03]  /*59680*/  IMAD.X R20, R20, 0x1, R135, P5 ;  /* 0x0000000114147824 */ /* 0x000fc600028e0687 */
[----:B------:R1:W-:Y:S04]  /*59690*/  LDGSTS.E [R6+0x2d00], desc[UR22][R4.64], P2 ;  /* 0x02d0000004067fae */ /* 0x0003e800091a1016 */
[----:B------:R1:W-:Y:S04]  /*596a0*/  STL [R1+0x4d8], R15 ;  /* 0x0004d80f01007387 */ /* 0x0003e80000100800 */
[----:B------:R-:W-:Y:S01]  /*596b0*/  STL [R1+0x51c], R19 ;  /* 0x00051c1301007387 */ /* 0x000fe20000100800 */
[----:B-1----:R-:W-:-:S03]  /*596c0*/  IMAD.MOV.U32 R5, RZ, RZ, R15 ;  /* 0x000000ffff057224 */ /* 0x002fc600078e000f */
[----:B------:R-:W4:Y:S01]  /*596d0*/  LDL.LU R15, [R1+0x658] ;  /* 0x00065800010f7983 */ /* 0x000f220000300800 */
[----:B------:R-:W-:-:S03]  /*596e0*/  MOV R4, R14 ;  /* 0x0000000e00047202 */ /* 0x000fc60000000f00 */
[----:B------:R-:W-:Y:S01]  /*596f0*/  STL [R1+0x518], R20 ;  /* 0x0005181401007387 */ /* 0x000fe20000100800 */
[----:B------:R-:W-:-:S03]  /*59700*/  IADD3 R8, P4, PT, R8, R134, RZ ;  /* 0x0000008608087210 */ /* 0x000fc60007f9e0ff */
[----:B------:R-:W4:Y:S01]  /*59710*/  LDL.LU R14, [R1+0x698] ;  /* 0x00069800010e7983 */ /* 0x000f220000300800 */
[----:B------:R-:W-:-:S03]  /*59720*/  IADD3 R13, P5, PT, R13, R134, RZ ;  /* 0x000000860d0d7210 */ /* 0x000fc60007fbe0ff */
[----:B------:R1:W-:Y:S04]  /*59730*/  LDGSTS.E [R6+0x3100], desc[UR22][R4.64], P2 ;  /* 0x0310000004067fae */ /* 0x0003e800091a1016 */
[----:B------:R-:W-:Y:S01]  /*59740*/  STL [R1+0x55c], R8 ;  /* 0x00055c0801007387 */ /* 0x000fe20000100800 */
[----:B-1----:R-:W-:Y:S01]  /*59750*/  IMAD.MOV.U32 R4, RZ, RZ, R19 ;  /* 0x000000ffff047224 */ /* 0x002fe200078e0013 */
[----:B------:R-:W-:-:S05]  /*59760*/  MOV R5, R20 ;  /* 0x0000001400057202 */ /* 0x000fca0000000f00 */
[----:B------:R1:W-:Y:S02]  /*59770*/  LDGSTS.E [R6+0x3500], desc[UR22][R4.64], P2 ;  /* 0x0350000004067fae */ /* 0x0003e400091a1016 */
[----:B-1----:R-:W-:Y:S01]  /*59780*/  MOV R4, R8 ;  /* 0x0000000800047202 */ /* 0x002fe20000000f00 */
[----:B---3--:R-:W-:-:S04]  /*59790*/  IMAD.X R17, R17, 0x1, R135, P4 ;  /* 0x0000000111117824 */ /* 0x008fc800020e0687 */
[----:B------:R-:W-:Y:S01]  /*597a0*/  IMAD.MOV.U32 R5, RZ, RZ, R17 ;  /* 0x000000ffff057224 */ /* 0x000fe200078e0011 */
[----:B------:R1:W-:Y:S01]  /*597b0*/  STL [R1+0x558], R17 ;  /* 0x0005581101007387 */ /* 0x0003e20000100800 */
[----:B------:R-:W-:-:S03]  /*597c0*/  IMAD.X R18, R18, 0x1, R135, P5 ;  /* 0x0000000112127824 */ /* 0x000fc600028e0687 */
[----:B------:R-:W-:Y:S04]  /*597d0*/  STL [R1+0x59c], R13 ;  /* 0x00059c0d01007387 */ /* 0x000fe80000100800 */
[----:B------:R3:W-:Y:S04]  /*597e0*/  LDGSTS.E [R6+0x3900], desc[UR22][R4.64], P2 ;  /* 0x0390000004067fae */ /* 0x0007e800091a1016 */
[----:B-1----:R-:W4:Y:S04]  /*597f0*/  LDL.LU R17, [R1+0x6dc] ;  /* 0x0006dc0001117983 */ /* 0x002f280000300800 */
[----:B------:R1:W-:Y:S04]  /*59800*/  STL [R1+0x598], R18 ;  /* 0x0005981201007387 */ /* 0x0003e80000100800 */
[----:B------:R-:W4:Y:S01]  /*59810*/  LDL.LU R8, [R1+0x71c] ;  /* 0x00071c0001087983 */ /* 0x000f220000300800 */
[----:B---3--:R-:W-:-:S02]  /*59820*/  MOV R5, R18 ;  /* 0x0000001200057202 */ /* 0x008fc40000000f00 */
[-C--:B--2---:R-:W-:Y:S01]  /*59830*/  IADD3 R7, P4, PT, R7, R134.reuse, RZ ;  /* 0x0000008607077210 */ /* 0x084fe20007f9e0ff */
[----:B-1----:R-:W2:Y:S01]  /*59840*/  LDL.LU R18, [R1+0x6d8] ;  /* 0x0006d80001127983 */ /* 0x002ea20000300800 */
[----:B------:R-:W-:Y:S01]  /*59850*/  IMAD.MOV.U32 R4, RZ, RZ, R13 ;  /* 0x000000ffff047224 */ /* 0x000fe200078e000d */
[----:B-----5:R-:W-:Y:S02]  /*59860*/  IADD3 R9, P5, PT, R9, R134, RZ ;  /* 0x0000008609097210 */ /* 0x020fe40007fbe0ff */
[----:B------:R-:W3:Y:S04]  /*59870*/  LDL.LU R13, [R1+0x718] ;  /* 0x00071800010d7983 */ /* 0x000ee80000300800 */
[----:B------:R1:W-:Y:S04]  /*59880*/  LDGSTS.E [R6+0x3d00], desc[UR22][R4.64], P2 ;  /* 0x03d0000004067fae */ /* 0x0003e800091a1016 */
[----:B------:R-:W-:Y:S01]  /*59890*/  STL [R1+0x5dc], R7 ;  /* 0x0005dc0701007387 */ /* 0x000fe20000100800 */
[----:B-1----:R-:W-:Y:S01]  /*598a0*/  MOV R4, R7 ;  /* 0x0000000700047202 */ /* 0x002fe20000000f00 */
[----:B------:R-:W-:-:S04]  /*598b0*/  IMAD.X R10, R10, 0x1, R135, P4 ;  /* 0x000000010a0a7824 */ /* 0x000fc800020e0687 */
[----:B------:R-:W-:Y:S01]  /*598c0*/  IMAD.MOV.U32 R5, RZ, RZ, R10 ;  /* 0x000000ffff057224 */ /* 0x000fe200078e000a */
[----:B------:R1:W-:Y:S01]  /*598d0*/  STL [R1+0x5d8], R10 ;  /* 0x0005d80a01007387 */ /* 0x0003e20000100800 */
[----:B------:R-:W-:-:S03]  /*598e0*/  IMAD.X R16, R16, 0x1, R135, P5 ;  /* 0x0000000110107824 */ /* 0x000fc600028e0687 */
[----:B------:R-:W-:Y:S04]  /*598f0*/  STL [R1+0x61c], R9 ;  /* 0x00061c0901007387 */ /* 0x000fe80000100800 */
[----:B------:R5:W-:Y:S04]  /*59900*/  LDGSTS.E [R6+0x4100], desc[UR22][R4.64], P2 ;  /* 0x0410000004067fae */ /* 0x000be800091a1016 */
[----:B-1----:R-:W3:Y:S04]  /*59910*/  LDL.LU R10, [R1+0x75c] ;  /* 0x00075c00010a7983 */ /* 0x002ee80000300800 */
[----:B------:R1:W-:Y:S04]  /*59920*/  STL [R1+0x618], R16 ;  /* 0x0006181001007387 */ /* 0x0003e80000100800 */
[----:B------:R-:W3:Y:S01]  /*59930*/  LDL.LU R7, [R1+0x79c] ;  /* 0x00079c0001077983 */ /* 0x000ee20000300800 */
[----:B-----5:R-:W-:-:S03]  /*59940*/  MOV R5, R16 ;  /* 0x0000001000057202 */ /* 0x020fc60000000f00 */
[----:B-1----:R-:W5:Y:S01]  /*59950*/  LDL.LU R16, [R1+0x758] ;  /* 0x0007580001107983 */ /* 0x002f620000300800 */
[----:B------:R-:W-:-:S03]  /*59960*/  IMAD.MOV.U32 R4, RZ, RZ, R9 ;  /* 0x000000ffff047224 */ /* 0x000fc600078e0009 */
[----:B------:R-:W5:Y:S01]  /*59970*/  LDL.LU R9, [R1+0x798] ;  /* 0x0007980001097983 */ /* 0x000f620000300800 */
[-C--:B----4-:R-:W-:Y:S02]  /*59980*/  IADD3 R11, P4, PT, R11, R134.reuse, RZ ;  /* 0x000000860b0b7210 */ /* 0x090fe40007f9e0ff */
[----:B------:R-:W-:Y:S01]  /*59990*/  IADD3 R12, P5, PT, R12, R134, RZ ;  /* 0x000000860c0c7210 */ /* 0x000fe20007fbe0ff */
[----:B------:R1:W-:Y:S04]  /*599a0*/  LDGSTS.E [R6+0x4500], desc[UR22][R4.64], P2 ;  /* 0x0450000004067fae */ /* 0x0003e800091a1016 */
[----:B------:R4:W-:Y:S01]  /*599b0*/  STL [R1+0x65c], R11 ;  /* 0x00065c0b01007387 */ /* 0x0009e20000100800 */
[----:B------:R-:W-:Y:S01]  /*599c0*/  IMAD.X R15, R15, 0x1, R135, P4 ;  /* 0x000000010f0f7824 */ /* 0x000fe200020e0687 */
[----:B-1----:R-:W-:-:S03]  /*599d0*/  MOV R4, R11 ;  /* 0x0000000b00047202 */ /* 0x002fc60000000f00 */
[----:B------:R-:W-:Y:S01]  /*599e0*/  IMAD.MOV.U32 R5, RZ, RZ, R15 ;  /* 0x000000ffff057224 */ /* 0x000fe200078e000f */
[----:B------:R-:W-:Y:S01]  /*599f0*/  STL [R1+0x658], R15 ;  /* 0x0006580f01007387 */ /* 0x000fe20000100800 */
[----:B------:R-:W-:-:S03]  /*59a00*/  IMAD.X R14, R14, 0x1, R135, P5 ;  /* 0x000000010e0e7824 */ /* 0x000fc600028e0687 */
[----:B------:R1:W-:Y:S04]  /*59a10*/  STL [R1+0x69c], R12 ;  /* 0x00069c0c01007387 */ /* 0x0003e80000100800 */
[----:B----4-:R-:W4:Y:S04]  /*59a20*/  LDL.LU R11, [R1+0x7dc] ;  /* 0x0007dc00010b7983 */ /* 0x010f280000300800 */
[----:B------:R1:W-:Y:S04]  /*59a30*/  STL [R1+0x698], R14 ;  /* 0x0006980e01007387 */ /* 0x0003e80000100800 */
[----:B------:R1:W-:Y:S04]  /*59a40*/  LDGSTS.E [R6+0x4900], desc[UR22][R4.64], P2 ;  /* 0x0490000004067fae */ /* 0x0003e800091a1016 */
[----:B------:R-:W4:Y:S01]  /*59a50*/  LDL.LU R19, [R1+0x81c] ;  /* 0x00081c0001137983 */ /* 0x000f220000300800 */
[----:B-1----:R-:W-:-:S03]  /*59a60*/  IMAD.MOV.U32 R4, RZ, RZ, R12 ;  /* 0x000000ffff047224 */ /* 0x002fc600078e000c */
[----:B------:R-:W4:Y:S04]  /*59a70*/  LDL.LU R12, [R1+0x7d8] ;  /* 0x0007d800010c7983 */ /* 0x000f280000300800 */
[----:B------:R-:W4:Y:S01]  /*59a80*/  LDL.LU R20, [R1+0x818] ;  /* 0x0008180001147983 */ /* 0x000f220000300800 */
[----:B------:R-:W-:-:S03]  /*59a90*/  MOV R5, R14 ;  /* 0x0000000e00057202 */ /* 0x000fc60000000f00 */
[----:B------:R-:W4:Y:S04]  /*59aa0*/  LDL.LU R14, [R1+0x85c] ;  /* 0x00085c00010e7983 */ /* 0x000f280000300800 */
[----:B------:R-:W4:Y:S04]  /*59ab0*/  LDL.LU R15, [R1+0x89c] ;  /* 0x00089c00010f7983 */ /* 0x000f280000300800 */
[----:B------:R1:W-:Y:S01]  /*59ac0*/  LDGSTS.E [R6+0x4d00], desc[UR22][R4.64], P2 ;  /* 0x04d0000004067fae */ /* 0x0003e200091a1016 */
[----:B------:R-:W-:-:S05]  /*59ad0*/  IADD3 R17, P4, PT, R17, R134, RZ ;  /* 0x0000008611117210 */ /* 0x000fca0007f9e0ff */
[----:B------:R-:W-:Y:S01]  /*59ae0*/  STL [R1+0x6dc], R17 ;  /* 0x0006dc1101007387 */ /* 0x000fe20000100800 */
[----:B------:R-:W-:Y:S01]  /*59af0*/  IADD3 R8, P5, PT, R8, R134, RZ ;  /* 0x0000008608087210 */ /* 0x000fe20007fbe0ff */
[----:B--2---:R-:W-:-:S04]  /*59b00*/  IMAD.X R18, R18, 0x1, R135, P4 ;  /* 0x0000000112127824 */ /* 0x004fc800020e0687 */
[----:B---3--:R-:W-:Y:S01]  /*59b10*/  IMAD.X R13, R13, 0x1, R135, P5 ;  /* 0x000000010d0d7824 */ /* 0x008fe200028e0687 */
[----:B------:R2:W-:Y:S01]  /*59b20*/  STL [R1+0x6d8], R18 ;  /* 0x0006d81201007387 */ /* 0x0005e20000100800 */
[----:B-1----:R-:W-:-:S03]  /*59b30*/  IMAD.MOV.U32 R5, RZ, RZ, R18 ;  /* 0x000000ffff057224 */ /* 0x002fc600078e0012 */
[----:B------:R1:W-:Y:S01]  /*59b40*/  STL [R1+0x71c], R8 ;  /* 0x00071c0801007387 */ /* 0x0003e20000100800 */
[----:B------:R-:W-:-:S03]  /*59b50*/  MOV R4, R17 ;  /* 0x0000001100047202 */ /* 0x000fc60000000f00 */
[----:B--2---:R-:W2:Y:S04]  /*59b60*/  LDL.LU R18, [R1+0x858] ;  /* 0x0008580001127983 */ /* 0x004ea80000300800 */
[----:B------:R3:W-:Y:S04]  /*59b70*/  STL [R1+0x718], R13 ;  /* 0x0007180d01007387 */ /* 0x0007e80000100800 */
[----:B------:R-:W2:Y:S04]  /*59b80*/  LDL.LU R17, [R1+0x898] ;  /* 0x0008980001117983 */ /* 0x000ea80000300800 */
[----:B------:R1:W-:Y:S02]  /*59b90*/  LDGSTS.E [R6+0x5100], desc[UR22][R4.64], P2 ;  /* 0x0510000004067fae */ /* 0x0003e400091a1016 */
[----:B-1----:R-:W-:Y:S01]  /*59ba0*/  IMAD.MOV.U32 R4, RZ, RZ, R8 ;  /* 0x000000ffff047224 */ /* 0x002fe200078e0008 */
[----:B------:R-:W-:Y:S01]  /*59bb0*/  MOV R5, R13 ;  /* 0x0000000d00057202 */ /* 0x000fe20000000f00 */
[----:B------:R-:W2:Y:S04]  /*59bc0*/  LDL.LU R8, [R1+0x8dc] ;  /* 0x0008dc0001087983 */ /* 0x000ea80000300800 */
[----:B---3--:R-:W3:Y:S04]  /*59bd0*/  LDL.LU R13, [R1+0x91c] ;  /* 0x00091c00010d7983 */ /* 0x008ee80000300800 */
[----:B------:R1:W-:Y:S01]  /*59be0*/  LDGSTS.E [R6+0x5500], desc[UR22][R4.64], P2 ;  /* 0x0550000004067fae */ /* 0x0003e200091a1016 */
[----:B------:R-:W-:-:S05]  /*59bf0*/  IADD3 R10, P4, PT, R10, R134, RZ ;  /* 0x000000860a0a7210 */ /* 0x000fca0007f9e0ff */
[----:B------:R5:W-:Y:S01]  /*59c00*/  STL [R1+0x75c], R10 ;  /* 0x00075c0a01007387 */ /* 0x000be20000100800 */
[----:B------:R-:W-:Y:S01]  /*59c10*/  IADD3 R7, P5, PT, R7, R134, RZ ;  /* 0x0000008607077210 */ /* 0x000fe20007fbe0ff */
[----:B-----5:R-:W-:Y:S01]  /*59c20*/  IMAD.X R16, R16, 0x1, R135, P4 ;  /* 0x0000000110107824 */ /* 0x020fe200020e0687 */
[----:B-1----:R-:W-:-:S03]  /*59c30*/  MOV R4, R10 ;  /* 0x0000000a00047202 */ /* 0x002fc60000000f00 */
[----:B------:R-:W-:Y:S01]  /*59c40*/  IMAD.X R9, R9, 0x1, R135, P5 ;  /* 0x0000000109097824 */ /* 0x000fe200028e0687 */
[----:B------:R1:W-:Y:S04]  /*59c50*/  STL [R1+0x758], R16 ;  /* 0x0007581001007387 */ /* 0x0003e80000100800 */
[----:B------:R-:W-:Y:S04]  /*59c60*/  STL [R1+0x79c], R7 ;  /* 0x00079c0701007387 */ /* 0x000fe80000100800 */
[----:B------:R-:W5:Y:S01]  /*59c70*/  LDL.LU R10, [R1+0x8d8] ;  /* 0x0008d800010a7983 */ /* 0x000f620000300800 */
[----:B------:R-:W-:-:S03]  /*59c80*/  IMAD.MOV.U32 R5, RZ, RZ, R16 ;  /* 0x000000ffff057224 */ /* 0x000fc600078e0010 */
[----:B------:R4:W-:Y:S04]  /*59c90*/  STL [R1+0x798], R9 ;  /* 0x0007980901007387 */ /* 0x0009e80000100800 */
[----:B-1----:R-:W5:Y:S04]  /*59ca0*/  LDL.LU R16, [R1+0x918] ;  /* 0x0009180001107983 */ /* 0x002f680000300800 */
[----:B------:R1:W-:Y:S01]  /*59cb0*/  LDGSTS.E [R6+0x5900], desc[UR22][R4.64], P2 ;  /* 0x0590000004067fae */ /* 0x0003e200091a1016 */
[----:B----4-:R-:W-:Y:S01]  /*59cc0*/  IADD3 R11, P4, PT, R11, R134, RZ ;  /* 0x000000860b0b7210 */ /* 0x010fe20007f9e0ff */
[----:B-1----:R-:W-:Y:S01]  /*59cd0*/  IMAD.MOV.U32 R4, RZ, RZ, R7 ;  /* 0x000000ffff047224 */ /* 0x002fe200078e0007 */
[----:B------:R-:W-:-:S02]  /*59ce0*/  MOV R5, R9 ;  /* 0x0000000900057202 */ /* 0x000fc40000000f00 */
[----:B------:R-:W4:Y:S04]  /*59cf0*/  LDL.LU R9, [R1+0x95c] ;  /* 0x00095c0001097983 */ /* 0x000f280000300800 */
[----:B------:R-:W4:Y:S01]  /*59d00*/  LDL.LU R7, [R1+0x99c] ;  /* 0x00099c0001077983 */ /* 0x000f220000300800 */
[----:B------:R-:W-:-:S03]  /*59d10*/  IADD3 R19, P5, PT, R19, R134, RZ ;  /* 0x0000008613137210 */ /* 0x000fc60007fbe0ff */
[----:B------:R-:W-:Y:S04]  /*59d20*/  STL [R1+0x7dc], R11 ;  /* 0x0007dc0b01007387 */ /* 0x000fe80000100800 */
[----:B------:R1:W-:Y:S01]  /*59d30*/  LDGSTS.E [R6+0x5d00], desc[UR22][R4.64], P2 ;  /* 0x05d0000004067fae */ /* 0x0003e200091a1016 */
[--C-:B------:R-:W-:Y:S02]  /*59d40*/  IMAD.X R12, R12, 0x1, R135.reuse, P4 ;  /* 0x000000010c0c7824 */ /* 0x100fe400020e0687 */
[----:B------:R-:W-:-:S03]  /*59d50*/  IMAD.X R20, R20, 0x1, R135, P5 ;  /* 0x0000000114147824 */ /* 0x000fc600028e0687 */
[----:B------:R1:W-:Y:S02]  /*59d60*/  STL [R1+0x7d8], R12 ;  /* 0x0007d80c01007387 */ /* 0x0003e40000100800 */
[----:B-1----:R-:W-:Y:S02]  /*59d70*/  IMAD.MOV.U32 R5, RZ, RZ, R12 ;  /* 0x000000ffff057224 */ /* 0x002fe400078e000c */
[----:B------:R-:W-:Y:S01]  /*59d80*/  STL [R1+0x81c], R19 ;  /* 0x00081c1301007387 */ /* 0x000fe20000100800 */
[----:B------:R-:W-:-:S03]  /*59d90*/  MOV R4, R11 ;  /* 0x0000000b00047202 */ /* 0x000fc60000000f00 */
[----:B------:R-:W4:Y:S04]  /*59da0*/  LDL.LU R12, [R1+0x958] ;  /* 0x00095800010c7983 */ /* 0x000f280000300800 */
[----:B------:R-:W-:Y:S01]  /*59db0*/  STL [R1+0x818], R20 ;  /* 0x0008181401007387 */ /* 0x000fe20000100800 */
[----:B------:R-:W-:-:S03]  /*59dc0*/  IADD3 R14, P4, PT, R14, R134, RZ ;  /* 0x000000860e0e7210 */ /* 0x000fc60007f9e0ff */
[----:B------:R-:W4:Y:S01]  /*59dd0*/  LDL.LU R11, [R1+0x998] ;  /* 0x00099800010b7983 */ /* 0x000f220000300800 */
[----:B------:R-:W-:-:S03]  /*59de0*/  IADD3 R15, P5, PT, R15, R134, RZ ;  /* 0x000000860f0f7210 */ /* 0x000fc60007fbe0ff */
[----:B------:R1:W-:Y:S04]  /*59df0*/  LDGSTS.E [R6+0x6100], desc[UR22][R4.64], P2 ;  /* 0x0610000004067fae */ /* 0x0003e800091a1016 */
[----:B------:R2:W-:Y:S01]  /*59e00*/  STL [R1+0x85c], R14 ;  /* 0x00085c0e01007387 */ /* 0x0005e20000100800 */
[----:B-1----:R-:W-:Y:S01]  /*59e10*/  IMAD.MOV.U32 R4, RZ, RZ, R19 ;  /* 0x000000ffff047224 */ /* 0x002fe200078e0013 */
[----:B------:R-:W-:-:S05]  /*59e20*/  MOV R5, R20 ;  /* 0x0000001400057202 */ /* 0x000fca0000000f00 */
[----:B------:R1:W-:Y:S02]  /*59e30*/  LDGSTS.E [R6+0x6500], desc[UR22][R4.64], P2 ;  /* 0x0650000004067fae */ /* 0x0003e400091a1016 */
[----:B-1----:R-:W-:Y:S01]  /*59e40*/  MOV R4, R14 ;  /* 0x0000000e00047202 */ /* 0x002fe20000000f00 */
[----:B--2---:R-:W-:-:S04]  /*59e50*/  IMAD.X R18, R18, 0x1, R135, P4 ;  /* 0x0000000112127824 */ /* 0x004fc800020e0687 */
[----:B------:R-:W-:Y:S01]  /*59e60*/  IMAD.MOV.U32 R5, RZ, RZ, R18 ;  /* 0x000000ffff057224 */ /* 0x000fe200078e0012 */
[----:B------:R-:W-:Y:S01]  /*59e70*/  STL [R1+0x858], R18 ;  /* 0x0008581201007387 */ /* 0x000fe20000100800 */
[----:B------:R-:W-:-:S03]  /*59e80*/  IMAD.X R17, R17, 0x1, R135, P5 ;  /* 0x0000000111117824 */ /* 0x000fc600028e0687 */
[----:B------:R1:W-:Y:S04]  /*59e90*/  STL [R1+0x89c], R15 ;  /* 0x00089c0f01007387 */ /* 0x0003e80000100800 */
[----:B------:R-:W2:Y:S04]  /*59ea0*/  LDL.LU R14, [R1+0x1e4] ;  /* 0x0001e400010e7983 */ /* 0x000ea80000300800 */
[----:B------:R-:W-:Y:S04]  /*59eb0*/  STL [R1+0x898], R17 ;  /* 0x0008981101007387 */ /* 0x000fe80000100800 */
[----:B------:R1:W-:Y:S04]  /*59ec0*/  LDGSTS.E [R6+0x6900], desc[UR22][R4.64], P2 ;  /* 0x0690000004067fae */ /* 0x0003e800091a1016 */
[----:B------:R-:W2:Y:S01]  /*59ed0*/  LDL.LU R19, [R1+0x224] ;  /* 0x0002240001137983 */ /* 0x000ea20000300800 */
[----:B------:R-:W-:Y:S01]  /*59ee0*/  IADD3 R8, P4, PT, R8, R134, RZ ;  /* 0x0000008608087210 */ /* 0x000fe20007f9e0ff */
[----:B-1----:R-:W-:-:S02]  /*59ef0*/  IMAD.MOV.U32 R4, RZ, RZ, R15 ;  /* 0x000000ffff047224 */ /* 0x002fc400078e000f */
[----:B------:R-:W2:Y:S01]  /*59f00*/  LDL.LU R15, [R1+0x1e0] ;  /* 0x0001e000010f7983 */ /* 0x000ea20000300800 */
[----:B------:R-:W-:Y:S02]  /*59f10*/  MOV R5, R17 ;  /* 0x0000001100057202 */ /* 0x000fe40000000f00 */
[----:B---3--:R-:W-:Y:S01]  /*59f20*/  IADD3 R13, P5, PT, R13, R134, RZ ;  /* 0x000000860d0d7210 */ /* 0x008fe20007fbe0ff */
[----:B------:R-:W3:Y:S04]  /*59f30*/  LDL.LU R20, [R1+0x220] ;  /* 0x0002200001147983 */ /* 0x000ee80000300800 */
[----:B------:R1:W-:Y:S04]  /*59f40*/  STL [R1+0x8dc], R8 ;  /* 0x0008dc0801007387 */ /* 0x0003e80000100800 */
[----:B------:R1:W-:Y:S02]  /*59f50*/  LDGSTS.E [R6+0x6d00], desc[UR22][R4.64], P2 ;  /* 0x06d0000004067fae */ /* 0x0003e400091a1016 */
[----:B-1----:R-:W-:Y:S01]  /*59f60*/  MOV R4, R8 ;  /* 0x0000000800047202 */ /* 0x002fe20000000f00 */
[----:B-----5:R-:W-:-:S05]  /*59f70*/  IMAD.X R10, R10, 0x1, R135, P4 ;  /* 0x000000010a0a7824 */ /* 0x020fca00020e0687 */
[----:B------:R1:W-:Y:S01]  /*59f80*/  STL [R1+0x8d8], R10 ;  /* 0x0008d80a01007387 */ /* 0x0003e20000100800 */
[----:B------:R-:W-:-:S03]  /*59f90*/  IMAD.X R16, R16, 0x1, R135, P5 ;  /* 0x0000000110107824 */ /* 0x000fc600028e0687 */
[----:B------:R-:W-:Y:S01]  /*59fa0*/  STL [R1+0x91c], R13 ;  /* 0x00091c0d01007387 */ /* 0x000fe20000100800 */
[----:B------:R-:W-:-:S03]  /*59fb0*/  IMAD.MOV.U32 R5, RZ, RZ, R10 ;  /* 0x000000ffff057224 */ /* 0x000fc600078e000a */
[----:B------:R-:W5:Y:S04]  /*59fc0*/  LDL.LU R8, [R1+0x264] ;  /* 0x0002640001087983 */ /* 0x000f680000300800 */
[----:B------:R-:W-:Y:S04]  /*59fd0*/  STL [R1+0x918], R16 ;  /* 0x0009181001007387 */ /* 0x000fe80000100800 */
[----:B-1----:R-:W5:Y:S04]  /*59fe0*/  LDL.LU R10, [R1+0x2a4] ;  /* 0x0002a400010a7983 */ /* 0x002f680000300800 */
[----:B------:R-:W5:Y:S04]  /*59ff0*/  LDL.LU R17, [R1+0x260] ;  /* 0x0002600001117983 */ /* 0x000f680000300800 */
[----:B------:R-:W5:Y:S01]  /*5a000*/  LDL.LU R18, [R1+0x2a0] ;  /* 0x0002a00001127983 */ /* 0x000f620000300800 */
[----:B----4-:R-:W-:-:S03]  /*5a010*/  IADD3 R9, P4, PT, R9, R134, RZ ;  /* 0x0000008609097210 */ /* 0x010fc60007f9e0ff */
[----:B------:R1:W-:Y:S01]  /*5a020*/  LDGSTS.E [R6+0x7100], desc[UR22][R4.64], P2 ;  /* 0x0710000004067fae */ /* 0x0003e200091a1016 */
[----:B------:R-:W-:-:S03]  /*5a030*/  IADD3 R7, P5, PT, R7, R134, RZ ;  /* 0x0000008607077210 */ /* 0x000fc60007fbe0ff */
[----:B------:R4:W-:Y:S01]  /*5a040*/  STL [R1+0x95c], R9 ;  /* 0x00095c0901007387 */ /* 0x0009e20000100800 */
[----:B-1----:R-:W-:Y:S01]  /*5a050*/  IMAD.MOV.U32 R4, RZ, RZ, R13 ;  /* 0x000000ffff047224 */ /* 0x002fe200078e000d */
[----:B------:R-:W-:-:S05]  /*5a060*/  MOV R5, R16 ;  /* 0x0000001000057202 */ /* 0x000fca0000000f00 */
[----:B------:R1:W-:Y:S01]  /*5a070*/  LDGSTS.E [R6+0x7500], desc[UR22][R4.64], P2 ;  /* 0x0750000004067fae */ /* 0x0003e200091a1016 */
[----:B------:R-:W-:Y:S01]  /*5a080*/  IMAD.X R12, R12, 0x1, R135, P4 ;  /* 0x000000010c0c7824 */ /* 0x000fe200020e0687 */
[----:B-1----:R-:W-:-:S04]  /*5a090*/  MOV R4, R9 ;  /* 0x0000000900047202 */ /* 0x002fc80000000f00 */
[----:B------:R1:W-:Y:S01]  /*5a0a0*/  STL [R1+0x958], R12 ;  /* 0x0009580c01007387 */ /* 0x0003e20000100800 */
[----:B------:R-:W-:Y:S02]  /*5a0b0*/  IMAD.MOV.U32 R5, RZ, RZ, R12 ;  /* 0x000000ffff057224 */ /* 0x000fe400078e000c */
[----:B------:R-:W-:Y:S01]  /*5a0c0*/  IMAD.X R11, R11, 0x1, R135, P5 ;  /* 0x000000010b0b7824 */ /* 0x000fe200028e0687 */
[----:B------:R-:W-:Y:S04]  /*5a0d0*/  STL [R1+0x99c], R7 ;  /* 0x00099c0701007387 */ /* 0x000fe80000100800 */
[----:B----4-:R-:W4:Y:S04]  /*5a0e0*/  LDL.LU R9, [R1+0x2e4] ;  /* 0x0002e40001097983 */ /* 0x010f280000300800 */
[----:B------:R1:W-:Y:S04]  /*5a0f0*/  STL [R1+0x998], R11 ;  /* 0x0009980b01007387 */ /* 0x0003e80000100800 */
[----:B------:R1:W-:Y:S04]  /*5a100*/  LDGSTS.E [R6+0x7900], desc[UR22][R4.64], P2 ;  /* 0x0790000004067fae */ /* 0x0003e800091a1016 */
[----:B-1----:R-:W4:Y:S01]  /*5a110*/  LDL.LU R12, [R1+0x324] ;  /* 0x00032400010c7983 */ /* 0x002f220000300800 */
[----:B------:R-:W-:-:S03]  /*5a120*/  MOV R5, R11 ;  /* 0x0000000b00057202 */ /* 0x000fc60000000f00 */
[----:B------:R-:W4:Y:S04]  /*5a130*/  LDL.LU R11, [R1+0x2e0] ;  /* 0x0002e000010b7983 */ /* 0x000f280000300800 */
[----:B------:R-:W4:Y:S01]  /*5a140*/  LDL.LU R16, [R1+0x320] ;  /* 0x0003200001107983 */ /* 0x000f220000300800 */
[----:B------:R-:W-:-:S03]  /*5a150*/  IMAD.MOV.U32 R4, RZ, RZ, R7 ;  /* 0x000000ffff047224 */ /* 0x000fc600078e0007 */
[----:B------:R-:W4:Y:S04]  /*5a160*/  LDL.LU R13, [R1+0x364] ;  /* 0x00036400010d7983 */ /* 0x000f280000300800 */
[----:B------:R-:W4:Y:S04]  /*5a170*/  LDL.LU R7, [R1+0x3a4] ;  /* 0x0003a40001077983 */ /* 0x000f280000300800 */
[----:B------:R1:W-:Y:S02]  /*5a180*/  LDGSTS.E [R6+0x7d00], desc[UR22][R4.64], P2 ;  /* 0x07d0000004067fae */ /* 0x0003e400091a1016 */
[----:B-1----:R-:W-:-:S05]  /*5a190*/  LOP3.LUT R6, R132, 0x30, RZ, 0x3c, !PT ;  /* 0x0000003084067812 */ /* 0x002fca00078e3cff */
[----:B------:R-:W-:Y:S01]  /*5a1a0*/  VIADD R6, R6, UR5 ;  /* 0x0000000506067c36 */ /* 0x000fe20008000000 */
[----:B--2---:R-:W-:-:S05]  /*5a1b0*/  IADD3 R14, P4, PT, R14, R134, RZ ;  /* 0x000000860e0e7210 */ /* 0x004fca0007f9e0ff */
[----:B------:R-:W-:Y:S01]  /*5a1c0*/  STL [R1+0x1e4], R14 ;  /* 0x0001e40e01007387 */ /* 0x000fe20000100800 */
[----:B------:R-:W-:-:S05]  /*5a1d0*/  IADD3 R19, P5, PT, R19, R134, RZ ;  /* 0x0000008613137210 */ /* 0x000fca0007fbe0ff */
[----:B------:R-:W-:Y:S01]  /*5a1e0*/  STL [R1+0x224], R19 ;  /* 0x0002241301007387 */ /* 0x000fe20000100800 */
[----:B------:R-:W-:-:S04]  /*5a1f0*/  IMAD.X R15, R15, 0x1, R135, P4 ;  /* 0x000000010f0f7824 */ /* 0x000fc800020e0687 */
[----:B------:R-:W-:Y:S01]  /*5a200*/  IMAD.MOV.U32 R5, RZ, RZ, R15 ;  /* 0x000000ffff057224 */ /* 0x000fe200078e000f */
[----:B------:R1:W-:Y:S01]  /*5a210*/  STL [R1+0x1e0], R15 ;  /* 0x0001e00f01007387 */ /* 0x0003e20000100800 */
[----:B------:R-:W-:Y:S01]  /*5a220*/  IMAD.MOV.U32 R4, RZ, RZ, R14 ;  /* 0x000000ffff047224 */ /* 0x000fe200078e000e */
[----:B---3--:R-:W-:-:S04]  /*5a230*/  IADD3.X R20, PT, PT, R20, R135, RZ, P5, !PT ;  /* 0x0000008714147210 */ /* 0x008fc80002ffe4ff */
[----:B------:R2:W-:Y:S04]  /*5a240*/  LDGSTS.E [R6+0x180], desc[UR22][R4.64], P2 ;  /* 0x0018000004067fae */ /* 0x0005e800091a1016 */
[----:B-1----:R-:W3:Y:S04]  /*5a250*/  LDL.LU R15, [R1+0x360] ;  /* 0x00036000010f7983 */ /* 0x002ee80000300800 */
[----:B------:R-:W3:Y:S01]  /*5a260*/  LDL.LU R14, [R1+0x3a0] ;  /* 0x0003a000010e7983 */ /* 0x000ee20000300800 */
[----:B--2---:R-:W-:Y:S01]  /*5a270*/  MOV R4, R19 ;  /* 0x0000001300047202 */ /* 0x004fe20000000f00 */
[----:B------:R-:W-:-:S02]  /*5a280*/  IMAD.MOV.U32 R5, RZ, RZ, R20 ;  /* 0x000000ffff057224 */ /* 0x000fc400078e0014 */
[----:B------:R-:W-:Y:S04]  /*5a290*/  STL [R1+0x220], R20 ;  /* 0x0002201401007387 */ /* 0x000fe80000100800 */
[----:B------:R1:W-:Y:S01]  /*5a2a0*/  LDGSTS.E [R6+0x580], desc[UR22][R4.64], P2 ;  /* 0x0058000004067fae */ /* 0x0003e200091a1016 */
[----:B-----5:R-:W-:-:S05]  /*5a2b0*/  IADD3 R8, P4, PT, R8, R134, RZ ;  /* 0x0000008608087210 */ /* 0x020fca0007f9e0ff */
[----:B------:R-:W-:Y:S01]  /*5a2c0*/  STL [R1+0x264], R8 ;  /* 0x0002640801007387 */ /* 0x000fe20000100800 */
[----:B------:R-:W-:Y:S01]  /*5a2d0*/  IADD3 R10, P5, PT, R10, R134, RZ ;  /* 0x000000860a0a7210 */ /* 0x000fe20007fbe0ff */
[----:B------:R-:W-:Y:S02]  /*5a2e0*/  IMAD.X R17, R17, 0x1, R135, P4 ;  /* 0x0000000111117824 */ /* 0x000fe400020e0687 */
[----:B-1----:R-:W-:Y:S01]  /*5a2f0*/  IMAD.MOV.U32 R4, RZ, RZ, R8 ;  /* 0x000000ffff047224 */ /* 0x002fe200078e0008 */
[----:B------:R-:W-:Y:S02]  /*5a300*/  IADD3.X R18, PT, PT, R18, R135, RZ, P5, !PT ;  /* 0x0000008712127210 */ /* 0x000fe40002ffe4ff */
[----:B------:R1:W-:Y:S01]  /*5a310*/  STL [R1+0x260], R17 ;  /* 0x0002601101007387 */ /* 0x0003e20000100800 */
[----:B------:R-:W-:-:S03]  /*5a320*/  IMAD.MOV.U32 R5, RZ, RZ, R17 ;  /* 0x000000ffff057224 */ /* 0x000fc600078e0011 */
[----:B------:R-:W-:Y:S04]  /*5a330*/  STL [R1+0x2a4], R10 ;  /* 0x0002a40a01007387 */ /* 0x000fe80000100800 */
[----:B------:R2:W-:Y:S04]  /*5a340*/  LDGSTS.E [R6+0x980], desc[UR22][R4.64], P2 ;  /* 0x0098000004067fae */ /* 0x0005e800091a1016 */
[----:B-1----:R-:W5:Y:S04]  /*5a350*/  LDL.LU R17, [R1+0x3e4] ;  /* 0x0003e40001117983 */ /* 0x002f680000300800 */
[----:B------:R1:W-:Y:S04]  /*5a360*/  STL [R1+0x2a0], R18 ;  /* 0x0002a01201007387 */ /* 0x0003e80000100800 */
[----:B------:R-:W5:Y:S01]  /*5a370*/  LDL.LU R8, [R1+0x424] ;  /* 0x0004240001087983 */ /* 0x000f620000300800 */
[----:B--2---:R-:W-:-:S03]  /*5a380*/  IMAD.MOV.U32 R5, RZ, RZ, R18 ;  /* 0x000000ffff057224 */ /* 0x004fc600078e0012 */
[----:B-1----:R-:W2:Y:S01]  /*5a390*/  LDL.LU R18, [R1+0x3e0] ;  /* 0x0003e00001127983 */ /* 0x002ea20000300800 */
[----:B------:R-:W-:-:S03]  /*5a3a0*/  MOV R4, R10 ;  /* 0x0000000a00047202 */ /* 0x000fc60000000f00 */
[----:B------:R-:W2:Y:S04]  /*5a3b0*/  LDL.LU R10, [R1+0x420] ;  /* 0x00042000010a7983 */ /* 0x000ea80000300800 */
[----:B------:R1:W-:Y:S01]  /*5a3c0*/  LDGSTS.E [R6+0xd80], desc[UR22][R4.64], P2 ;  /* 0x00d8000004067fae */ /* 0x0003e200091a1016 */
[----:B----4-:R-:W-:-:S05]  /*5a3d0*/  IADD3 R9, P4, PT, R9, R134, RZ ;  /* 0x0000008609097210 */ /* 0x010fca0007f9e0ff */
[----:B------:R4:W-:Y:S01]  /*5a3e0*/  STL [R1+0x2e4], R9 ;  /* 0x0002e40901007387 */ /* 0x0009e20000100800 */
[----:B-1----:R-:W-:Y:S01]  /*5a3f0*/  IMAD.MOV.U32 R4, RZ, RZ, R9 ;  /* 0x000000ffff047224 */ /* 0x002fe200078e0009 */
[----:B------:R-:W-:Y:S01]  /*5a400*/  IADD3 R12, P5, PT, R12, R134, RZ ;  /* 0x000000860c0c7210 */ /* 0x000fe20007fbe0ff */
[----:B------:R-:W-:-:S03]  /*5a410*/  IMAD.X R11, R11, 0x1, R135, P4 ;  /* 0x000000010b0b7824 */ /* 0x000fc600020e0687 */
[----:B------:R-:W-:Y:S02]  /*5a420*/  IADD3.X R16, PT, PT, R16, R135, RZ, P5, !PT ;  /* 0x0000008710107210 */ /* 0x000fe40002ffe4ff */
[----:B------:R1:W-:Y:S01]  /*5a430*/  STL [R1+0x2e0], R11 ;  /* 0x0002e00b01007387 */ /* 0x0003e20000100800 */
[----:B------:R-:W-:-:S03]  /*5a440*/  IMAD.MOV.U32 R5, RZ, RZ, R11 ;  /* 0x000000ffff057224 */ /* 0x000fc600078e000b */
[----:B------:R-:W-:Y:S04]  /*5a450*/  STL [R1+0x324], R12 ;  /* 0x0003240c01007387 */ /* 0x000fe80000100800 */
[----:B----4-:R-:W4:Y:S04]  /*5a460*/  LDL.LU R9, [R1+0x464] ;  /* 0x0004640001097983 */ /* 0x010f280000300800 */
[----:B------:R1:W-:Y:S04]  /*5a470*/  STL [R1+0x320], R16 ;  /* 0x0003201001007387 */ /* 0x0003e80000100800 */
[----:B------:R1:W-:Y:S01]  /*5a480*/  LDGSTS.E [R6+0x1180], desc[UR22][R4.64], P2 ;  /* 0x0118000004067fae */ /* 0x0003e200091a1016 */
[----:B------:R-:W-:-:S03]  /*5a490*/  IADD3 R13, P4, PT, R13, R134, RZ ;  /* 0x000000860d0d7210 */ /* 0x000fc60007f9e0ff */
[----:B-1----:R-:W4:Y:S01]  /*5a4a0*/  LDL.LU R11, [R1+0x4a4] ;  /* 0x0004a400010b7983 */ /* 0x002f220000300800 */
[----:B------:R-:W-:-:S03]  /*5a4b0*/  IMAD.MOV.U32 R5, RZ, RZ, R16 ;  /* 0x000000ffff057224 */ /* 0x000fc600078e0010 */
[----:B------:R-:W4:Y:S01]  /*5a4c0*/  LDL.LU R16, [R1+0x460] ;  /* 0x0004600001107983 */ /* 0x000f220000300800 */
[----:B------:R-:W-:-:S03]  /*5a4d0*/  MOV R4, R12 ;  /* 0x0000000c00047202 */ /* 0x000fc60000000f00 */
[----:B------:R-:W4:Y:S01]  /*5a4e0*/  LDL.LU R12, [R1+0x4a0] ;  /* 0x0004a000010c7983 */ /* 0x000f220000300800 */
[----:B------:R-:W-:-:S03]  /*5a4f0*/  IADD3 R7, P5, PT, R7, R134, RZ ;  /* 0x0000008607077210 */ /* 0x000fc60007fbe0ff */
[----:B------:R1:W-:Y:S04]  /*5a500*/  STL [R1+0x364], R13 ;  /* 0x0003640d01007387 */ /* 0x0003e80000100800 */
[----:B------:R1:W-:Y:S02]  /*5a510*/  LDGSTS.E [R6+0x1580], desc[UR22][R4.64], P2 ;  /* 0x0158000004067fae */ /* 0x0003e400091a1016 */
[----:B-1----:R-:W-:Y:S02]  /*5a520*/  IMAD.MOV.U32 R4, RZ, RZ, R13 ;  /* 0x000000ffff047224 */ /* 0x002fe400078e000d */
[----:B---3--:R-:W-:Y:S01]  /*5a530*/  IMAD.X R15, R15, 0x1, R135, P4 ;  /* 0x000000010f0f7824 */ /* 0x008fe200020e0687 */
[----:B------:R-:W-:-:S04]  /*5a540*/  IADD3.X R14, PT, PT, R14, R135, RZ, P5, !PT ;  /* 0x000000870e0e7210 */ /* 0x000fc80002ffe4ff */
        /* <DEDUP_REMOVED lines=9> */
[----:B-1----:R-:W-:Y:S01]  /*5a5e0*/  MOV R4, R7 ;  /* 0x0000000700047202 */ /* 0x002fe20000000f00 */
[----:B------:R-:W-:Y:S01]  /*5a5f0*/  IMAD.MOV.U32 R5, RZ, RZ, R14 ;  /* 0x000000ffff057224 */ /* 0x000fe200078e000e */
[----:B---3--:R-:W3:Y:S04]  /*5a600*/  LDL.LU R7, [R1+0x564] ;  /* 0x0005640001077983 */ /* 0x008ee80000300800 */
[----:B------:R-:W3:Y:S04]  /*5a610*/  LDL.LU R14, [R1+0x5a4] ;  /* 0x0005a400010e7983 */ /* 0x000ee80000300800 */
[----:B------:R1:W-:Y:S01]  /*5a620*/  LDGSTS.E [R6+0x1d80], desc[UR22][R4.64], P2 ;  /* 0x01d8000004067fae */ /* 0x0003e200091a1016 */
[----:B-----5:R-:W-:-:S05]  /*5a630*/  IADD3 R17, P4, PT, R17, R134, RZ ;  /* 0x0000008611117210 */ /* 0x020fca0007f9e0ff */
[----:B------:R5:W-:Y:S01]  /*5a640*/  STL [R1+0x3e4], R17 ;  /* 0x0003e41101007387 */ /* 0x000be20000100800 */
[----:B------:R-:W-:Y:S01]  /*5a650*/  IADD3 R8, P5, PT, R8, R134, RZ ;  /* 0x0000008608087210 */ /* 0x000fe20007fbe0ff */
[----:B--2---:R-:W-:Y:S02]  /*5a660*/  IMAD.X R18, R18, 0x1, R135, P4 ;  /* 0x0000000112127824 */ /* 0x004fe400020e0687 */
[----:B-1----:R-:W-:Y:S01]  /*5a670*/  IMAD.MOV.U32 R4, RZ, RZ, R17 ;  /* 0x000000ffff047224 */ /* 0x002fe200078e0011 */
[----:B------:R-:W-:Y:S02]  /*5a680*/  IADD3.X R10, PT, PT, R10, R135, RZ, P5, !PT ;  /* 0x000000870a0a7210 */ /* 0x000fe40002ffe4ff */
[----:B------:R1:W-:Y:S04]  /*5a690*/  STL [R1+0x3e0], R18 ;  /* 0x0003e01201007387 */ /* 0x0003e80000100800 */
[----:B------:R2:W-:Y:S04]  /*5a6a0*/  STL [R1+0x424], R8 ;  /* 0x0004240801007387 */ /* 0x0005e80000100800 */
[----:B-----5:R-:W5:Y:S01]  /*5a6b0*/  LDL.LU R17, [R1+0x560] ;  /* 0x0005600001117983 */ /* 0x020f620000300800 */
[----:B------:R-:W-:-:S03]  /*5a6c0*/  IMAD.MOV.U32 R5, RZ, RZ, R18 ;  /* 0x000000ffff057224 */ /* 0x000fc600078e0012 */
[----:B------:R2:W-:Y:S04]  /*5a6d0*/  STL [R1+0x420], R10 ;  /* 0x0004200a01007387 */ /* 0x0005e80000100800 */
[----:B-1----:R-:W5:Y:S04]  /*5a6e0*/  LDL.LU R18, [R1+0x5a0] ;  /* 0x0005a00001127983 */ /* 0x002f680000300800 */
[----:B------:R1:W-:Y:S02]  /*5a6f0*/  LDGSTS.E [R6+0x2180], desc[UR22][R4.64], P2 ;  /* 0x0218000004067fae */ /* 0x0003e400091a1016 */
[----:B-1----:R-:W-:Y:S01]  /*5a700*/  MOV R4, R8 ;  /* 0x0000000800047202 */ /* 0x002fe20000000f00 */
[----:B------:R-:W-:Y:S01]  /*5a710*/  IMAD.MOV.U32 R5, RZ, RZ, R10 ;  /* 0x000000ffff057224 */ /* 0x000fe200078e000a */
[----:B--2---:R-:W2:Y:S04]  /*5a720*/  LDL.LU R8, [R1+0x5e4] ;  /* 0x0005e40001087983 */ /* 0x004ea80000300800 */
[----:B------:R-:W2:Y:S04]  /*5a730*/  LDL.LU R10, [R1+0x624] ;  /* 0x00062400010a7983 */ /* 0x000ea80000300800 */
[----:B------:R1:W-:Y:S01]  /*5a740*/  LDGSTS.E [R6+0x2580], desc[UR22][R4.64], P2 ;  /* 0x0258000004067fae */ /* 0x0003e200091a1016 */
[----:B----4-:R-:W-:-:S05]  /*5a750*/  IADD3 R9, P4, PT, R9, R134, RZ ;  /* 0x0000008609097210 */ /* 0x010fca0007f9e0ff */
[----:B------:R4:W-:Y:S01]  /*5a760*/  STL [R1+0x464], R9 ;  /* 0x0004640901007387 */ /* 0x0009e20000100800 */
[----:B------:R-:W-:Y:S01]  /*5a770*/  IADD3 R11, P5, PT, R11, R134, RZ ;  /* 0x000000860b0b7210 */ /* 0x000fe20007fbe0ff */
[----:B-1----:R-:W-:Y:S02]  /*5a780*/  IMAD.MOV.U32 R4, RZ, RZ, R9 ;  /* 0x000000ffff047224 */ /* 0x002fe400078e0009 */
[----:B------:R-:W-:Y:S01]  /*5a790*/  IMAD.X R16, R16, 0x1, R135, P4 ;  /* 0x0000000110107824 */ /* 0x000fe200020e0687 */
[----:B------:R-:W-:-:S04]  /*5a7a0*/  IADD3.X R12, PT, PT, R12, R135, RZ, P5, !PT ;  /* 0x000000870c0c7210 */ /* 0x000fc80002ffe4ff */
[----:B------:R1:W-:Y:S04]  /*5a7b0*/  STL [R1+0x460], R16 ;  /* 0x0004601001007387 */ /* 0x0003e80000100800 */
[----:B------:R1:W-:Y:S04]  /*5a7c0*/  STL [R1+0x4a4], R11 ;  /* 0x0004a40b01007387 */ /* 0x0003e80000100800 */
[----:B----4-:R-:W4:Y:S01]  /*5a7d0*/  LDL.LU R9, [R1+0x5e0] ;  /* 0x0005e00001097983 */ /* 0x010f220000300800 */
[----:B------:R-:W-:-:S03]  /*5a7e0*/  IMAD.MOV.U32 R5, RZ, RZ, R16 ;  /* 0x000000ffff057224 */ /* 0x000fc600078e0010 */
[----:B------:R1:W-:Y:S04]  /*5a7f0*/  STL [R1+0x4a0], R12 ;  /* 0x0004a00c01007387 */ /* 0x0003e80000100800 */
[----:B-1----:R-:W4:Y:S04]  /*5a800*/  LDL.LU R16, [R1+0x620] ;  /* 0x0006200001107983 */ /* 0x002f280000300800 */
[----:B------:R1:W-:Y:S02]  /*5a810*/  LDGSTS.E [R6+0x2980], desc[UR22][R4.64], P2 ;  /* 0x0298000004067fae */ /* 0x0003e400091a1016 */
[----:B-1----:R-:W-:Y:S01]  /*5a820*/  MOV R4, R11 ;  /* 0x0000000b00047202 */ /* 0x002fe20000000f00 */
[----:B------:R-:W-:Y:S01]  /*5a830*/  IMAD.MOV.U32 R5, RZ, RZ, R12 ;  /* 0x000000ffff057224 */ /* 0x000fe200078e000c */
[----:B------:R-:W4:Y:S04]  /*5a840*/  LDL.LU R11, [R1+0x664] ;  /* 0x00066400010b7983 */ /* 0x000f280000300800 */
[----:B------:R-:W4:Y:S04]  /*5a850*/  LDL.LU R12, [R1+0x6a4] ;  /* 0x0006a400010c7983 */ /* 0x000f280000300800 */
        /* <DEDUP_REMOVED lines=10> */
[----:B------:R-:W4:Y:S04]  /*5a900*/  LDL.LU R15, [R1+0x660] ;  /* 0x00066000010f7983 */ /* 0x000f280000300800 */
[----:B------:R-:W-:Y:S04]  /*5a910*/  STL [R1+0x520], R20 ;  /* 0x0005201401007387 */ /* 0x000fe80000100800 */
[----:B------:R-:W4:Y:S01]  /*5a920*/  LDL.LU R13, [R1+0x6a0] ;  /* 0x0006a000010d7983 */ /* 0x000f220000300800 */
[----:B---3--:R-:W-:-:S03]  /*5a930*/  IADD3 R7, P4, PT, R7, R134, RZ ;  /* 0x0000008607077210 */ /* 0x008fc60007f9e0ff */
[----:B------:R1:W-:Y:S01]  /*5a940*/  LDGSTS.E [R6+0x3180], desc[UR22][R4.64], P2 ;  /* 0x0318000004067fae */ /* 0x0003e200091a1016 */
[----:B------:R-:W-:-:S03]  /*5a950*/  IADD3 R14, P5, PT, R14, R134, RZ ;  /* 0x000000860e0e7210 */ /* 0x000fc60007fbe0ff */
[----:B------:R-:W-:Y:S01]  /*5a960*/  STL [R1+0x564], R7 ;  /* 0x0005640701007387 */ /* 0x000fe20000100800 */
[----:B-1----:R-:W-:Y:S01]  /*5a970*/  MOV R4, R19 ;  /* 0x0000001300047202 */ /* 0x002fe20000000f00 */
[----:B------:R-:W-:-:S05]  /*5a980*/  IMAD.MOV.U32 R5, RZ, RZ, R20 ;  /* 0x000000ffff057224 */ /* 0x000fca00078e0014 */
[----:B------:R1:W-:Y:S02]  /*5a990*/  LDGSTS.E [R6+0x3580], desc[UR22][R4.64], P2 ;  /* 0x0358000004067fae */ /* 0x0003e400091a1016 */
[----:B-1----:R-:W-:Y:S02]  /*5a9a0*/  IMAD.MOV.U32 R4, RZ, RZ, R7 ;  /* 0x000000ffff047224 */ /* 0x002fe400078e0007 */
[----:B-----5:R-:W-:-:S04]  /*5a9b0*/  IMAD.X R17, R17, 0x1, R135, P4 ;  /* 0x0000000111117824 */ /* 0x020fc800020e0687 */
[----:B------:R-:W-:Y:S01]  /*5a9c0*/  IMAD.MOV.U32 R5, RZ, RZ, R17 ;  /* 0x000000ffff057224 */ /* 0x000fe200078e0011 */
[----:B------:R1:W-:Y:S01]  /*5a9d0*/  STL [R1+0x560], R17 ;  /* 0x0005601101007387 */ /* 0x0003e20000100800 */
[----:B------:R-:W-:-:S03]  /*5a9e0*/  IADD3.X R18, PT, PT, R18, R135, RZ, P5, !PT ;  /* 0x0000008712127210 */ /* 0x000fc60002ffe4ff */
[----:B------:R-:W-:Y:S04]  /*5a9f0*/  STL [R1+0x5a4], R14 ;  /* 0x0005a40e01007387 */ /* 0x000fe80000100800 */
[----:B------:R3:W-:Y:S04]  /*5aa00*/  LDGSTS.E [R6+0x3980], desc[UR22][R4.64], P2 ;  /* 0x0398000004067fae */ /* 0x0007e800091a1016 */
[----:B-1----:R-:W5:Y:S04]  /*5aa10*/  LDL.LU R17, [R1+0x6e4] ;  /* 0x0006e40001117983 */ /* 0x002f680000300800 */
[----:B------:R1:W-:Y:S04]  /*5aa20*/  STL [R1+0x5a0], R18 ;  /* 0x0005a01201007387 */ /* 0x0003e80000100800 */
[----:B------:R-:W5:Y:S01]  /*5aa30*/  LDL.LU R7, [R1+0x724] ;  /* 0x0007240001077983 */ /* 0x000f620000300800 */
[----:B---3--:R-:W-:-:S03]  /*5aa40*/  IMAD.MOV.U32 R5, RZ, RZ, R18 ;  /* 0x000000ffff057224 */ /* 0x008fc600078e0012 */
[----:B-1----:R-:W3:Y:S01]  /*5aa50*/  LDL.LU R18, [R1+0x6e0] ;  /* 0x0006e00001127983 */ /* 0x002ee20000300800 */
[----:B------:R-:W-:-:S03]  /*5aa60*/  MOV R4, R14 ;  /* 0x0000000e00047202 */ /* 0x000fc60000000f00 */
[----:B------:R-:W3:Y:S01]  /*5aa70*/  LDL.LU R14, [R1+0x720] ;  /* 0x00072000010e7983 */ /* 0x000ee20000300800 */
[-C--:B--2---:R-:W-:Y:S02]  /*5aa80*/  IADD3 R8, P4, PT, R8, R134.reuse, RZ ;  /* 0x0000008608087210 */ /* 0x084fe40007f9e0ff */
[----:B------:R-:W-:Y:S01]  /*5aa90*/  IADD3 R10, P5, PT, R10, R134, RZ ;  /* 0x000000860a0a7210 */ /* 0x000fe20007fbe0ff */
[----:B------:R1:W-:Y:S04]  /*5aaa0*/  LDGSTS.E [R6+0x3d80], desc[UR22][R4.64], P2 ;  /* 0x03d8000004067fae */ /* 0x0003e800091a1016 */
[----:B------:R-:W-:Y:S01]  /*5aab0*/  STL [R1+0x5e4], R8 ;  /* 0x0005e40801007387 */ /* 0x000fe20000100800 */
[----:B-1----:R-:W-:Y:S02]  /*5aac0*/  IMAD.MOV.U32 R4, RZ, RZ, R8 ;  /* 0x000000ffff047224 */ /* 0x002fe400078e0008 */
[----:B----4-:R-:W-:-:S04]  /*5aad0*/  IMAD.X R9, R9, 0x1, R135, P4 ;  /* 0x0000000109097824 */ /* 0x010fc800020e0687 */
        /* <DEDUP_REMOVED lines=8> */
[----:B--2---:R-:W-:Y:S01]  /*5ab60*/  IMAD.MOV.U32 R5, RZ, RZ, R16 ;  /* 0x000000ffff057224 */ /* 0x004fe200078e0010 */
[----:B------:R-:W-:-:S02]  /*5ab70*/  IADD3 R11, P4, PT, R11, R134, RZ ;  /* 0x000000860b0b7210 */ /* 0x000fc40007f9e0ff */
[----:B-1----:R-:W2:Y:S01]  /*5ab80*/  LDL.LU R16, [R1+0x760] ;  /* 0x0007600001107983 */ /* 0x002ea20000300800 */
[----:B------:R-:W-:-:S03]  /*5ab90*/  MOV R4, R10 ;  /* 0x0000000a00047202 */ /* 0x000fc60000000f00 */
[----:B------:R-:W2:Y:S01]  /*5aba0*/  LDL.LU R10, [R1+0x7a0] ;  /* 0x0007a000010a7983 */ /* 0x000ea20000300800 */
[----:B------:R-:W-:-:S03]  /*5abb0*/  IADD3 R12, P5, PT, R12, R134, RZ ;  /* 0x000000860c0c7210 */ /* 0x000fc60007fbe0ff */
[----:B------:R1:W-:Y:S04]  /*5abc0*/  LDGSTS.E [R6+0x4580], desc[UR22][R4.64], P2 ;  /* 0x0458000004067fae */ /* 0x0003e800091a1016 */
[----:B------:R1:W-:Y:S02]  /*5abd0*/  STL [R1+0x664], R11 ;  /* 0x0006640b01007387 */ /* 0x0003e40000100800 */
[----:B-1----:R-:W-:Y:S02]  /*5abe0*/  IMAD.MOV.U32 R4, RZ, RZ, R11 ;  /* 0x000000ffff047224 */ /* 0x002fe400078e000b */
[----:B------:R-:W-:-:S04]  /*5abf0*/  IMAD.X R15, R15, 0x1, R135, P4 ;  /* 0x000000010f0f7824 */ /* 0x000fc800020e0687 */
[----:B------:R-:W-:Y:S01]  /*5ac00*/  IMAD.MOV.U32 R5, RZ, RZ, R15 ;  /* 0x000000ffff057224 */ /* 0x000fe200078e000f */
[----:B------:R-:W-:Y:S01]  /*5ac10*/  STL [R1+0x660], R15 ;  /* 0x0006600f01007387 */ /* 0x000fe20000100800 */
[----:B------:R-:W-:-:S03]  /*5ac20*/  IADD3.X R13, PT, PT, R13, R135, RZ, P5, !PT ;  /* 0x000000870d0d7210 */ /* 0x000fc60002ffe4ff */
        /* <DEDUP_REMOVED lines=12> */
[----:B-----5:R-:W-:-:S05]  /*5acf0*/  IADD3 R17, P4, PT, R17, R134, RZ ;  /* 0x0000008611117210 */ /* 0x020fca0007f9e0ff */
[----:B------:R-:W-:Y:S01]  /*5ad00*/  STL [R1+0x6e4], R17 ;  /* 0x0006e41101007387 */ /* 0x000fe20000100800 */
[----:B------:R-:W-:Y:S01]  /*5ad10*/  IADD3 R7, P5, PT, R7, R134, RZ ;  /* 0x0000008607077210 */ /* 0x000fe20007fbe0ff */
[----:B---3--:R-:W-:-:S03]  /*5ad20*/  IMAD.X R18, R18, 0x1, R135, P4 ;  /* 0x0000000112127824 */ /* 0x008fc600020e0687 */
        /* <DEDUP_REMOVED lines=8> */
[----:B------:R1:W-:Y:S02]  /*5adb0*/  LDGSTS.E [R6+0x5180], desc[UR22][R4.64], P2 ;  /* 0x0518000004067fae */ /* 0x0003e400091a1016 */
[----:B-1----:R-:W-:Y:S01]  /*5adc0*/  MOV R4, R7 ;  /* 0x0000000700047202 */ /* 0x002fe20000000f00 */
[----:B------:R-:W-:Y:S01]  /*5add0*/  IMAD.MOV.U32 R5, RZ, RZ, R14 ;  /* 0x000000ffff057224 */ /* 0x000fe200078e000e */
[----:B------:R-:W3:Y:S04]  /*5ade0*/  LDL.LU R7, [R1+0x8e4] ;  /* 0x0008e40001077983 */ /* 0x000ee80000300800 */
[----:B-----5:R-:W5:Y:S04]  /*5adf0*/  LDL.LU R14, [R1+0x924] ;  /* 0x00092400010e7983 */ /* 0x020f680000300800 */
[----:B------:R1:W-:Y:S01]  /*5ae00*/  LDGSTS.E [R6+0x5580], desc[UR22][R4.64], P2 ;  /* 0x0558000004067fae */ /* 0x0003e200091a1016 */
[----:B----4-:R-:W-:-:S05]  /*5ae10*/  IADD3 R9, P4, PT, R9, R134, RZ ;  /* 0x0000008609097210 */ /* 0x010fca0007f9e0ff */
[----:B------:R4:W-:Y:S01]  /*5ae20*/  STL [R1+0x764], R9 ;  /* 0x0007640901007387 */ /* 0x0009e20000100800 */
[----:B------:R-:W-:Y:S01]  /*5ae30*/  IADD3 R8, P5, PT, R8, R134, RZ ;  /* 0x0000008608087210 */ /* 0x000fe20007fbe0ff */
[----:B--2---:R-:W-:Y:S02]  /*5ae40*/  IMAD.X R16, R16, 0x1, R135, P4 ;  /* 0x0000000110107824 */ /* 0x004fe400020e0687 */
[----:B-1----:R-:W-:Y:S01]  /*5ae50*/  IMAD.MOV.U32 R4, RZ, RZ, R9 ;  /* 0x000000ffff047224 */ /* 0x002fe200078e0009 */
[----:B------:R-:W-:Y:S02]  /*5ae60*/  IADD3.X R10, PT, PT, R10, R135, RZ, P5, !PT ;  /* 0x000000870a0a7210 */ /* 0x000fe40002ffe4ff */
[----:B------:R1:W-:Y:S04]  /*5ae70*/  STL [R1+0x760], R16 ;  /* 0x0007601001007387 */ /* 0x0003e80000100800 */
[----:B------:R-:W-:Y:S01]  /*5ae80*/  STL [R1+0x7a4], R8 ;  /* 0x0007a40801007387 */ /* 0x000fe20000100800 */
[----:B------:R-:W-:-:S03]  /*5ae90*/  IMAD.MOV.U32 R5, RZ, RZ, R16 ;  /* 0x000000ffff057224 */ /* 0x000fc600078e0010 */
[----:B----4-:R-:W2:Y:S04]  /*5aea0*/  LDL.LU R9, [R1+0x8e0] ;  /* 0x0008e00001097983 */ /* 0x010ea80000300800 */
[----:B------:R4:W-:Y:S04]  /*5aeb0*/  STL [R1+0x7a0], R10 ;  /* 0x0007a00a01007387 */ /* 0x0009e80000100800 */
[----:B-1----:R-:W2:Y:S04]  /*5aec0*/  LDL.LU R16, [R1+0x920] ;  /* 0x0009200001107983 */ /* 0x002ea80000300800 */
[----:B------:R1:W-:Y:S02]  /*5aed0*/  LDGSTS.E [R6+0x5980], desc[UR22][R4.64], P2 ;  /* 0x0598000004067fae */ /* 0x0003e400091a1016 */
[----:B-1----:R-:W-:Y:S01]  /*5aee0*/  MOV R4, R8 ;  /* 0x0000000800047202 */ /* 0x002fe20000000f00 */
[----:B------:R-:W-:-:S02]  /*5aef0*/  IMAD.MOV.U32 R5, RZ, RZ, R10 ;  /* 0x000000ffff057224 */ /* 0x000fc400078e000a */
[----:B----4-:R-:W4:Y:S04]  /*5af00*/  LDL.LU R10, [R1+0x964] ;  /* 0x00096400010a7983 */ /* 0x010f280000300800 */
        /* <DEDUP_REMOVED lines=12> */
[----:B------:R-:W-:Y:S01]  /*5afd0*/  STL [R1+0x820], R20 ;  /* 0x0008201401007387 */ /* 0x000fe20000100800 */
[----:B------:R-:W-:-:S03]  /*5afe0*/  IADD3 R13, P4, PT, R13, R134, RZ ;  /* 0x000000860d0d7210 */ /* 0x000fc60007f9e0ff */
[----:B------:R-:W4:Y:S01]  /*5aff0*/  LDL.LU R11, [R1+0x9a0] ;  /* 0x0009a000010b7983 */ /* 0x000f220000300800 */
[----:B------:R-:W-:-:S03]  /*5b000*/  IADD3 R15, P5, PT, R15, R134, RZ ;  /* 0x000000860f0f7210 */ /* 0x000fc60007fbe0ff */
[----:B------:R1:W-:Y:S04]  /*5b010*/  LDGSTS.E [R6+0x6180], desc[UR22][R4.64], P2 ;  /* 0x0618000004067fae */ /* 0x0003e800091a1016 */
[----:B------:R3:W-:Y:S01]  /*5b020*/  STL [R1+0x864], R13 ;  /* 0x0008640d01007387 */ /* 0x0007e20000100800 */
[----:B-1----:R-:W-:Y:S01]  /*5b030*/  MOV R4, R19 ;  /* 0x0000001300047202 */ /* 0x002fe20000000f00 */
[----:B------:R-:W-:-:S05]  /*5b040*/  IMAD.MOV.U32 R5, RZ, RZ, R20 ;  /* 0x000000ffff057224 */ /* 0x000fca00078e0014 */
[----:B------:R1:W-:Y:S02]  /*5b050*/  LDGSTS.E [R6+0x6580], desc[UR22][R4.64], P2 ;  /* 0x0658000004067fae */ /* 0x0003e400091a1016 */
[----:B-1----:R-:W-:Y:S02]  /*5b060*/  IMAD.MOV.U32 R4, RZ, RZ, R13 ;  /* 0x000000ffff047224 */ /* 0x002fe400078e000d */
[----:B---3--:R-:W-:-:S04]  /*5b070*/  IMAD.X R18, R18, 0x1, R135, P4 ;  /* 0x0000000112127824 */ /* 0x008fc800020e0687 */
[----:B------:R-:W-:Y:S01]  /*5b080*/  IMAD.MOV.U32 R5, RZ, RZ, R18 ;  /* 0x000000ffff057224 */ /* 0x000fe200078e0012 */
[----:B------:R-:W-:Y:S01]  /*5b090*/  STL [R1+0x860], R18 ;  /* 0x0008601201007387 */ /* 0x000fe20000100800 */
[----:B------:R-:W-:-:S03]  /*5b0a0*/  IADD3.X R17, PT, PT, R17, R135, RZ, P5, !PT ;  /* 0x0000008711117210 */ /* 0x000fc60002ffe4ff */
[----:B------:R1:W-:Y:S04]  /*5b0b0*/  STL [R1+0x8a4], R15 ;  /* 0x0008a40f01007387 */ /* 0x0003e80000100800 */
        /* <DEDUP_REMOVED lines=8> */
[----:B-----5:R-:W-:Y:S01]  /*5b140*/  IADD3 R14, P5, PT, R14, R134, RZ ;  /* 0x000000860e0e7210 */ /* 0x020fe20007fbe0ff */
[----:B------:R-:W5:Y:S04]  /*5b150*/  LDL.LU R20, [R1+0x228] ;  /* 0x0002280001147983 */ /* 0x000f680000300800 */
[----:B------:R1:W-:Y:S04]  /*5b160*/  STL [R1+0x8e4], R7 ;  /* 0x0008e40701007387 */ /* 0x0003e80000100800 */
[----:B------:R1:W-:Y:S02]  /*5b170*/  LDGSTS.E [R6+0x6d80], desc[UR22][R4.64], P2 ;  /* 0x06d8000004067fae */ /* 0x0003e400091a1016 */
[----:B-1----:R-:W-:-:S02]  /*5b180*/  IMAD.MOV.U32 R4, RZ, RZ, R7 ;  /* 0x000000ffff047224 */ /* 0x002fc400078e0007 */
[----:B--2---:R-:W-:-:S05]  /*5b190*/  IMAD.X R9, R9, 0x1, R135, P4 ;  /* 0x0000000109097824 */ /* 0x004fca00020e0687 */
[----:B------:R1:W-:Y:S01]  /*5b1a0*/  STL [R1+0x8e0], R9 ;  /* 0x0008e00901007387 */ /* 0x0003e20000100800 */
[----:B------:R-:W-:-:S03]  /*5b1b0*/  IADD3.X R16, PT, PT, R16, R135, RZ, P5, !PT ;  /* 0x0000008710107210 */ /* 0x000fc60002ffe4ff */
[----:B------:R-:W-:Y:S01]  /*5b1c0*/  STL [R1+0x924], R14 ;  /* 0x0009240e01007387 */ /* 0x000fe20000100800 */
[----:B------:R-:W-:-:S03]  /*5b1d0*/  IMAD.MOV.U32 R5, RZ, RZ, R9 ;  /* 0x000000ffff057224 */ /* 0x000fc600078e0009 */
[----:B------:R-:W2:Y:S04]  /*5b1e0*/  LDL.LU R7, [R1+0x26c] ;  /* 0x00026c0001077983 */ /* 0x000ea80000300800 */
[----:B------:R-:W-:Y:S04]  /*5b1f0*/  STL [R1+0x920], R16 ;  /* 0x0009201001007387 */ /* 0x000fe80000100800 */
[----:B-1----:R-:W2:Y:S04]  /*5b200*/  LDL.LU R9, [R1+0x2ac] ;  /* 0x0002ac0001097983 */ /* 0x002ea80000300800 */
[----:B------:R-:W2:Y:S01]  /*5b210*/  LDL.LU R17, [R1+0x268] ;  /* 0x0002680001117983 */ /* 0x000ea20000300800 */
[----:B----4-:R-:W-:-:S03]  /*5b220*/  IADD3 R10, P4, PT, R10, R134, RZ ;  /* 0x000000860a0a7210 */ /* 0x010fc60007f9e0ff */
[----:B------:R-:W4:Y:S04]  /*5b230*/  LDL.LU R18, [R1+0x2a8] ;  /* 0x0002a80001127983 */ /* 0x000f280000300800 */
[----:B------:R1:W-:Y:S01]  /*5b240*/  LDGSTS.E [R6+0x7180], desc[UR22][R4.64], P2 ;  /* 0x0718000004067fae */ /* 0x0003e200091a1016 */
[----:B------:R-:W-:-:S03]  /*5b250*/  IADD3 R8, P5, PT, R8, R134, RZ ;  /* 0x0000008608087210 */ /* 0x000fc60007fbe0ff */
[----:B------:R1:W-:Y:S02]  /*5b260*/  STL [R1+0x964], R10 ;  /* 0x0009640a01007387 */ /* 0x0003e40000100800 */
[----:B-1----:R-:W-:Y:S01]  /*5b270*/  MOV R4, R14 ;  /* 0x0000000e00047202 */ /* 0x002fe20000000f00 */
[----:B------:R-:W-:-:S05]  /*5b280*/  IMAD.MOV.U32 R5, RZ, RZ, R16 ;  /* 0x000000ffff057224 */ /* 0x000fca00078e0010 */
[----:B------:R1:W-:Y:S02]  /*5b290*/  LDGSTS.E [R6+0x7580], desc[UR22][R4.64], P2 ;  /* 0x0758000004067fae */ /* 0x0003e400091a1016 */
[----:B-1----:R-:W-:Y:S02]  /*5b2a0*/  IMAD.MOV.U32 R4, RZ, RZ, R10 ;  /* 0x000000ffff047224 */ /* 0x002fe400078e000a */
[----:B------:R-:W-:-:S04]  /*5b2b0*/  IMAD.X R12, R12, 0x1, R135, P4 ;  /* 0x000000010c0c7824 */ /* 0x000fc800020e0687 */
[----:B------:R-:W-:Y:S01]  /*5b2c0*/  IMAD.MOV.U32 R5, RZ, RZ, R12 ;  /* 0x000000ffff057224 */ /* 0x000fe200078e000c */
[----:B------:R1:W-:Y:S01]  /*5b2d0*/  STL [R1+0x960], R12 ;  /* 0x0009600c01007387 */ /* 0x0003e20000100800 */
[----:B------:R-:W-:-:S03]  /*5b2e0*/  IADD3.X R11, PT, PT, R11, R135, RZ, P5, !PT ;  /* 0x000000870b0b7210 */ /* 0x000fc60002ffe4ff */
        /* <DEDUP_REMOVED lines=8> */
[----:B------:R-:W-:-:S03]  /*5b370*/  MOV R4, R8 ;  /* 0x0000000800047202 */ /* 0x000fc60000000f00 */
[----:B------:R-:W4:Y:S04]  /*5b380*/  LDL.LU R14, [R1+0x36c] ;  /* 0x00036c00010e7983 */ /* 0x000f280000300800 */
[----:B------:R-:W4:Y:S04]  /*5b390*/  LDL.LU R8, [R1+0x3ac] ;  /* 0x0003ac0001087983 */ /* 0x000f280000300800 */
[----:B------:R1:W-:Y:S01]  /*5b3a0*/  LDGSTS.E [R6+0x7d80], desc[UR22][R4.64], P2 ;  /* 0x07d8000004067fae */ /* 0x0003e200091a1016 */
[----:B---3--:R-:W-:-:S05]  /*5b3b0*/  IADD3 R13, P4, PT, R13, R134, RZ ;  /* 0x000000860d0d7210 */ /* 0x008fca0007f9e0ff */
        /* <DEDUP_REMOVED lines=10> */
[----:B-----5:R-:W-:-:S03]  /*5b460*/  IMAD.X R20, R20, 0x1, R135, P5 ;  /* 0x0000000114147824 */ /* 0x020fc600028e0687 */
[----:B------:R-:W-:-:S05]  /*5b470*/  IADD3 R6, PT, PT, R6, UR5, RZ ;  /* 0x0000000506067c10 */ /* 0x000fca000fffe0ff */
[----:B------:R1:W-:Y:S04]  /*5b480*/  LDGSTS.E [R6+0x200], desc[UR22][R4.64], P2 ;  /* 0x0020000004067fae */ /* 0x0003e800091a1016 */
[----:B------:R-:W-:Y:S01]  /*5b490*/  STL [R1+0x228], R20 ;  /* 0x0002281401007387 */ /* 0x000fe20000100800 */
[----:B-1----:R-:W-:Y:S02]  /*5b4a0*/  IMAD.MOV.U32 R4, RZ, RZ, R19 ;  /* 0x000000ffff047224 */ /* 0x002fe400078e0013 */
[----:B------:R-:W-:-:S05]  /*5b4b0*/  IMAD.MOV.U32 R5, RZ, RZ, R20 ;  /* 0x000000ffff057224 */ /* 0x000fca00078e0014 */
[----:B------:R1:W-:Y:S01]  /*5b4c0*/  LDGSTS.E [R6+0x600], desc[UR22][R4.64], P2 ;  /* 0x0060000004067fae */ /* 0x0003e200091a1016 */
[-C--:B--2---:R-:W-:Y:S02]  /*5b4d0*/  IADD3 R7, P4, PT, R7, R134.reuse, RZ ;  /* 0x0000008607077210 */ /* 0x084fe40007f9e0ff */
[----:B------:R-:W-:Y:S02]  /*5b4e0*/  IADD3 R9, P5, PT, R9, R134, RZ ;  /* 0x0000008609097210 */ /* 0x000fe40007fbe0ff */
[----:B------:R-:W-:Y:S01]  /*5b4f0*/  IADD3.X R17, PT, PT, R17, R135, RZ, P4, !PT ;  /* 0x0000008711117210 */ /* 0x000fe200027fe4ff */
[----:B------:R-:W-:Y:S01]  /*5b500*/  STL [R1+0x26c], R7 ;  /* 0x00026c0701007387 */ /* 0x000fe20000100800 */
[----:B-1----:R-:W-:Y:S02]  /*5b510*/  IMAD.MOV.U32 R4, RZ, RZ, R7 ;  /* 0x000000ffff047224 */ /* 0x002fe400078e0007 */
[----:B----4-:R-:W-:Y:S01]  /*5b520*/  IMAD.X R18, R18, 0x1, R135, P5 ;  /* 0x0000000112127824 */ /* 0x010fe200028e0687 */
[----:B------:R-:W-:Y:S01]  /*5b530*/  MOV R5, R17 ;  /* 0x0000001100057202 */ /* 0x000fe20000000f00 */
[----:B------:R1:W-:Y:S04]  /*5b540*/  STL [R1+0x268], R17 ;  /* 0x0002681101007387 */ /* 0x0003e80000100800 */
[----:B------:R-:W-:Y:S04]  /*5b550*/  STL [R1+0x2ac], R9 ;  /* 0x0002ac0901007387 */ /* 0x000fe80000100800 */
[----:B------:R2:W-:Y:S04]  /*5b560*/  LDGSTS.E [R6+0xa00], desc[UR22][R4.64], P2 ;  /* 0x00a0000004067fae */ /* 0x0005e800091a1016 */
[----:B-1----:R-:W4:Y:S04]  /*5b570*/  LDL.LU R17, [R1+0x3ec] ;  /* 0x0003ec0001117983 */ /* 0x002f280000300800 */
[----:B------:R1:W-:Y:S04]  /*5b580*/  STL [R1+0x2a8], R18 ;  /* 0x0002a81201007387 */ /* 0x0003e80000100800 */
[----:B------:R-:W5:Y:S01]  /*5b590*/  LDL.LU R7, [R1+0x42c] ;  /* 0x00042c0001077983 */ /* 0x000f620000300800 */
[----:B--2---:R-:W-:-:S03]  /*5b5a0*/  IMAD.MOV.U32 R5, RZ, RZ, R18 ;  /* 0x000000ffff057224 */ /* 0x004fc600078e0012 */
[----:B-1----:R-:W2:Y:S01]  /*5b5b0*/  LDL.LU R18, [R1+0x3e8] ;  /* 0x0003e80001127983 */ /* 0x002ea20000300800 */
[----:B------:R-:W-:-:S03]  /*5b5c0*/  IMAD.MOV.U32 R4, RZ, RZ, R9 ;  /* 0x000000ffff047224 */ /* 0x000fc600078e0009 */
[----:B------:R-:W2:Y:S04]  /*5b5d0*/  LDL.LU R9, [R1+0x428] ;  /* 0x0004280001097983 */ /* 0x000ea80000300800 */
[----:B------:R1:W-:Y:S01]  /*5b5e0*/  LDGSTS.E [R6+0xe00], desc[UR22][R4.64], P2 ;  /* 0x00e0000004067fae */ /* 0x0003e200091a1016 */
[----:B------:R-:W-:-:S05]  /*5b5f0*/  IADD3 R10, P4, PT, R10, R134, RZ ;  /* 0x000000860a0a7210 */ /* 0x000fca0007f9e0ff */
[----:B------:R1:W-:Y:S02]  /*5b600*/  STL [R1+0x2ec], R10 ;  /* 0x0002ec0a01007387 */ /* 0x0003e40000100800 */
[----:B-1----:R-:W-:Y:S01]  /*5b610*/  IMAD.MOV.U32 R4, RZ, RZ, R10 ;  /* 0x000000ffff047224 */ /* 0x002fe200078e000a */
[----:B------:R-:W-:Y:S02]  /*5b620*/  IADD3 R12, P5, PT, R12, R134, RZ ;  /* 0x000000860c0c7210 */ /* 0x000fe40007fbe0ff */
[----:B------:R-:W-:-:S03]  /*5b630*/  IADD3.X R11, PT, PT, R11, R135, RZ, P4, !PT ;  /* 0x000000870b0b7210 */ /* 0x000fc600027fe4ff */
[----:B------:R-:W-:Y:S01]  /*5b640*/  IMAD.X R16, R16, 0x1, R135, P5 ;  /* 0x0000000110107824 */ /* 0x000fe200028e0687 */
[----:B------:R-:W-:Y:S01]  /*5b650*/  MOV R5, R11 ;  /* 0x0000000b00057202 */ /* 0x000fe20000000f00 */
[----:B------:R1:W-:Y:S04]  /*5b660*/  STL [R1+0x2e8], R11 ;  /* 0x0002e80b01007387 */ /* 0x0003e80000100800 */
[----:B------:R-:W-:Y:S04]  /*5b670*/  STL [R1+0x32c], R12 ;  /* 0x00032c0c01007387 */ /* 0x000fe80000100800 */
[----:B------:R-:W2:Y:S04]  /*5b680*/  LDL.LU R10, [R1+0x46c] ;  /* 0x00046c00010a7983 */ /* 0x000ea80000300800 */
        /* <DEDUP_REMOVED lines=12> */
[----:B-1----:R-:W-:-:S02]  /*5b750*/  IMAD.MOV.U32 R4, RZ, RZ, R14 ;  /* 0x000000ffff047224 */ /* 0x002fc400078e000e */
[----:B------:R-:W-:Y:S02]  /*5b760*/  IMAD.X R13, R13, 0x1, R135, P5 ;  /* 0x000000010d0d7824 */ /* 0x000fe400028e0687 */
[----:B------:R1:W-:Y:S04]  /*5b770*/  STL [R1+0x368], R15 ;  /* 0x0003680f01007387 */ /* 0x0003e80000100800 */
[----:B------:R3:W-:Y:S01]  /*5b780*/  STL [R1+0x3ac], R8 ;  /* 0x0003ac0801007387 */ /* 0x0007e20000100800 */
[----:B------:R-:W-:-:S03]  /*5b790*/  MOV R5, R15 ;  /* 0x0000000f00057202 */ /* 0x000fc60000000f00 */
[----:B------:R-:W2:Y:S04]  /*5b7a0*/  LDL.LU R14, [R1+0x4ec] ;  /* 0x0004ec00010e7983 */ /* 0x000ea80000300800 */
[----:B------:R3:W-:Y:S04]  /*5b7b0*/  STL [R1+0x3a8], R13 ;  /* 0x0003a80d01007387 */ /* 0x0007e80000100800 */
[----:B------:R-:W2:Y:S04]  /*5b7c0*/  LDL.LU R19, [R1+0x52c] ;  /* 0x00052c0001137983 */ /* 0x000ea80000300800 */
[----:B-1----:R-:W2:Y:S04]  /*5b7d0*/  LDL.LU R15, [R1+0x4e8] ;  /* 0x0004e800010f7983 */ /* 0x002ea80000300800 */
[----:B------:R-:W2:Y:S04]  /*5b7e0*/  LDL.LU R20, [R1+0x528] ;  /* 0x0005280001147983 */ /* 0x000ea80000300800 */
[----:B------:R1:W-:Y:S02]  /*5b7f0*/  LDGSTS.E [R6+0x1a00], desc[UR22][R4.64], P2 ;  /* 0x01a0000004067fae */ /* 0x0003e400091a1016 */
[----:B-1----:R-:W-:-:S02]  /*5b800*/  IMAD.MOV.U32 R4, RZ, RZ, R8 ;  /* 0x000000ffff047224 */ /* 0x002fc400078e0008 */
[----:B------:R-:W-:Y:S01]  /*5b810*/  IMAD.MOV.U32 R5, RZ, RZ, R13 ;  /* 0x000000ffff057224 */ /* 0x000fe200078e000d */
[----:B---3--:R-:W3:Y:S04]  /*5b820*/  LDL.LU R8, [R1+0x56c] ;  /* 0x00056c0001087983 */ /* 0x008ee80000300800 */
[----:B------:R-:W3:Y:S04]  /*5b830*/  LDL.LU R13, [R1+0x5ac] ;  /* 0x0005ac00010d7983 */ /* 0x000ee80000300800 */
[----:B------:R1:W-:Y:S01]  /*5b840*/  LDGSTS.E [R6+0x1e00], desc[UR22][R4.64], P2 ;  /* 0x01e0000004067fae */ /* 0x0003e200091a1016 */
[----:B----4-:R-:W-:-:S02]  /*5b850*/  IADD3 R17, P4, PT, R17, R134, RZ ;  /* 0x0000008611117210 */ /* 0x010fc40007f9e0ff */
[----:B-----5:R-:W-:-:S03]  /*5b860*/  IADD3 R7, P5, PT, R7, R134, RZ ;  /* 0x0000008607077210 */ /* 0x020fc60007fbe0ff */
[----:B------:R4:W-:Y:S01]  /*5b870*/  STL [R1+0x3ec], R17 ;  /* 0x0003ec1101007387 */ /* 0x0009e20000100800 */
[----:B--2---:R-:W-:Y:S01]  /*5b880*/  IADD3.X R18, PT, PT, R18, R135, RZ, P4, !PT ;  /* 0x0000008712127210 */ /* 0x004fe200027fe4ff */
[----:B-1----:R-:W-:Y:S02]  /*5b890*/  IMAD.MOV.U32 R4, RZ, RZ, R17 ;  /* 0x000000ffff047224 */ /* 0x002fe400078e0011 */
[----:B------:R-:W-:Y:S02]  /*5b8a0*/  IMAD.X R9, R9, 0x1, R135, P5 ;  /* 0x0000000109097824 */ /* 0x000fe400028e0687 */
[----:B------:R1:W-:Y:S04]  /*5b8b0*/  STL [R1+0x3e8], R18 ;  /* 0x0003e81201007387 */ /* 0x0003e80000100800 */
[----:B------:R2:W-:Y:S01]  /*5b8c0*/  STL [R1+0x42c], R7 ;  /* 0x00042c0701007387 */ /* 0x0005e20000100800 */
[----:B------:R-:W-:-:S03]  /*5b8d0*/  MOV R5, R18 ;  /* 0x0000001200057202 */ /* 0x000fc60000000f00 */
[----:B----4-:R-:W4:Y:S04]  /*5b8e0*/  LDL.LU R17, [R1+0x568] ;  /* 0x0005680001117983 */ /* 0x010f280000300800 */
[----:B------:R5:W-:Y:S04]  /*5b8f0*/  STL [R1+0x428], R9 ;  /* 0x0004280901007387 */ /* 0x000be80000100800 */
[----:B-1----:R-:W4:Y:S04]  /*5b900*/  LDL.LU R18, [R1+0x5a8] ;  /* 0x0005a80001127983 */ /* 0x002f280000300800 */
[----:B------:R1:W-:Y:S02]  /*5b910*/  LDGSTS.E [R6+0x2200], desc[UR22][R4.64], P2 ;  /* 0x0220000004067fae */ /* 0x0003e400091a1016 */
[----:B-1----:R-:W-:-:S02]  /*5b920*/  IMAD.MOV.U32 R4, RZ, RZ, R7 ;  /* 0x000000ffff047224 */ /* 0x002fc400078e0007 */
[----:B------:R-:W-:Y:S01]  /*5b930*/  IMAD.MOV.U32 R5, RZ, RZ, R9 ;  /* 0x000000ffff057224 */ /* 0x000fe200078e0009 */
[----:B--2---:R-:W2:Y:S04]  /*5b940*/  LDL.LU R7, [R1+0x5ec] ;  /* 0x0005ec0001077983 */ /* 0x004ea80000300800 */
[----:B-----5:R-:W5:Y:S04]  /*5b950*/  LDL.LU R9, [R1+0x62c] ;  /* 0x00062c0001097983 */ /* 0x020f680000300800 */
[----:B------:R1:W-:Y:S01]  /*5b960*/  LDGSTS.E [R6+0x2600], desc[UR22][R4.64], P2 ;  /* 0x0260000004067fae */ /* 0x0003e200091a1016 */
[----:B------:R-:W-:-:S05]  /*5b970*/  IADD3 R10, P4, PT, R10, R134, RZ ;  /* 0x000000860a0a7210 */ /* 0x000fca0007f9e0ff */
[----:B------:R1:W-:Y:S02]  /*5b980*/  STL [R1+0x46c], R10 ;  /* 0x00046c0a01007387 */ /* 0x0003e40000100800 */
[----:B-1----:R-:W-:Y:S01]  /*5b990*/  IMAD.MOV.U32 R4, RZ, RZ, R10 ;  /* 0x000000ffff047224 */ /* 0x002fe200078e000a */
[----:B------:R-:W-:Y:S02]  /*5b9a0*/  IADD3 R11, P5, PT, R11, R134, RZ ;  /* 0x000000860b0b7210 */ /* 0x000fe40007fbe0ff */
[----:B------:R-:W-:-:S03]  /*5b9b0*/  IADD3.X R16, PT, PT, R16, R135, RZ, P4, !PT ;  /* 0x0000008710107210 */ /* 0x000fc600027fe4ff */
[----:B------:R-:W-:Y:S02]  /*5b9c0*/  IMAD.X R12, R12, 0x1, R135, P5 ;  /* 0x000000010c0c7824 */ /* 0x000fe400028e0687 */
[----:B------:R1:W-:Y:S04]  /*5b9d0*/  STL [R1+0x468], R16 ;  /* 0x0004681001007387 */ /* 0x0003e80000100800 */
[----:B------:R1:W-:Y:S01]  /*5b9e0*/  STL [R1+0x4ac], R11 ;  /* 0x0004ac0b01007387 */ /* 0x0003e20000100800 */
[----:B------:R-:W-:-:S03]  /*5b9f0*/  MOV R5, R16 ;  /* 0x0000001000057202 */ /* 0x000fc60000000f00 */
[----:B------:R-:W5:Y:S04]  /*5ba00*/  LDL.LU R10, [R1+0x5e8] ;  /* 0x0005e800010a7983 */ /* 0x000f680000300800 */
[----:B------:R1:W-:Y:S04]  /*5ba10*/  STL [R1+0x4a8], R12 ;  /* 0x0004a80c01007387 */ /* 0x0003e80000100800 */
[----:B-1----:R-:W5:Y:S04]  /*5ba20*/  LDL.LU R16, [R1+0x628] ;  /* 0x0006280001107983 */ /* 0x002f680000300800 */
[----:B------:R1:W-:Y:S01]  /*5ba30*/  LDGSTS.E [R6+0x2a00], desc[UR22][R4.64], P2 ;  /* 0x02a0000004067fae */ /* 0x0003e200091a1016 */
[----:B------:R-:W-:Y:S01]  /*5ba40*/  IADD3 R14, P4, PT, R14, R134, RZ ;  /* 0x000000860e0e7210 */ /* 0x000fe20007f9e0ff */
[----:B-1----:R-:W-:-:S02]  /*5ba50*/  IMAD.MOV.U32 R4, RZ, RZ, R11 ;  /* 0x000000ffff047224 */ /* 0x002fc400078e000b */
[----:B------:R-:W-:Y:S01]  /*5ba60*/  IMAD.MOV.U32 R5, RZ, RZ, R12 ;  /* 0x000000ffff057224 */ /* 0x000fe200078e000c */
[----:B------:R-:W5:Y:S01]  /*5ba70*/  LDL.LU R11, [R1+0x66c] ;  /* 0x00066c00010b7983 */ /* 0x000f620000300800 */
[----:B------:R-:W-:-:S03]  /*5ba80*/  IADD3 R19, P5, PT, R19, R134, RZ ;  /* 0x0000008613137210 */ /* 0x000fc60007fbe0ff */
[----:B------:R-:W5:Y:S01]  /*5ba90*/  LDL.LU R12, [R1+0x6ac] ;  /* 0x0006ac00010c7983 */ /* 0x000f620000300800 */
[----:B------:R-:W-:-:S03]  /*5baa0*/  IADD3.X R15, PT, PT, R15, R135, RZ, P4, !PT ;  /* 0x000000870f0f7210 */ /* 0x000fc600027fe4ff */
[----:B------:R-:W-:Y:S01]  /*5bab0*/  STL [R1+0x4ec], R14 ;  /* 0x0004ec0e01007387 */ /* 0x000fe20000100800 */
[----:B------:R-:W-:-:S03]  /*5bac0*/  IMAD.X R20, R20, 0x1, R135, P5 ;  /* 0x0000000114147824 */ /* 0x000fc600028e0687 */
[----:B------:R1:W-:Y:S04]  /*5bad0*/  LDGSTS.E [R6+0x2e00], desc[UR22][R4.64], P2 ;  /* 0x02e0000004067fae */ /* 0x0003e800091a1016 */
[----:B------:R1:W-:Y:S04]  /*5bae0*/  STL [R1+0x4e8], R15 ;  /* 0x0004e80f01007387 */ /* 0x0003e80000100800 */
[----:B------:R-:W-:Y:S01]  /*5baf0*/  STL [R1+0x52c], R19 ;  /* 0x00052c1301007387 */ /* 0x000fe20000100800 */
[----:B-1----:R-:W-:-:S03]  /*5bb00*/  MOV R5, R15 ;  /* 0x0000000f00057202 */ /* 0x002fc60000000f00 */
[----:B------:R-:W5:Y:S01]  /*5bb10*/  LDL.LU R15, [R1+0x668] ;  /* 0x00066800010f7983 */ /* 0x000f620000300800 */
[----:B------:R-:W-:-:S03]  /*5bb20*/  IMAD.MOV.U32 R4, RZ, RZ, R14 ;  /* 0x000000ffff047224 */ /* 0x000fc600078e000e */
[----:B------:R-:W-:Y:S04]  /*5bb30*/  STL [R1+0x528], R20 ;  /* 0x0005281401007387 */ /* 0x000fe80000100800 */
[----:B------:R-:W5:Y:S01]  /*5bb40*/  LDL.LU R14, [R1+0x6a8] ;  /* 0x0006a800010e7983 */ /* 0x000f620000300800 */
[----:B---3--:R-:W-:-:S03]  /*5bb50*/  IADD3 R8, P4, PT, R8, R134, RZ ;  /* 0x0000008608087210 */ /* 0x008fc60007f9e0ff */
[----:B------:R1:W-:Y:S01]  /*5bb60*/  LDGSTS.E [R6+0x3200], desc[UR22][R4.64], P2 ;  /* 0x0320000004067fae */ /* 0x0003e200091a1016 */
[----:B------:R-:W-:-:S03]  /*5bb70*/  IADD3 R13, P5, PT, R13, R134, RZ ;  /* 0x000000860d0d7210 */ /* 0x000fc60007fbe0ff */
[----:B------:R-:W-:Y:S01]  /*5bb80*/  STL [R1+0x56c], R8 ;  /* 0x00056c0801007387 */ /* 0x000fe20000100800 */
[----:B-1----:R-:W-:Y:S02]  /*5bb90*/  IMAD.MOV.U32 R4, RZ, RZ, R19 ;  /* 0x000000ffff047224 */ /* 0x002fe400078e0013 */
[----:B------:R-:W-:-:S05]  /*5bba0*/  IMAD.MOV.U32 R5, RZ, RZ, R20 ;  /* 0x000000ffff057224 */ /* 0x000fca00078e0014 */
[----:B------:R1:W-:Y:S02]  /*5bbb0*/  LDGSTS.E [R6+0x3600], desc[UR22][R4.64], P2 ;  /* 0x0360000004067fae */ /* 0x0003e400091a1016 */
[----:B-1----:R-:W-:Y:S01]  /*5bbc0*/  IMAD.MOV.U32 R4, RZ, RZ, R8 ;  /* 0x000000ffff047224 */ /* 0x002fe200078e0008 */
[----:B----4-:R-:W-:-:S04]  /*5bbd0*/  IADD3.X R17, PT, PT, R17, R135, RZ, P4, !PT ;  /* 0x0000008711117210 */ /* 0x010fc800027fe4ff */
[----:B------:R-:W-:Y:S01]  /*5bbe0*/  MOV R5, R17 ;  /* 0x0000001100057202 */ /* 0x000fe20000000f00 */
[----:B------:R1:W-:Y:S01]  /*5bbf0*/  STL [R1+0x568], R17 ;  /* 0x0005681101007387 */ /* 0x0003e20000100800 */
[----:B------:R-:W-:-:S03]  /*5bc00*/  IMAD.X R18, R18, 0x1, R135, P5 ;  /* 0x0000000112127824 */ /* 0x000fc600028e0687 */
[----:B------:R-:W-:Y:S04]  /*5bc10*/  STL [R1+0x5ac], R13 ;  /* 0x0005ac0d01007387 */ /* 0x000fe80000100800 */
[----:B------:R3:W-:Y:S04]  /*5bc20*/  LDGSTS.E [R6+0x3a00], desc[UR22][R4.64], P2 ;  /* 0x03a0000004067fae */ /* 0x0007e800091a1016 */
[----:B-1----:R-:W4:Y:S04]  /*5bc30*/  LDL.LU R17, [R1+0x6ec] ;  /* 0x0006ec0001117983 */ /* 0x002f280000300800 */
[----:B------:R1:W-:Y:S04]  /*5bc40*/  STL [R1+0x5a8], R18 ;  /* 0x0005a81201007387 */ /* 0x0003e80000100800 */
[----:B------:R-:W4:Y:S01]  /*5bc50*/  LDL.LU R8, [R1+0x72c] ;  /* 0x00072c0001087983 */ /* 0x000f220000300800 */
[----:B---3--:R-:W-:Y:S01]  /*5bc60*/  IMAD.MOV.U32 R5, RZ, RZ, R18 ;  /* 0x000000ffff057224 */ /* 0x008fe200078e0012 */
[----:B--2---:R-:W-:-:S02]  /*5bc70*/  IADD3 R7, P4, PT, R7, R134, RZ ;  /* 0x0000008607077210 */ /* 0x004fc40007f9e0ff */
[----:B-1----:R-:W2:Y:S01]  /*5bc80*/  LDL.LU R18, [R1+0x6e8] ;  /* 0x0006e80001127983 */ /* 0x002ea20000300800 */
[----:B------:R-:W-:Y:S01]  /*5bc90*/  IMAD.MOV.U32 R4, RZ, RZ, R13 ;  /* 0x000000ffff047224 */ /* 0x000fe200078e000d */
[----:B-----5:R-:W-:Y:S02]  /*5bca0*/  IADD3 R9, P5, PT, R9, R134, RZ ;  /* 0x0000008609097210 */ /* 0x020fe40007fbe0ff */
[----:B------:R-:W3:Y:S04]  /*5bcb0*/  LDL.LU R13, [R1+0x728] ;  /* 0x00072800010d7983 */ /* 0x000ee80000300800 */
[----:B------:R1:W-:Y:S04]  /*5bcc0*/  LDGSTS.E [R6+0x3e00], desc[UR22][R4.64], P2 ;  /* 0x03e0000004067fae */ /* 0x0003e800091a1016 */
[----:B------:R-:W-:Y:S01]  /*5bcd0*/  STL [R1+0x5ec], R7 ;  /* 0x0005ec0701007387 */ /* 0x000fe20000100800 */
[----:B-1----:R-:W-:Y:S01]  /*5bce0*/  IMAD.MOV.U32 R4, RZ, RZ, R7 ;  /* 0x000000ffff047224 */ /* 0x002fe200078e0007 */
[----:B------:R-:W-:-:S04]  /*5bcf0*/  IADD3.X R10, PT, PT, R10, R135, RZ, P4, !PT ;  /* 0x000000870a0a7210 */ /* 0x000fc800027fe4ff */
[----:B------:R-:W-:Y:S01]  /*5bd00*/  MOV R5, R10 ;  /* 0x0000000a00057202 */ /* 0x000fe20000000f00 */
[----:B------:R1:W-:Y:S01]  /*5bd10*/  STL [R1+0x5e8], R10 ;  /* 0x0005e80a01007387 */ /* 0x0003e20000100800 */
[----:B------:R-:W-:-:S03]  /*5bd20*/  IMAD.X R16, R16, 0x1, R135, P5 ;  /* 0x0000000110107824 */ /* 0x000fc600028e0687 */
[----:B------:R-:W-:Y:S04]  /*5bd30*/  STL [R1+0x62c], R9 ;  /* 0x00062c0901007387 */ /* 0x000fe80000100800 */
[----:B------:R5:W-:Y:S04]  /*5bd40*/  LDGSTS.E [R6+0x4200], desc[UR22][R4.64], P2 ;  /* 0x0420000004067fae */ /* 0x000be800091a1016 */
[----:B-1----:R-:W3:Y:S04]  /*5bd50*/  LDL.LU R10, [R1+0x76c] ;  /* 0x00076c00010a7983 */ /* 0x002ee80000300800 */
[----:B------:R1:W-:Y:S04]  /*5bd60*/  STL [R1+0x628], R16 ;  /* 0x0006281001007387 */ /* 0x0003e80000100800 */
[----:B------:R-:W3:Y:S01]  /*5bd70*/  LDL.LU R7, [R1+0x7ac] ;  /* 0x0007ac0001077983 */ /* 0x000ee20000300800 */
[----:B-----5:R-:W-:-:S03]  /*5bd80*/  IMAD.MOV.U32 R5, RZ, RZ, R16 ;  /* 0x000000ffff057224 */ /* 0x020fc600078e0010 */
[----:B-1----:R-:W5:Y:S01]  /*5bd90*/  LDL.LU R16, [R1+0x768] ;  /* 0x0007680001107983 */ /* 0x002f620000300800 */
[-C--:B------:R-:W-:Y:S01]  /*5bda0*/  IADD3 R11, P4, PT, R11, R134.reuse, RZ ;  /* 0x000000860b0b7210 */ /* 0x080fe20007f9e0ff */
[----:B------:R-:W-:Y:S02]  /*5bdb0*/  IMAD.MOV.U32 R4, RZ, RZ, R9 ;  /* 0x000000ffff047224 */ /* 0x000fe400078e0009 */
[----:B------:R-:W5:Y:S01]  /*5bdc0*/  LDL.LU R9, [R1+0x7a8] ;  /* 0x0007a80001097983 */ /* 0x000f620000300800 */
[----:B------:R-:W-:-:S03]  /*5bdd0*/  IADD3 R12, P5, PT, R12, R134, RZ ;  /* 0x000000860c0c7210 */ /* 0x000fc60007fbe0ff */
[----:B------:R1:W-:Y:S04]  /*5bde0*/  LDGSTS.E [R6+0x4600], desc[UR22][R4.64], P2 ;  /* 0x0460000004067fae */ /* 0x0003e800091a1016 */
[----:B------:R1:W-:Y:S02]  /*5bdf0*/  STL [R1+0x66c], R11 ;  /* 0x00066c0b01007387 */ /* 0x0003e40000100800 */
[----:B-1----:R-:W-:Y:S01]  /*5be00*/  IMAD.MOV.U32 R4, RZ, RZ, R11 ;  /* 0x000000ffff047224 */ /* 0x002fe200078e000b */
[----:B------:R-:W-:-:S04]  /*5be10*/  IADD3.X R15, PT, PT, R15, R135, RZ, P4, !PT ;  /* 0x000000870f0f7210 */ /* 0x000fc800027fe4ff */
[----:B------:R-:W-:Y:S01]  /*5be20*/  MOV R5, R15 ;  /* 0x0000000f00057202 */ /* 0x000fe20000000f00 */
[----:B------:R-:W-:Y:S01]  /*5be30*/  STL [R1+0x668], R15 ;  /* 0x0006680f01007387 */ /* 0x000fe20000100800 */
[----:B------:R-:W-:-:S03]  /*5be40*/  IMAD.X R14, R14, 0x1, R135, P5 ;  /* 0x000000010e0e7824 */ /* 0x000fc600028e0687 */
[----:B------:R1:W-:Y:S04]  /*5be50*/  STL [R1+0x6ac], R12 ;  /* 0x0006ac0c01007387 */ /* 0x0003e80000100800 */
[----:B------:R-:W5:Y:S04]  /*5be60*/  LDL.LU R11, [R1+0x7ec] ;  /* 0x0007ec00010b7983 */ /* 0x000f680000300800 */
[----:B------:R1:W-:Y:S04]  /*5be70*/  STL [R1+0x6a8], R14 ;  /* 0x0006a80e01007387 */ /* 0x0003e80000100800 */
[----:B------:R1:W-:Y:S04]  /*5be80*/  LDGSTS.E [R6+0x4a00], desc[UR22][R4.64], P2 ;  /* 0x04a0000004067fae */ /* 0x0003e800091a1016 */
[----:B------:R-:W5:Y:S01]  /*5be90*/  LDL.LU R19, [R1+0x82c] ;  /* 0x00082c0001137983 */ /* 0x000f620000300800 */
[----:B-1----:R-:W-:-:S03]  /*5bea0*/  IMAD.MOV.U32 R4, RZ, RZ, R12 ;  /* 0x000000ffff047224 */ /* 0x002fc600078e000c */
[----:B------:R-:W5:Y:S04]  /*5beb0*/  LDL.LU R12, [R1+0x7e8] ;  /* 0x0007e800010c7983 */ /* 0x000f680000300800 */
[----:B------:R-:W5:Y:S01]  /*5bec0*/  LDL.LU R20, [R1+0x828] ;  /* 0x0008280001147983 */ /* 0x000f620000300800 */
[----:B------:R-:W-:-:S03]  /*5bed0*/  IMAD.MOV.U32 R5, RZ, RZ, R14 ;  /* 0x000000ffff057224 */ /* 0x000fc600078e000e */
[----:B------:R-:W5:Y:S04]  /*5bee0*/  LDL.LU R14, [R1+0x86c] ;  /* 0x00086c00010e7983 */ /* 0x000f680000300800 */
[----:B------:R-:W5:Y:S04]  /*5bef0*/  LDL.LU R15, [R1+0x8ac] ;  /* 0x0008ac00010f7983 */ /* 0x000f680000300800 */
[----:B------:R1:W-:Y:S01]  /*5bf00*/  LDGSTS.E [R6+0x4e00], desc[UR22][R4.64], P2 ;  /* 0x04e0000004067fae */ /* 0x0003e200091a1016 */
[-C--:B----4-:R-:W-:Y:S02]  /*5bf10*/  IADD3 R17, P4, PT, R17, R134.reuse, RZ ;  /* 0x0000008611117210 */ /* 0x090fe40007f9e0ff */
[----:B------:R-:W-:-:S03]  /*5bf20*/  IADD3 R8, P5, PT, R8, R134, RZ ;  /* 0x0000008608087210 */ /* 0x000fc60007fbe0ff */
[----:B------:R-:W-:Y:S01]  /*5bf30*/  STL [R1+0x6ec], R17 ;  /* 0x0006ec1101007387 */ /* 0x000fe20000100800 */
[----:B--2---:R-:W-:Y:S01]  /*5bf40*/  IADD3.X R18, PT, PT, R18, R135, RZ, P4, !PT ;  /* 0x0000008712127210 */ /* 0x004fe200027fe4ff */
[----:B---3--:R-:W-:-:S04]  /*5bf50*/  IMAD.X R13, R13, 0x1, R135, P5 ;  /* 0x000000010d0d7824 */ /* 0x008fc800028e0687 */
[----:B------:R2:W-:Y:S01]  /*5bf60*/  STL [R1+0x6e8], R18 ;  /* 0x0006e81201007387 */ /* 0x0005e20000100800 */
[----:B-1----:R-:W-:-:S03]  /*5bf70*/  MOV R5, R18 ;  /* 0x0000001200057202 */ /* 0x002fc60000000f00 */
[----:B------:R1:W-:Y:S01]  /*5bf80*/  STL [R1+0x72c], R8 ;  /* 0x00072c0801007387 */ /* 0x0003e20000100800 */
[----:B------:R-:W-:-:S03]  /*5bf90*/  IMAD.MOV.U32 R4, RZ, RZ, R17 ;  /* 0x000000ffff047224 */ /* 0x000fc600078e0011 */
[----:B--2---:R-:W2:Y:S04]  /*5bfa0*/  LDL.LU R18, [R1+0x868] ;  /* 0x0008680001127983 */ /* 0x004ea80000300800 */
[----:B------:R3:W-:Y:S04]  /*5bfb0*/  STL [R1+0x728], R13 ;  /* 0x0007280d01007387 */ /* 0x0007e80000100800 */
[----:B------:R-:W4:Y:S04]  /*5bfc0*/  LDL.LU R17, [R1+0x8a8] ;  /* 0x0008a80001117983 */ /* 0x000f280000300800 */
[----:B------:R1:W-:Y:S02]  /*5bfd0*/  LDGSTS.E [R6+0x5200], desc[UR22][R4.64], P2 ;  /* 0x0520000004067fae */ /* 0x0003e400091a1016 */
[----:B-1----:R-:W-:-:S02]  /*5bfe0*/  IMAD.MOV.U32 R4, RZ, RZ, R8 ;  /* 0x000000ffff047224 */ /* 0x002fc400078e0008 */
[----:B------:R-:W-:Y:S01]  /*5bff0*/  IMAD.MOV.U32 R5, RZ, RZ, R13 ;  /* 0x000000ffff057224 */ /* 0x000fe200078e000d */
[----:B------:R-:W4:Y:S04]  /*5c000*/  LDL.LU R8, [R1+0x8ec] ;  /* 0x0008ec0001087983 */ /* 0x000f280000300800 */
[----:B---3--:R-:W3:Y:S04]  /*5c010*/  LDL.LU R13, [R1+0x92c] ;  /* 0x00092c00010d7983 */ /* 0x008ee80000300800 */
[----:B------:R1:W-:Y:S01]  /*5c020*/  LDGSTS.E [R6+0x5600], desc[UR22][R4.64], P2 ;  /* 0x0560000004067fae */ /* 0x0003e200091a1016 */
[----:B------:R-:W-:-:S05]  /*5c030*/  IADD3 R10, P4, PT, R10, R134, RZ ;  /* 0x000000860a0a7210 */ /* 0x000fca0007f9e0ff */
[----:B------:R5:W-:Y:S01]  /*5c040*/  STL [R1+0x76c], R10 ;  /* 0x00076c0a01007387 */ /* 0x000be20000100800 */
[----:B------:R-:W-:Y:S02]  /*5c050*/  IADD3 R7, P5, PT, R7, R134, RZ ;  /* 0x0000008607077210 */ /* 0x000fe40007fbe0ff */
[----:B-----5:R-:W-:Y:S01]  /*5c060*/  IADD3.X R16, PT, PT, R16, R135, RZ, P4, !PT ;  /* 0x0000008710107210 */ /* 0x020fe200027fe4ff */
[----:B-1----:R-:W-:Y:S02]  /*5c070*/  IMAD.MOV.U32 R4, RZ, RZ, R10 ;  /* 0x000000ffff047224 */ /* 0x002fe400078e000a */
[----:B------:R-:W-:Y:S02]  /*5c080*/  IMAD.X R9, R9, 0x1, R135, P5 ;  /* 0x0000000109097824 */ /* 0x000fe400028e0687 */
[----:B------:R1:W-:Y:S04]  /*5c090*/  STL [R1+0x768], R16 ;  /* 0x0007681001007387 */ /* 0x0003e80000100800 */
[----:B------:R-:W-:Y:S04]  /*5c0a0*/  STL [R1+0x7ac], R7 ;  /* 0x0007ac0701007387 */ /* 0x000fe80000100800 */
[----:B------:R-:W5:Y:S01]  /*5c0b0*/  LDL.LU R10, [R1+0x8e8] ;  /* 0x0008e800010a7983 */ /* 0x000f620000300800 */
[----:B------:R-:W-:-:S03]  /*5c0c0*/  MOV R5, R16 ;  /* 0x0000001000057202 */ /* 0x000fc60000000f00 */
[----:B------:R1:W-:Y:S04]  /*5c0d0*/  STL [R1+0x7a8], R9 ;  /* 0x0007a80901007387 */ /* 0x0003e80000100800 */
[----:B-1----:R-:W5:Y:S04]  /*5c0e0*/  LDL.LU R16, [R1+0x928] ;  /* 0x0009280001107983 */ /* 0x002f680000300800 */
[----:B------:R1:W-:Y:S01]  /*5c0f0*/  LDGSTS.E [R6+0x5a00], desc[UR22][R4.64], P2 ;  /* 0x05a0000004067fae */ /* 0x0003e200091a1016 */
[----:B------:R-:W-:Y:S01]  /*5c100*/  IADD3 R11, P4, PT, R11, R134, RZ ;  /* 0x000000860b0b7210 */ /* 0x000fe20007f9e0ff */
[----:B-1----:R-:W-:-:S02]  /*5c110*/  IMAD.MOV.U32 R4, RZ, RZ, R7 ;  /* 0x000000ffff047224 */ /* 0x002fc400078e0007 */
[----:B------:R-:W-:Y:S02]  /*5c120*/  IMAD.MOV.U32 R5, RZ, RZ, R9 ;  /* 0x000000ffff057224 */ /* 0x000fe400078e0009 */
[----:B------:R-:W5:Y:S04]  /*5c130*/  LDL.LU R9, [R1+0x96c] ;  /* 0x00096c0001097983 */ /* 0x000f680000300800 */
[----:B------:R-:W5:Y:S01]  /*5c140*/  LDL.LU R7, [R1+0x9ac] ;  /* 0x0009ac0001077983 */ /* 0x000f620000300800 */
[----:B------:R-:W-:-:S03]  /*5c150*/  IADD3 R19, P5, PT, R19, R134, RZ ;  /* 0x0000008613137210 */ /* 0x000fc60007fbe0ff */
[----:B------:R-:W-:Y:S04]  /*5c160*/  STL [R1+0x7ec], R11 ;  /* 0x0007ec0b01007387 */ /* 0x000fe80000100800 */
[----:B------:R1:W-:Y:S01]  /*5c170*/  LDGSTS.E [R6+0x5e00], desc[UR22][R4.64], P2 ;  /* 0x05e0000004067fae */ /* 0x0003e200091a1016 */
[----:B------:R-:W-:Y:S01]  /*5c180*/  IADD3.X R12, PT, PT, R12, R135, RZ, P4, !PT ;  /* 0x000000870c0c7210 */ /* 0x000fe200027fe4ff */
[----:B------:R-:W-:-:S04]  /*5c190*/  IMAD.X R20, R20, 0x1, R135, P5 ;  /* 0x0000000114147824 */ /* 0x000fc800028e0687 */
[----:B------:R1:W-:Y:S02]  /*5c1a0*/  STL [R1+0x7e8], R12 ;  /* 0x0007e80c01007387 */ /* 0x0003e40000100800 */
[----:B-1----:R-:W-:Y:S02]  /*5c1b0*/  MOV R5, R12 ;  /* 0x0000000c00057202 */ /* 0x002fe40000000f00 */
[----:B------:R-:W-:Y:S01]  /*5c1c0*/  STL [R1+0x82c], R19 ;  /* 0x00082c1301007387 */ /* 0x000fe20000100800 */
[----:B------:R-:W-:-:S03]  /*5c1d0*/  IMAD.MOV.U32 R4, RZ, RZ, R11 ;  /* 0x000000ffff047224 */ /* 0x000fc600078e000b */
[----:B------:R-:W5:Y:S04]  /*5c1e0*/  LDL.LU R12, [R1+0x968] ;  /* 0x00096800010c7983 */ /* 0x000f680000300800 */
[----:B------:R-:W-:Y:S04]  /*5c1f0*/  STL [R1+0x828], R20 ;  /* 0x0008281401007387 */ /* 0x000fe80000100800 */
[----:B------:R-:W5:Y:S01]  /*5c200*/  LDL.LU R11, [R1+0x9a8] ;  /* 0x0009a800010b7983 */ /* 0x000f620000300800 */
[----:B------:R-:W-:-:S03]  /*5c210*/  IADD3 R14, P4, PT, R14, R134, RZ ;  /* 0x000000860e0e7210 */ /* 0x000fc60007f9e0ff */
[----:B------:R1:W-:Y:S01]  /*5c220*/  LDGSTS.E [R6+0x6200], desc[UR22][R4.64], P2 ;  /* 0x0620000004067fae */ /* 0x0003e200091a1016 */
[----:B------:R-:W-:-:S03]  /*5c230*/  IADD3 R15, P5, PT, R15, R134, RZ ;  /* 0x000000860f0f7210 */ /* 0x000fc60007fbe0ff */
[----:B------:R2:W-:Y:S01]  /*5c240*/  STL [R1+0x86c], R14 ;  /* 0x00086c0e01007387 */ /* 0x0005e20000100800 */
[----:B-1----:R-:W-:Y:S02]  /*5c250*/  IMAD.MOV.U32 R4, RZ, RZ, R19 ;  /* 0x000000ffff047224 */ /* 0x002fe400078e0013 */
[----:B------:R-:W-:-:S05]  /*5c260*/  IMAD.MOV.U32 R5, RZ, RZ, R20 ;  /* 0x000000ffff057224 */ /* 0x000fca00078e0014 */
[----:B------:R1:W-:Y:S01]  /*5c270*/  LDGSTS.E [R6+0x6600], desc[UR22][R4.64], P2 ;  /* 0x0660000004067fae */ /* 0x0003e200091a1016 */
[----:B--2---:R-:W-:Y:S01]  /*5c280*/  IADD3.X R18, PT, PT, R18, R135, RZ, P4, !PT ;  /* 0x0000008712127210 */ /* 0x004fe200027fe4ff */
[----:B-1----:R-:W-:-:S03]  /*5c290*/  IMAD.MOV.U32 R4, RZ, RZ, R14 ;  /* 0x000000ffff047224 */ /* 0x002fc600078e000e */
[----:B------:R-:W-:Y:S01]  /*5c2a0*/  MOV R5, R18 ;  /* 0x0000001200057202 */ /* 0x000fe20000000f00 */
[----:B------:R-:W-:Y:S01]  /*5c2b0*/  STL [R1+0x868], R18 ;  /* 0x0008681201007387 */ /* 0x000fe20000100800 */
[----:B----4-:R-:W-:-:S03]  /*5c2c0*/  IMAD.X R17, R17, 0x1, R135, P5 ;  /* 0x0000000111117824 */ /* 0x010fc600028e0687 */
[----:B------:R1:W-:Y:S04]  /*5c2d0*/  STL [R1+0x8ac], R15 ;  /* 0x0008ac0f01007387 */ /* 0x0003e80000100800 */
[----:B------:R-:W2:Y:S04]  /*5c2e0*/  LDL.LU R14, [R1+0x1f4] ;  /* 0x0001f400010e7983 */ /* 0x000ea80000300800 */
[----:B------:R-:W-:Y:S04]  /*5c2f0*/  STL [R1+0x8a8], R17 ;  /* 0x0008a81101007387 */ /* 0x000fe80000100800 */
[----:B------:R4:W-:Y:S04]  /*5c300*/  LDGSTS.E [R6+0x6a00], desc[UR22][R4.64], P2 ;  /* 0x06a0000004067fae */ /* 0x0009e800091a1016 */
[----:B------:R-:W2:Y:S01]  /*5c310*/  LDL.LU R19, [R1+0x234] ;  /* 0x0002340001137983 */ /* 0x000ea20000300800 */
[----:B------:R-:W-:Y:S01]  /*5c320*/  IADD3 R8, P4, PT, R8, R134, RZ ;  /* 0x0000008608087210 */ /* 0x000fe20007f9e0ff */
[----:B----4-:R-:W-:-:S02]  /*5c330*/  IMAD.MOV.U32 R4, RZ, RZ, R15 ;  /* 0x000000ffff047224 */ /* 0x010fc400078e000f */
[----:B-1----:R-:W4:Y:S01]  /*5c340*/  LDL.LU R15, [R1+0x1f0] ;  /* 0x0001f000010f7983 */ /* 0x002f220000300800 */
[----:B------:R-:W-:Y:S01]  /*5c350*/  IMAD.MOV.U32 R5, RZ, RZ, R17 ;  /* 0x000000ffff057224 */ /* 0x000fe200078e0011 */
[----:B---3--:R-:W-:Y:S02]  /*5c360*/  IADD3 R13, P5, PT, R13, R134, RZ ;  /* 0x000000860d0d7210 */ /* 0x008fe40007fbe0ff */
[----:B------:R-:W3:Y:S04]  /*5c370*/  LDL.LU R20, [R1+0x230] ;  /* 0x0002300001147983 */ /* 0x000ee80000300800 */
[----:B------:R1:W-:Y:S04]  /*5c380*/  STL [R1+0x8ec], R8 ;  /* 0x0008ec0801007387 */ /* 0x0003e80000100800 */
[----:B------:R1:W-:Y:S02]  /*5c390*/  LDGSTS.E [R6+0x6e00], desc[UR22][R4.64], P2 ;  /* 0x06e0000004067fae */ /* 0x0003e400091a1016 */
[----:B-1----:R-:W-:Y:S01]  /*5c3a0*/  IMAD.MOV.U32 R4, RZ, RZ, R8 ;  /* 0x000000ffff047224 */ /* 0x002fe200078e0008 */
[----:B-----5:R-:W-:-:S05]  /*5c3b0*/  IADD3.X R10, PT, PT, R10, R135, RZ, P4, !PT ;  /* 0x000000870a0a7210 */ /* 0x020fca00027fe4ff */
[----:B------:R1:W-:Y:S01]  /*5c3c0*/  STL [R1+0x8e8], R10 ;  /* 0x0008e80a01007387 */ /* 0x0003e20000100800 */
[----:B------:R-:W-:-:S03]  /*5c3d0*/  IMAD.X R16, R16, 0x1, R135, P5 ;  /* 0x0000000110107824 */ /* 0x000fc600028e0687 */
[----:B------:R-:W-:Y:S01]  /*5c3e0*/  STL [R1+0x92c], R13 ;  /* 0x00092c0d01007387 */ /* 0x000fe20000100800 */
[----:B------:R-:W-:-:S03]  /*5c3f0*/  MOV R5, R10 ;  /* 0x0000000a00057202 */ /* 0x000fc60000000f00 */
[----:B------:R-:W5:Y:S04]  /*5c400*/  LDL.LU R8, [R1+0x274] ;  /* 0x0002740001087983 */ /* 0x000f680000300800 */
[----:B------:R-:W-:Y:S04]  /*5c410*/  STL [R1+0x928], R16 ;  /* 0x0009281001007387 */ /* 0x000fe80000100800 */
[----:B-1----:R-:W5:Y:S04]  /*5c420*/  LDL.LU R10, [R1+0x2b4] ;  /* 0x0002b400010a7983 */ /* 0x002f680000300800 */
[----:B------:R-:W5:Y:S04]  /*5c430*/  LDL.LU R17, [R1+0x270] ;  /* 0x0002700001117983 */ /* 0x000f680000300800 */
[----:B------:R1:W-:Y:S01]  /*5c440*/  LDGSTS.E [R6+0x7200], desc[UR22][R4.64], P2 ;  /* 0x0720000004067fae */ /* 0x0003e200091a1016 */
[----:B------:R-:W-:-:S03]  /*5c450*/  IADD3 R9, P4, PT, R9, R134, RZ ;  /* 0x0000008609097210 */ /* 0x000fc60007f9e0ff */
[----:B------:R-:W5:Y:S01]  /*5c460*/  LDL.LU R18, [R1+0x2b0] ;  /* 0x0002b00001127983 */ /* 0x000f620000300800 */
[----:B------:R-:W-:Y:S01]  /*5c470*/  IADD3 R7, P5, PT, R7, R134, RZ ;  /* 0x0000008607077210 */ /* 0x000fe20007fbe0ff */
[----:B-1----:R-:W-:Y:S02]  /*5c480*/  IMAD.MOV.U32 R4, RZ, RZ, R13 ;  /* 0x000000ffff047224 */ /* 0x002fe400078e000d */
[----:B------:R-:W-:Y:S01]  /*5c490*/  IMAD.MOV.U32 R5, RZ, RZ, R16 ;  /* 0x000000ffff057224 */ /* 0x000fe200078e0010 */
[----:B------:R1:W-:Y:S04]  /*5c4a0*/  STL [R1+0x96c], R9 ;  /* 0x00096c0901007387 */ /* 0x0003e80000100800 */
[----:B------:R1:W-:Y:S01]  /*5c4b0*/  LDGSTS.E [R6+0x7600], desc[UR22][R4.64], P2 ;  /* 0x0760000004067fae */ /* 0x0003e200091a1016 */
[----:B------:R-:W-:Y:S01]  /*5c4c0*/  IADD3.X R12, PT, PT, R12, R135, RZ, P4, !PT ;  /* 0x000000870c0c7210 */ /* 0x000fe200027fe4ff */
[----:B-1----:R-:W-:-:S03]  /*5c4d0*/  IMAD.MOV.U32 R4, RZ, RZ, R9 ;  /* 0x000000ffff047224 */ /* 0x002fc600078e0009 */
[----:B------:R-:W-:Y:S01]  /*5c4e0*/  MOV R5, R12 ;  /* 0x0000000c00057202 */ /* 0x000fe20000000f00 */
[----:B------:R1:W-:Y:S01]  /*5c4f0*/  STL [R1+0x968], R12 ;  /* 0x0009680c01007387 */ /* 0x0003e20000100800 */
[----:B------:R-:W-:-:S03]  /*5c500*/  IMAD.X R11, R11, 0x1, R135, P5 ;  /* 0x000000010b0b7824 */ /* 0x000fc600028e0687 */
[----:B------:R-:W-:Y:S04]  /*5c510*/  STL [R1+0x9ac], R7 ;  /* 0x0009ac0701007387 */ /* 0x000fe80000100800 */
[----:B------:R-:W5:Y:S04]  /*5c520*/  LDL.LU R9, [R1+0x2f4] ;  /* 0x0002f40001097983 */ /* 0x000f680000300800 */
[----:B------:R1:W-:Y:S04]  /*5c530*/  STL [R1+0x9a8], R11 ;  /* 0x0009a80b01007387 */ /* 0x0003e80000100800 */
[----:B------:R1:W-:Y:S04]  /*5c540*/  LDGSTS.E [R6+0x7a00], desc[UR22][R4.64], P2 ;  /* 0x07a0000004067fae */ /* 0x0003e800091a1016 */
[----:B-1----:R-:W5:Y:S01]  /*5c550*/  LDL.LU R12, [R1+0x334] ;  /* 0x00033400010c7983 */ /* 0x002f620000300800 */
[----:B------:R-:W-:-:S03]  /*5c560*/  IMAD.MOV.U32 R5, RZ, RZ, R11 ;  /* 0x000000ffff057224 */ /* 0x000fc600078e000b */
[----:B------:R-:W5:Y:S04]  /*5c570*/  LDL.LU R11, [R1+0x2f0] ;  /* 0x0002f000010b7983 */ /* 0x000f680000300800 */
[----:B------:R-:W5:Y:S01]  /*5c580*/  LDL.LU R16, [R1+0x330] ;  /* 0x0003300001107983 */ /* 0x000f620000300800 */
[----:B------:R-:W-:-:S03]  /*5c590*/  IMAD.MOV.U32 R4, RZ, RZ, R7 ;  /* 0x000000ffff047224 */ /* 0x000fc600078e0007 */
[----:B------:R-:W5:Y:S04]  /*5c5a0*/  LDL.LU R13, [R1+0x374] ;  /* 0x00037400010d7983 */ /* 0x000f680000300800 */
[----:B------:R-:W5:Y:S04]  /*5c5b0*/  LDL.LU R7, [R1+0x3b4] ;  /* 0x0003b40001077983 */ /* 0x000f680000300800 */
[----:B------:R1:W-:Y:S01]  /*5c5c0*/  LDGSTS.E [R6+0x7e00], desc[UR22][R4.64], P2 ;  /* 0x07e0000004067fae */ /* 0x0003e200091a1016 */
[----:B--2---:R-:W-:-:S05]  /*5c5d0*/  IADD3 R14, P4, PT, R14, R134, RZ ;  /* 0x000000860e0e7210 */ /* 0x004fca0007f9e0ff */
[----:B------:R-:W-:Y:S01]  /*5c5e0*/  STL [R1+0x1f4], R14 ;  /* 0x0001f40e01007387 */ /* 0x000fe20000100800 */
[----:B------:R-:W-:-:S05]  /*5c5f0*/  IADD3 R19, P5, PT, R19, R134, RZ ;  /* 0x0000008613137210 */ /* 0x000fca0007fbe0ff */
[----:B------:R-:W-:Y:S01]  /*5c600*/  STL [R1+0x234], R19 ;  /* 0x0002341301007387 */ /* 0x000fe20000100800 */
[----:B----4-:R-:W-:Y:S02]  /*5c610*/  IADD3.X R15, PT, PT, R15, R135, RZ, P4, !PT ;  /* 0x000000870f0f7210 */ /* 0x010fe400027fe4ff */
[----:B-1----:R-:W-:-:S03]  /*5c620*/  LOP3.LUT R6, R132, 0x50, RZ, 0x3c, !PT ;  /* 0x0000005084067812 */ /* 0x002fc600078e3cff */
[----:B------:R1:W-:Y:S01]  /*5c630*/  STL [R1+0x1f0], R15 ;  /* 0x0001f00f01007387 */ /* 0x0003e20000100800 */
[----:B------:R-:W-:Y:S01]  /*5c640*/  IMAD.MOV.U32 R5, RZ, RZ, R15 ;  /* 0x000000ffff057224 */ /* 0x000fe200078e000f */
[----:B------:R-:W-:Y:S01]  /*5c650*/  MOV R4, R14 ;  /* 0x0000000e00047202 */ /* 0x000fe20000000f00 */
[----:B------:R-:W-:Y:S02]  /*5c660*/  VIADD R6, R6, UR5 ;  /* 0x0000000506067c36 */ /* 0x000fe40008000000 */
[----:B---3--:R-:W-:-:S03]  /*5c670*/  IMAD.X R20, R20, 0x1, R135, P5 ;  /* 0x0000000114147824 */ /* 0x008fc600028e0687 */
[----:B------:R2:W-:Y:S04]  /*5c680*/  LDGSTS.E [R6+0x280], desc[UR22][R4.64], P2 ;  /* 0x0028000004067fae */ /* 0x0005e800091a1016 */
[----:B-1----:R-:W3:Y:S04]  /*5c690*/  LDL.LU R15, [R1+0x370] ;  /* 0x00037000010f7983 */ /* 0x002ee80000300800 */
[----:B------:R-:W4:Y:S01]  /*5c6a0*/  LDL.LU R14, [R1+0x3b0] ;  /* 0x0003b000010e7983 */ /* 0x000f220000300800 */
[----:B--2---:R-:W-:Y:S01]  /*5c6b0*/  IMAD.MOV.U32 R4, RZ, RZ, R19 ;  /* 0x000000ffff047224 */ /* 0x004fe200078e0013 */
[----:B------:R-:W-:-:S02]  /*5c6c0*/  MOV R5, R20 ;  /* 0x0000001400057202 */ /* 0x000fc40000000f00 */
[----:B------:R-:W-:Y:S04]  /*5c6d0*/  STL [R1+0x230], R20 ;  /* 0x0002301401007387 */ /* 0x000fe80000100800 */
[----:B------:R1:W-:Y:S01]  /*5c6e0*/  LDGSTS.E [R6+0x680], desc[UR22][R4.64], P2 ;  /* 0x0068000004067fae */ /* 0x0003e200091a1016 */
[-C--:B-----5:R-:W-:Y:S02]  /*5c6f0*/  IADD3 R8, P4, PT, R8, R134.reuse, RZ ;  /* 0x0000008608087210 */ /* 0x0a0fe40007f9e0ff */
[----:B------:R-:W-:-:S03]  /*5c700*/  IADD3 R10, P5, PT, R10, R134, RZ ;  /* 0x000000860a0a7210 */ /* 0x000fc60007fbe0ff */
[----:B------:R-:W-:Y:S01]  /*5c710*/  IMAD.X R17, R17, 0x1, R135, P4 ;  /* 0x0000000111117824 */ /* 0x000fe200020e0687 */
[----:B------:R-:W-:Y:S01]  /*5c720*/  STL [R1+0x274], R8 ;  /* 0x0002740801007387 */ /* 0x000fe20000100800 */
[----:B-1----:R-:W-:Y:S02]  /*5c730*/  MOV R4, R8 ;  /* 0x0000000800047202 */ /* 0x002fe40000000f00 */
[----:B------:R-:W-:Y:S01]  /*5c740*/  IMAD.MOV.U32 R5, RZ, RZ, R17 ;  /* 0x000000ffff057224 */ /* 0x000fe200078e0011 */
[----:B------:R1:W-:Y:S01]  /*5c750*/  STL [R1+0x270], R17 ;  /* 0x0002701101007387 */ /* 0x0003e20000100800 */
[----:B------:R-:W-:-:S03]  /*5c760*/  IMAD.X R18, R18, 0x1, R135, P5 ;  /* 0x0000000112127824 */ /* 0x000fc600028e0687 */
[----:B------:R-:W-:Y:S04]  /*5c770*/  STL [R1+0x2b4], R10 ;  /* 0x0002b40a01007387 */ /* 0x000fe80000100800 */
[----:B------:R2:W-:Y:S04]  /*5c780*/  LDGSTS.E [R6+0xa80], desc[UR22][R4.64], P2 ;  /* 0x00a8000004067fae */ /* 0x0005e800091a1016 */
[----:B-1----:R-:W5:Y:S04]  /*5c790*/  LDL.LU R17, [R1+0x3f4] ;  /* 0x0003f40001117983 */ /* 0x002f680000300800 */
[----:B------:R1:W-:Y:S04]  /*5c7a0*/  STL [R1+0x2b0], R18 ;  /* 0x0002b01201007387 */ /* 0x0003e80000100800 */
[----:B------:R-:W5:Y:S01]  /*5c7b0*/  LDL.LU R8, [R1+0x434] ;  /* 0x0004340001087983 */ /* 0x000f620000300800 */
[----:B--2---:R-:W-:-:S03]  /*5c7c0*/  MOV R5, R18 ;  /* 0x0000001200057202 */ /* 0x004fc60000000f00 */
[----:B-1----:R-:W2:Y:S01]  /*5c7d0*/  LDL.LU R18, [R1+0x3f0] ;  /* 0x0003f00001127983 */ /* 0x002ea20000300800 */
[----:B------:R-:W-:-:S03]  /*5c7e0*/  IMAD.MOV.U32 R4, RZ, RZ, R10 ;  /* 0x000000ffff047224 */ /* 0x000fc600078e000a */
[----:B------:R-:W2:Y:S04]  /*5c7f0*/  LDL.LU R10, [R1+0x430] ;  /* 0x00043000010a7983 */ /* 0x000ea80000300800 */
[----:B------:R1:W-:Y:S01]  /*5c800*/  LDGSTS.E [R6+0xe80], desc[UR22][R4.64], P2 ;  /* 0x00e8000004067fae */ /* 0x0003e200091a1016 */
[----:B------:R-:W-:-:S04]  /*5c810*/  IADD3 R9, P4, PT, R9, R134, RZ ;  /* 0x0000008609097210 */ /* 0x000fc80007f9e0ff */
        /* <DEDUP_REMOVED lines=11> */
[----:B------:R-:W2:Y:S01]  /*5c8d0*/  LDL.LU R11, [R1+0x4b4] ;  /* 0x0004b400010b7983 */ /* 0x000ea20000300800 */
[----:B-1----:R-:W-:-:S03]  /*5c8e0*/  MOV R5, R16 ;  /* 0x0000001000057202 */ /* 0x002fc60000000f00 */
[----:B------:R-:W2:Y:S01]  /*5c8f0*/  LDL.LU R16, [R1+0x470] ;  /* 0x0004700001107983 */ /* 0x000ea20000300800 */
[----:B------:R-:W-:-:S03]  /*5c900*/  IMAD.MOV.U32 R4, RZ, RZ, R12 ;  /* 0x000000ffff047224 */ /* 0x000fc600078e000c */
[----:B------:R-:W2:Y:S01]  /*5c910*/  LDL.LU R12, [R1+0x4b0] ;  /* 0x0004b000010c7983 */ /* 0x000ea20000300800 */
[-C--:B------:R-:W-:Y:S02]  /*5c920*/  IADD3 R13, P4, PT, R13, R134.reuse, RZ ;  /* 0x000000860d0d7210 */ /* 0x080fe40007f9e0ff */
[----:B------:R-:W-:Y:S01]  /*5c930*/  IADD3 R7, P5, PT, R7, R134, RZ ;  /* 0x0000008607077210 */ /* 0x000fe20007fbe0ff */
[----:B------:R1:W-:Y:S04]  /*5c940*/  LDGSTS.E [R6+0x1680], desc[UR22][R4.64], P2 ;  /* 0x0168000004067fae */ /* 0x0003e800091a1016 */
[----:B------:R1:W-:Y:S01]  /*5c950*/  STL [R1+0x374], R13 ;  /* 0x0003740d01007387 */ /* 0x0003e20000100800 */
[--C-:B---3--:R-:W-:Y:S01]  /*5c960*/  IMAD.X R15, R15, 0x1, R135.reuse, P4 ;  /* 0x000000010f0f7824 */ /* 0x108fe200020e0687 */
[----:B-1----:R-:W-:Y:S01]  /*5c970*/  MOV R4, R13 ;  /* 0x0000000d00047202 */ /* 0x002fe20000000f00 */
[----:B----4-:R-:W-:-:S03]  /*5c980*/  IMAD.X R14, R14, 0x1, R135, P5 ;  /* 0x000000010e0e7824 */ /* 0x010fc600028e0687 */
        /* <DEDUP_REMOVED lines=11> */
[----:B---3--:R-:W3:Y:S04]  /*5ca40*/  LDL.LU R7, [R1+0x574] ;  /* 0x0005740001077983 */ /* 0x008ee80000300800 */
[----:B------:R-:W3:Y:S04]  /*5ca50*/  LDL.LU R14, [R1+0x5b4] ;  /* 0x0005b400010e7983 */ /* 0x000ee80000300800 */
[----:B------:R1:W-:Y:S01]  /*5ca60*/  LDGSTS.E [R6+0x1e80], desc[UR22][R4.64], P2 ;  /* 0x01e8000004067fae */ /* 0x0003e200091a1016 */
[----:B-----5:R-:W-:-:S05]  /*5ca70*/  IADD3 R17, P4, PT, R17, R134, RZ ;  /* 0x0000008611117210 */ /* 0x020fca0007f9e0ff */
[----:B------:R5:W-:Y:S01]  /*5ca80*/  STL [R1+0x3f4], R17 ;  /* 0x0003f41101007387 */ /* 0x000be20000100800 */
[----:B------:R-:W-:Y:S01]  /*5ca90*/  IADD3 R8, P5, PT, R8, R134, RZ ;  /* 0x0000008608087210 */ /* 0x000fe20007fbe0ff */
[----:B--2---:R-:W-:Y:S01]  /*5caa0*/  IMAD.X R18, R18, 0x1, R135, P4 ;  /* 0x0000000112127824 */ /* 0x004fe200020e0687 */
[----:B-1----:R-:W-:-:S03]  /*5cab0*/  MOV R4, R17 ;  /* 0x0000001100047202 */ /* 0x002fc60000000f00 */
[----:B------:R-:W-:Y:S01]  /*5cac0*/  IMAD.X R10, R10, 0x1, R135, P5 ;  /* 0x000000010a0a7824 */ /* 0x000fe200028e0687 */
[----:B------:R1:W-:Y:S04]  /*5cad0*/  STL [R1+0x3f0], R18 ;  /* 0x0003f01201007387 */ /* 0x0003e80000100800 */
[----:B------:R2:W-:Y:S04]  /*5cae0*/  STL [R1+0x434], R8 ;  /* 0x0004340801007387 */ /* 0x0005e80000100800 */
[----:B-----5:R-:W5:Y:S01]  /*5caf0*/  LDL.LU R17, [R1+0x570] ;  /* 0x0005700001117983 */ /* 0x020f620000300800 */
[----:B------:R-:W-:-:S03]  /*5cb00*/  IMAD.MOV.U32 R5, RZ, RZ, R18 ;  /* 0x000000ffff057224 */ /* 0x000fc600078e0012 */
[----:B------:R2:W-:Y:S04]  /*5cb10*/  STL [R1+0x430], R10 ;  /* 0x0004300a01007387 */ /* 0x0005e80000100800 */
[----:B-1----:R-:W5:Y:S04]  /*5cb20*/  LDL.LU R18, [R1+0x5b0] ;  /* 0x0005b00001127983 */ /* 0x002f680000300800 */
[----:B------:R1:W-:Y:S02]  /*5cb30*/  LDGSTS.E [R6+0x2280], desc[UR22][R4.64], P2 ;  /* 0x0228000004067fae */ /* 0x0003e400091a1016 */
[----:B-1----:R-:W-:Y:S01]  /*5cb40*/  IMAD.MOV.U32 R4, RZ, RZ, R8 ;  /* 0x000000ffff047224 */ /* 0x002fe200078e0008 */
[----:B------:R-:W-:Y:S01]  /*5cb50*/  MOV R5, R10 ;  /* 0x0000000a00057202 */ /* 0x000fe20000000f00 */
[----:B--2---:R-:W2:Y:S04]  /*5cb60*/  LDL.LU R8, [R1+0x5f4] ;  /* 0x0005f40001087983 */ /* 0x004ea80000300800 */
[----:B------:R-:W2:Y:S04]  /*5cb70*/  LDL.LU R10, [R1+0x634] ;  /* 0x00063400010a7983 */ /* 0x000ea80000300800 */
[----:B------:R1:W-:Y:S01]  /*5cb80*/  LDGSTS.E [R6+0x2680], desc[UR22][R4.64], P2 ;  /* 0x0268000004067fae */ /* 0x0003e200091a1016 */
[----:B------:R-:W-:-:S05]  /*5cb90*/  IADD3 R9, P4, PT, R9, R134, RZ ;  /* 0x0000008609097210 */ /* 0x000fca0007f9e0ff */
[----:B------:R1:W-:Y:S02]  /*5cba0*/  STL [R1+0x474], R9 ;  /* 0x0004740901007387 */ /* 0x0003e40000100800 */
[----:B-1----:R-:W-:Y:S02]  /*5cbb0*/  MOV R4, R9 ;  /* 0x0000000900047202 */ /* 0x002fe40000000f00 */
[----:B------:R-:W-:Y:S01]  /*5cbc0*/  IADD3 R11, P5, PT, R11, R134, RZ ;  /* 0x000000860b0b7210 */ /* 0x000fe20007fbe0ff */
[----:B------:R-:W-:-:S04]  /*5cbd0*/  IMAD.X R16, R16, 0x1, R135, P4 ;  /* 0x0000000110107824 */ /* 0x000fc800020e0687 */
[----:B------:R-:W-:Y:S01]  /*5cbe0*/  IMAD.X R12, R12, 0x1, R135, P5 ;  /* 0x000000010c0c7824 */ /* 0x000fe200028e0687 */
[----:B------:R1:W-:Y:S04]  /*5cbf0*/  STL [R1+0x470], R16 ;  /* 0x0004701001007387 */ /* 0x0003e80000100800 */
[----:B------:R1:W-:Y:S04]  /*5cc00*/  STL [R1+0x4b4], R11 ;  /* 0x0004b40b01007387 */ /* 0x0003e80000100800 */
[----:B------:R-:W2:Y:S01]  /*5cc10*/  LDL.LU R9, [R1+0x5f0] ;  /* 0x0005f00001097983 */ /* 0x000ea20000300800 */
[----:B------:R-:W-:-:S03]  /*5cc20*/  IMAD.MOV.U32 R5, RZ, RZ, R16 ;  /* 0x000000ffff057224 */ /* 0x000fc600078e0010 */
[----:B------:R4:W-:Y:S04]  /*5cc30*/  STL [R1+0x4b0], R12 ;  /* 0x0004b00c01007387 */ /* 0x0009e80000100800 */
[----:B-1----:R-:W2:Y:S04]  /*5cc40*/  LDL.LU R16, [R1+0x630] ;  /* 0x0006300001107983 */ /* 0x002ea80000300800 */
[----:B------:R1:W-:Y:S01]  /*5cc50*/  LDGSTS.E [R6+0x2a80], desc[UR22][R4.64], P2 ;  /* 0x02a8000004067fae */ /* 0x0003e200091a1016 */
[----:B----4-:R-:W-:Y:S01]  /*5cc60*/  IADD3 R13, P4, PT, R13, R134, RZ ;  /* 0x000000860d0d7210 */ /* 0x010fe20007f9e0ff */
[----:B-1----:R-:W-:Y:S01]  /*5cc70*/  IMAD.MOV.U32 R4, RZ, RZ, R11 ;  /* 0x000000ffff047224 */ /* 0x002fe200078e000b */
[----:B------:R-:W-:Y:S01]  /*5cc80*/  MOV R5, R12 ;  /* 0x0000000c00057202 */ /* 0x000fe20000000f00 */
[----:B------:R-:W4:Y:S04]  /*5cc90*/  LDL.LU R11, [R1+0x674] ;  /* 0x00067400010b7983 */ /* 0x000f280000300800 */
[----:B------:R-:W4:Y:S01]  /*5cca0*/  LDL.LU R12, [R1+0x6b4] ;  /* 0x0006b400010c7983 */ /* 0x000f220000300800 */
[----:B------:R-:W-:Y:S01]  /*5ccb0*/  IADD3 R19, P5, PT, R19, R134, RZ ;  /* 0x0000008613137210 */ /* 0x000fe20007fbe0ff */
[----:B------:R-:W-:-:S02]  /*5ccc0*/  IMAD.X R15, R15, 0x1, R135, P4 ;  /* 0x000000010f0f7824 */ /* 0x000fc400020e0687 */
[----:B------:R-:W-:Y:S02]  /*5ccd0*/  STL [R1+0x4f4], R13 ;  /* 0x0004f40d01007387 */ /* 0x000fe40000100800 */
[----:B------:R-:W-:Y:S02]  /*5cce0*/  IMAD.X R20, R20, 0x1, R135, P5 ;  /* 0x0000000114147824 */ /* 0x000fe400028e0687 */
[----:B------:R1:W-:Y:S04]  /*5ccf0*/  LDGSTS.E [R6+0x2e80], desc[UR22][R4.64], P2 ;  /* 0x02e8000004067fae */ /* 0x0003e800091a1016 */
[----:B------:R1:W-:Y:S04]  /*5cd00*/  STL [R1+0x4f0], R15 ;  /* 0x0004f00f01007387 */ /* 0x0003e80000100800 */
[----:B------:R-:W-:Y:S01]  /*5cd10*/  STL [R1+0x534], R19 ;  /* 0x0005341301007387 */ /* 0x000fe20000100800 */
[----:B-1----:R-:W-:-:S03]  /*5cd20*/  IMAD.MOV.U32 R5, RZ, RZ, R15 ;  /* 0x000000ffff057224 */ /* 0x002fc600078e000f */
[----:B------:R-:W4:Y:S01]  /*5cd30*/  LDL.LU R15, [R1+0x670] ;  /* 0x00067000010f7983 */ /* 0x000f220000300800 */
[----:B------:R-:W-:-:S03]  /*5cd40*/  MOV R4, R13 ;  /* 0x0000000d00047202 */ /* 0x000fc60000000f00 */
[----:B------:R-:W-:Y:S04]  /*5cd50*/  STL [R1+0x530], R20 ;  /* 0x0005301401007387 */ /* 0x000fe80000100800 */
[----:B------:R-:W4:Y:S01]  /*5cd60*/  LDL.LU R13, [R1+0x6b0] ;  /* 0x0006b000010d7983 */ /* 0x000f220000300800 */
[----:B---3--:R-:W-:-:S03]  /*5cd70*/  IADD3 R7, P4, PT, R7, R134, RZ ;  /* 0x0000008607077210 */ /* 0x008fc60007f9e0ff */
[----:B------:R1:W-:Y:S01]  /*5cd80*/  LDGSTS.E [R6+0x3280], desc[UR22][R4.64], P2 ;  /* 0x0328000004067fae */ /* 0x0003e200091a1016 */
[----:B------:R-:W-:-:S03]  /*5cd90*/  IADD3 R14, P5, PT, R14, R134, RZ ;  /* 0x000000860e0e7210 */ /* 0x000fc60007fbe0ff */
[----:B------:R-:W-:Y:S01]  /*5cda0*/  STL [R1+0x574], R7 ;  /* 0x0005740701007387 */ /* 0x000fe20000100800 */
[----:B-1----:R-:W-:Y:S01]  /*5cdb0*/  IMAD.MOV.U32 R4, RZ, RZ, R19 ;  /* 0x000000ffff047224 */ /* 0x002fe200078e0013 */
[----:B------:R-:W-:-:S05]  /*5cdc0*/  MOV R5, R20 ;  /* 0x0000001400057202 */ /* 0x000fca0000000f00 */
[----:B------:R1:W-:Y:S02]  /*5cdd0*/  LDGSTS.E [R6+0x3680], desc[UR22][R4.64], P2 ;  /* 0x0368000004067fae */ /* 0x0003e400091a1016 */
[----:B-1----:R-:W-:Y:S01]  /*5cde0*/  MOV R4, R7 ;  /* 0x0000000700047202 */ /* 0x002fe20000000f00 */
[----:B-----5:R-:W-:-:S04]  /*5cdf0*/  IMAD.X R17, R17, 0x1, R135, P4 ;  /* 0x0000000111117824 */ /* 0x020fc800020e0687 */
        /* <DEDUP_REMOVED lines=8> */
[----:B---3--:R-:W-:-:S02]  /*5ce80*/  MOV R5, R18 ;  /* 0x0000001200057202 */ /* 0x008fc40000000f00 */
[-C--:B--2---:R-:W-:Y:S01]  /*5ce90*/  IADD3 R8, P4, PT, R8, R134.reuse, RZ ;  /* 0x0000008608087210 */ /* 0x084fe20007f9e0ff */
[----:B-1----:R-:W2:Y:S01]  /*5cea0*/  LDL.LU R18, [R1+0x6f0] ;  /* 0x0006f00001127983 */ /* 0x002ea20000300800 */
[----:B------:R-:W-:Y:S01]  /*5ceb0*/  IMAD.MOV.U32 R4, RZ, RZ, R14 ;  /* 0x000000ffff047224 */ /* 0x000fe200078e000e */
[----:B------:R-:W-:Y:S02]  /*5cec0*/  IADD3 R10, P5, PT, R10, R134, RZ ;  /* 0x000000860a0a7210 */ /* 0x000fe40007fbe0ff */
        /* <DEDUP_REMOVED lines=13> */
[----:B------:R-:W-:-:S03]  /*5cfa0*/  MOV R5, R16 ;  /* 0x0000001000057202 */ /* 0x000fc60000000f00 */
[----:B-1----:R-:W3:Y:S01]  /*5cfb0*/  LDL.LU R16, [R1+0x770] ;  /* 0x0007700001107983 */ /* 0x002ee20000300800 */
[----:B------:R-:W-:-:S03]  /*5cfc0*/  IMAD.MOV.U32 R4, RZ, RZ, R10 ;  /* 0x000000ffff047224 */ /* 0x000fc600078e000a */
[----:B------:R-:W3:Y:S01]  /*5cfd0*/  LDL.LU R10, [R1+0x7b0] ;  /* 0x0007b000010a7983 */ /* 0x000ee20000300800 */
[-C--:B----4-:R-:W-:Y:S02]  /*5cfe0*/  IADD3 R11, P4, PT, R11, R134.reuse, RZ ;  /* 0x000000860b0b7210 */ /* 0x090fe40007f9e0ff */
[----:B------:R-:W-:Y:S01]  /*5cff0*/  IADD3 R12, P5, PT, R12, R134, RZ ;  /* 0x000000860c0c7210 */ /* 0x000fe20007fbe0ff */
[----:B------:R1:W-:Y:S04]  /*5d000*/  LDGSTS.E [R6+0x4680], desc[UR22][R4.64], P2 ;  /* 0x0468000004067fae */ /* 0x0003e800091a1016 */
[----:B------:R4:W-:Y:S01]  /*5d010*/  STL [R1+0x674], R11 ;  /* 0x0006740b01007387 */ /* 0x0009e20000100800 */
[----:B-1----:R-:W-:Y:S01]  /*5d020*/  MOV R4, R11 ;  /* 0x0000000b00047202 */ /* 0x002fe20000000f00 */
[----:B------:R-:W-:-:S04]  /*5d030*/  IMAD.X R15, R15, 0x1, R135, P4 ;  /* 0x000000010f0f7824 */ /* 0x000fc800020e0687 */
        /* <DEDUP_REMOVED lines=15> */
[----:B-----5:R-:W-:-:S05]  /*5d130*/  IADD3 R17, P4, PT, R17, R134, RZ ;  /* 0x0000008611117210 */ /* 0x020fca0007f9e0ff */
        /* <DEDUP_REMOVED lines=10> */
[----:B------:R-:W5:Y:S04]  /*5d1e0*/  LDL.LU R17, [R1+0x8b0] ;  /* 0x0008b00001117983 */ /* 0x000f680000300800 */
[----:B------:R1:W-:Y:S02]  /*5d1f0*/  LDGSTS.E [R6+0x5280], desc[UR22][R4.64], P2 ;  /* 0x0528000004067fae */ /* 0x0003e400091a1016 */
[----:B-1----:R-:W-:Y:S01]  /*5d200*/  IMAD.MOV.U32 R4, RZ, RZ, R7 ;  /* 0x000000ffff047224 */ /* 0x002fe200078e0007 */
[----:B------:R-:W-:Y:S01]  /*5d210*/  MOV R5, R14 ;  /* 0x0000000e00057202 */ /* 0x000fe20000000f00 */
[----:B------:R-:W5:Y:S04]  /*5d220*/  LDL.LU R7, [R1+0x8f4] ;  /* 0x0008f40001077983 */ /* 0x000f680000300800 */
[----:B---3--:R-:W3:Y:S04]  /*5d230*/  LDL.LU R14, [R1+0x934] ;  /* 0x00093400010e7983 */ /* 0x008ee80000300800 */
[----:B------:R1:W-:Y:S01]  /*5d240*/  LDGSTS.E [R6+0x5680], desc[UR22][R4.64], P2 ;  /* 0x0568000004067fae */ /* 0x0003e200091a1016 */
[----:B------:R-:W-:-:S05]  /*5d250*/  IADD3 R9, P4, PT, R9, R134, RZ ;  /* 0x0000008609097210 */ /* 0x000fca0007f9e0ff */
[----:B------:R1:W-:Y:S01]  /*5d260*/  STL [R1+0x774], R9 ;  /* 0x0007740901007387 */ /* 0x0003e20000100800 */
[----:B------:R-:W-:Y:S01]  /*5d270*/  IADD3 R8, P5, PT, R8, R134, RZ ;  /* 0x0000008608087210 */ /* 0x000fe20007fbe0ff */
[----:B------:R-:W-:Y:S01]  /*5d280*/  IMAD.X R16, R16, 0x1, R135, P4 ;  /* 0x0000000110107824 */ /* 0x000fe200020e0687 */
[----:B-1----:R-:W-:-:S03]  /*5d290*/  MOV R4, R9 ;  /* 0x0000000900047202 */ /* 0x002fc60000000f00 */
[----:B------:R-:W-:Y:S01]  /*5d2a0*/  IMAD.X R10, R10, 0x1, R135, P5 ;  /* 0x000000010a0a7824 */ /* 0x000fe200028e0687 */
[----:B------:R1:W-:Y:S04]  /*5d2b0*/  STL [R1+0x770], R16 ;  /* 0x0007701001007387 */ /* 0x0003e80000100800 */
[----:B------:R1:W-:Y:S04]  /*5d2c0*/  STL [R1+0x7b4], R8 ;  /* 0x0007b40801007387 */ /* 0x0003e80000100800 */
[----:B------:R-:W3:Y:S01]  /*5d2d0*/  LDL.LU R9, [R1+0x8f0] ;  /* 0x0008f00001097983 */ /* 0x000ee20000300800 */
[----:B------:R-:W-:-:S03]  /*5d2e0*/  IMAD.MOV.U32 R5, RZ, RZ, R16 ;  /* 0x000000ffff057224 */ /* 0x000fc600078e0010 */
[----:B------:R4:W-:Y:S04]  /*5d2f0*/  STL [R1+0x7b0], R10 ;  /* 0x0007b00a01007387 */ /* 0x0009e80000100800 */
[----:B-1----:R-:W3:Y:S04]  /*5d300*/  LDL.LU R16, [R1+0x930] ;  /* 0x0009300001107983 */ /* 0x002ee80000300800 */
[----:B------:R1:W-:Y:S01]  /*5d310*/  LDGSTS.E [R6+0x5a80], desc[UR22][R4.64], P2 ;  /* 0x05a8000004067fae */ /* 0x0003e200091a1016 */
[----:B----4-:R-:W-:Y:S01]  /*5d320*/  IADD3 R11, P4, PT, R11, R134, RZ ;  /* 0x000000860b0b7210 */ /* 0x010fe20007f9e0ff */
[----:B-1----:R-:W-:Y:S01]  /*5d330*/  IMAD.MOV.U32 R4, RZ, RZ, R8 ;  /* 0x000000ffff047224 */ /* 0x002fe200078e0008 */
[----:B------:R-:W-:Y:S01]  /*5d340*/  MOV R5, R10 ;  /* 0x0000000a00057202 */ /* 0x000fe20000000f00 */
[----:B------:R-:W4:Y:S04]  /*5d350*/  LDL.LU R8, [R1+0x974] ;  /* 0x0009740001087983 */ /* 0x000f280000300800 */
[----:B------:R-:W4:Y:S01]  /*5d360*/  LDL.LU R10, [R1+0x9b4] ;  /* 0x0009b400010a7983 */ /* 0x000f220000300800 */
[----:B------:R-:W-:-:S03]  /*5d370*/  IADD3 R19, P5, PT, R19, R134, RZ ;  /* 0x0000008613137210 */ /* 0x000fc60007fbe0ff */
[----:B------:R1:W-:Y:S04]  /*5d380*/  STL [R1+0x7f4], R11 ;  /* 0x0007f40b01007387 */ /* 0x0003e80000100800 */
[----:B------:R1:W-:Y:S01]  /*5d390*/  LDGSTS.E [R6+0x5e80], desc[UR22][R4.64], P2 ;  /* 0x05e8000004067fae */ /* 0x0003e200091a1016 */
[--C-:B------:R-:W-:Y:S02]  /*5d3a0*/  IMAD.X R12, R12, 0x1, R135.reuse, P4 ;  /* 0x000000010c0c7824 */ /* 0x100fe400020e0687 */
[----:B------:R-:W-:-:S03]  /*5d3b0*/  IMAD.X R20, R20, 0x1, R135, P5 ;  /* 0x0000000114147824 */ /* 0x000fc600028e0687 */
[----:B------:R1:W-:Y:S02]  /*5d3c0*/  STL [R1+0x7f0], R12 ;  /* 0x0007f00c01007387 */ /* 0x0003e40000100800 */
[----:B-1----:R-:W-:Y:S02]  /*5d3d0*/  MOV R4, R11 ;  /* 0x0000000b00047202 */ /* 0x002fe40000000f00 */
[----:B------:R-:W-:Y:S04]  /*5d3e0*/  STL [R1+0x834], R19 ;  /* 0x0008341301007387 */ /* 0x000fe80000100800 */
[----:B------:R-:W4:Y:S01]  /*5d3f0*/  LDL.LU R11, [R1+0x970] ;  /* 0x00097000010b7983 */ /* 0x000f220000300800 */
[----:B------:R-:W-:-:S03]  /*5d400*/  IMAD.MOV.U32 R5, RZ, RZ, R12 ;  /* 0x000000ffff057224 */ /* 0x000fc600078e000c */
[----:B------:R-:W-:Y:S04]  /*5d410*/  STL [R1+0x830], R20 ;  /* 0x0008301401007387 */ /* 0x000fe80000100800 */
[----:B------:R-:W4:Y:S01]  /*5d420*/  LDL.LU R12, [R1+0x9b0] ;  /* 0x0009b000010c7983 */ /* 0x000f220000300800 */
[----:B------:R-:W-:-:S03]  /*5d430*/  IADD3 R13, P4, PT, R13, R134, RZ ;  /* 0x000000860d0d7210 */ /* 0x000fc60007f9e0ff */
[----:B------:R1:W-:Y:S01]  /*5d440*/  LDGSTS.E [R6+0x6280], desc[UR22][R4.64], P2 ;  /* 0x0628000004067fae */ /* 0x0003e200091a1016 */
[----:B------:R-:W-:-:S03]  /*5d450*/  IADD3 R15, P5, PT, R15, R134, RZ ;  /* 0x000000860f0f7210 */ /* 0x000fc60007fbe0ff */
        /* <DEDUP_REMOVED lines=8> */
[----:B-----5:R-:W-:-:S03]  /*5d4e0*/  IMAD.X R17, R17, 0x1, R135, P5 ;  /* 0x0000000111117824 */ /* 0x020fc600028e0687 */
[----:B------:R1:W-:Y:S04]  /*5d4f0*/  STL [R1+0x8b4], R15 ;  /* 0x0008b40f01007387 */ /* 0x0003e80000100800 */
[----:B------:R-:W2:Y:S04]  /*5d500*/  LDL.LU R13, [R1+0x1fc] ;  /* 0x0001fc00010d7983 */ /* 0x000ea80000300800 */
[----:B------:R-:W-:Y:S04]  /*5d510*/  STL [R1+0x8b0], R17 ;  /* 0x0008b01101007387 */ /* 0x000fe80000100800 */
[----:B------:R5:W-:Y:S04]  /*5d520*/  LDGSTS.E [R6+0x6a80], desc[UR22][R4.64], P2 ;  /* 0x06a8000004067fae */ /* 0x000be800091a1016 */
[----:B------:R-:W2:Y:S01]  /*5d530*/  LDL.LU R19, [R1+0x23c] ;  /* 0x00023c0001137983 */ /* 0x000ea20000300800 */
[----:B------:R-:W-:Y:S01]  /*5d540*/  IADD3 R7, P4, PT, R7, R134, RZ ;  /* 0x0000008607077210 */ /* 0x000fe20007f9e0ff */
[----:B-----5:R-:W-:-:S02]  /*5d550*/  IMAD.MOV.U32 R4, RZ, RZ, R15 ;  /* 0x000000ffff047224 */ /* 0x020fc400078e000f */
[----:B-1----:R-:W5:Y:S01]  /*5d560*/  LDL.LU R15, [R1+0x1f8] ;  /* 0x0001f800010f7983 */ /* 0x002f620000300800 */
[----:B------:R-:W-:Y:S02]  /*5d570*/  MOV R5, R17 ;  /* 0x0000001100057202 */ /* 0x000fe40000000f00 */
[----:B---3--:R-:W-:Y:S01]  /*5d580*/  IADD3 R14, P5, PT, R14, R134, RZ ;  /* 0x000000860e0e7210 */ /* 0x008fe20007fbe0ff */
[----:B------:R-:W3:Y:S04]  /*5d590*/  LDL.LU R20, [R1+0x238] ;  /* 0x0002380001147983 */ /* 0x000ee80000300800 */
[----:B------:R1:W-:Y:S04]  /*5d5a0*/  LDGSTS.E [R6+0x6e80], desc[UR22][R4.64], P2 ;  /* 0x06e8000004067fae */ /* 0x0003e800091a1016 */
[----:B------:R1:W-:Y:S02]  /*5d5b0*/  STL [R1+0x8f4], R7 ;  /* 0x0008f40701007387 */ /* 0x0003e40000100800 */
[----:B-1----:R-:W-:Y:S01]  /*5d5c0*/  MOV R4, R7 ;  /* 0x0000000700047202 */ /* 0x002fe20000000f00 */
[----:B------:R-:W-:-:S04]  /*5d5d0*/  IMAD.X R9, R9, 0x1, R135, P4 ;  /* 0x0000000109097824 */ /* 0x000fc800020e0687 */
[----:B------:R-:W-:Y:S01]  /*5d5e0*/  IMAD.MOV.U32 R5, RZ, RZ, R9 ;  /* 0x000000ffff057224 */ /* 0x000fe200078e0009 */
[----:B------:R1:W-:Y:S01]  /*5d5f0*/  STL [R1+0x8f0], R9 ;  /* 0x0008f00901007387 */ /* 0x0003e20000100800 */
[----:B------:R-:W-:-:S03]  /*5d600*/  IMAD.X R16, R16, 0x1, R135, P5 ;  /* 0x0000000110107824 */ /* 0x000fc600028e0687 */
[----:B------:R-:W-:Y:S04]  /*5d610*/  STL [R1+0x934], R14 ;  /* 0x0009340e01007387 */ /* 0x000fe80000100800 */
[----:B------:R-:W3:Y:S04]  /*5d620*/  LDL.LU R7, [R1+0x27c] ;  /* 0x00027c0001077983 */ /* 0x000ee80000300800 */
[----:B------:R1:W-:Y:S04]  /*5d630*/  STL [R1+0x930], R16 ;  /* 0x0009301001007387 */ /* 0x0003e80000100800 */
[----:B------:R1:W-:Y:S04]  /*5d640*/  LDGSTS.E [R6+0x7280], desc[UR22][R4.64], P2 ;  /* 0x0728000004067fae */ /* 0x0003e800091a1016 */
[----:B-1----:R-:W3:Y:S01]  /*5d650*/  LDL.LU R9, [R1+0x2bc] ;  /* 0x0002bc0001097983 */ /* 0x002ee20000300800 */
[----:B------:R-:W-:-:S03]  /*5d660*/  MOV R5, R16 ;  /* 0x0000001000057202 */ /* 0x000fc60000000f00 */
[----:B------:R-:W3:Y:S04]  /*5d670*/  LDL.LU R16, [R1+0x278] ;  /* 0x0002780001107983 */ /* 0x000ee80000300800 */
[----:B------:R-:W3:Y:S01]  /*5d680*/  LDL.LU R18, [R1+0x2b8] ;  /* 0x0002b80001127983 */ /* 0x000ee20000300800 */
[-C--:B----4-:R-:W-:Y:S01]  /*5d690*/  IADD3 R8, P4, PT, R8, R134.reuse, RZ ;  /* 0x0000008608087210 */ /* 0x090fe20007f9e0ff */
[----:B------:R-:W-:Y:S01]  /*5d6a0*/  IMAD.MOV.U32 R4, RZ, RZ, R14 ;  /* 0x000000ffff047224 */ /* 0x000fe200078e000e */
[----:B------:R-:W-:-:S03]  /*5d6b0*/  IADD3 R10, P5, PT, R10, R134, RZ ;  /* 0x000000860a0a7210 */ /* 0x000fc60007fbe0ff */
[----:B------:R1:W-:Y:S04]  /*5d6c0*/  STL [R1+0x974], R8 ;  /* 0x0009740801007387 */ /* 0x0003e80000100800 */
[----:B------:R4:W-:Y:S01]  /*5d6d0*/  LDGSTS.E [R6+0x7680], desc[UR22][R4.64], P2 ;  /* 0x0768000004067fae */ /* 0x0009e200091a1016 */
[----:B------:R-:W-:Y:S01]  /*5d6e0*/  IMAD.X R11, R11, 0x1, R135, P4 ;  /* 0x000000010b0b7824 */ /* 0x000fe200020e0687 */
[----:B----4-:R-:W-:-:S04]  /*5d6f0*/  MOV R4, R8 ;  /* 0x0000000800047202 */ /* 0x010fc80000000f00 */
[----:B------:R4:W-:Y:S01]  /*5d700*/  STL [R1+0x970], R11 ;  /* 0x0009700b01007387 */ /* 0x0009e20000100800 */
[----:B------:R-:W-:-:S03]  /*5d710*/  IMAD.X R12, R12, 0x1, R135, P5 ;  /* 0x000000010c0c7824 */ /* 0x000fc600028e0687 */
[----:B------:R-:W-:Y:S01]  /*5d720*/  STL [R1+0x9b4], R10 ;  /* 0x0009b40a01007387 */ /* 0x000fe20000100800 */
[----:B------:R-:W-:-:S03]  /*5d730*/  IMAD.MOV.U32 R5, RZ, RZ, R11 ;  /* 0x000000ffff057224 */ /* 0x000fc600078e000b */
[----:B-1----:R-:W3:Y:S04]  /*5d740*/  LDL.LU R8, [R1+0x2fc] ;  /* 0x0002fc0001087983 */ /* 0x002ee80000300800 */
[----:B------:R1:W-:Y:S04]  /*5d750*/  STL [R1+0x9b0], R12 ;  /* 0x0009b00c01007387 */ /* 0x0003e80000100800 */
[----:B----4-:R-:W4:Y:S04]  /*5d760*/  LDL.LU R11, [R1+0x33c] ;  /* 0x00033c00010b7983 */ /* 0x010f280000300800 */
[----:B------:R-:W4:Y:S04]  /*5d770*/  LDL.LU R14, [R1+0x2f8] ;  /* 0x0002f800010e7983 */ /* 0x000f280000300800 */
[----:B------:R-:W4:Y:S04]  /*5d780*/  LDL.LU R17, [R1+0x338] ;  /* 0x0003380001117983 */ /* 0x000f280000300800 */
[----:B------:R1:W-:Y:S02]  /*5d790*/  LDGSTS.E [R6+0x7a80], desc[UR22][R4.64], P2 ;  /* 0x07a8000004067fae */ /* 0x0003e400091a1016 */
[----:B-1----:R-:W-:Y:S01]  /*5d7a0*/  IMAD.MOV.U32 R4, RZ, RZ, R10 ;  /* 0x000000ffff047224 */ /* 0x002fe200078e000a */
[----:B------:R-:W-:-:S02]  /*5d7b0*/  MOV R5, R12 ;  /* 0x0000000c00057202 */ /* 0x000fc40000000f00 */
        /* <DEDUP_REMOVED lines=9> */
[----:B-----5:R-:W-:-:S04]  /*5d850*/  IMAD.X R15, R15, 0x1, R135, P4 ;  /* 0x000000010f0f7824 */ /* 0x020fc800020e0687 */
[----:B------:R-:W-:Y:S01]  /*5d860*/  IMAD.MOV.U32 R5, RZ, RZ, R15 ;  /* 0x000000ffff057224 */ /* 0x000fe200078e000f */
[----:B------:R1:W-:Y:S01]  /*5d870*/  STL [R1+0x1f8], R15 ;  /* 0x0001f80f01007387 */ /* 0x0003e20000100800 */
[----:B------:R-:W-:Y:S01]  /*5d880*/  IMAD.MOV.U32 R4, RZ, RZ, R13 ;  /* 0x000000ffff047224 */ /* 0x000fe200078e000d */
[----:B---3--:R-:W-:-:S04]  /*5d890*/  IADD3.X R20, PT, PT, R20, R135, RZ, P5, !PT ;  /* 0x0000008714147210 */ /* 0x008fc80002ffe4ff */
[----:B------:R2:W-:Y:S04]  /*5d8a0*/  LDGSTS.E [R6+0x300], desc[UR22][R4.64], P2 ;  /* 0x0030000004067fae */ /* 0x0005e800091a1016 */
[----:B-1----:R-:W3:Y:S04]  /*5d8b0*/  LDL.LU R15, [R1+0x378] ;  /* 0x00037800010f7983 */ /* 0x002ee80000300800 */
[----:B------:R-:W5:Y:S01]  /*5d8c0*/  LDL.LU R13, [R1+0x3b8] ;  /* 0x0003b800010d7983 */ /* 0x000f620000300800 */
[----:B--2---:R-:W-:Y:S01]  /*5d8d0*/  MOV R4, R19 ;  /* 0x0000001300047202 */ /* 0x004fe20000000f00 */
[----:B------:R-:W-:-:S02]  /*5d8e0*/  IMAD.MOV.U32 R5, RZ, RZ, R20 ;  /* 0x000000ffff057224 */ /* 0x000fc400078e0014 */
[----:B------:R-:W-:Y:S04]  /*5d8f0*/  STL [R1+0x238], R20 ;  /* 0x0002381401007387 */ /* 0x000fe80000100800 */
[----:B------:R1:W-:Y:S01]  /*5d900*/  LDGSTS.E [R6+0x700], desc[UR22][R4.64], P2 ;  /* 0x0070000004067fae */ /* 0x0003e200091a1016 */
[----:B------:R-:W-:-:S05]  /*5d910*/  IADD3 R7, P4, PT, R7, R134, RZ ;  /* 0x0000008607077210 */ /* 0x000fca0007f9e0ff */
[----:B------:R-:W-:Y:S01]  /*5d920*/  STL [R1+0x27c], R7 ;  /* 0x00027c0701007387 */ /* 0x000fe20000100800 */
[----:B-1----:R-:W-:Y:S01]  /*5d930*/  IMAD.MOV.U32 R4, RZ, RZ, R7 ;  /* 0x000000ffff047224 */ /* 0x002fe200078e0007 */
[----:B------:R-:W-:Y:S01]  /*5d940*/  IADD3 R9, P5, PT, R9, R134, RZ ;  /* 0x0000008609097210 */ /* 0x000fe20007fbe0ff */
[----:B------:R-:W-:-:S03]  /*5d950*/  IMAD.X R16, R16, 0x1, R135, P4 ;  /* 0x0000000110107824 */ /* 0x000fc600020e0687 */
        /* <DEDUP_REMOVED lines=11> */
[----:B------:R-:W2:Y:S01]  /*5da10*/  LDL.LU R9, [R1+0x438] ;  /* 0x0004380001097983 */ /* 0x000ea20000300800 */
[----:B------:R-:W-:-:S03]  /*5da20*/  IADD3 R8, P4, PT, R8, R134, RZ ;  /* 0x0000008608087210 */ /* 0x000fc60007f9e0ff */
[----:B------:R1:W-:Y:S04]  /*5da30*/  LDGSTS.E [R6+0xf00], desc[UR22][R4.64], P2 ;  /* 0x00f0000004067fae */ /* 0x0003e800091a1016 */
[----:B------:R-:W-:Y:S01]  /*5da40*/  STL [R1+0x2fc], R8 ;  /* 0x0002fc0801007387 */ /* 0x000fe20000100800 */
[----:B----4-:R-:W-:Y:S01]  /*5da50*/  IADD3 R11, P5, PT, R11, R134, RZ ;  /* 0x000000860b0b7210 */ /* 0x010fe20007fbe0ff */
[----:B------:R-:W-:Y:S02]  /*5da60*/  IMAD.X R14, R14, 0x1, R135, P4 ;  /* 0x000000010e0e7824 */ /* 0x000fe400020e0687 */
[----:B-1----:R-:W-:Y:S01]  /*5da70*/  IMAD.MOV.U32 R4, RZ, RZ, R8 ;  /* 0x000000ffff047224 */ /* 0x002fe200078e0008 */
[----:B------:R-:W-:Y:S02]  /*5da80*/  IADD3.X R17, PT, PT, R17, R135, RZ, P5, !PT ;  /* 0x0000008711117210 */ /* 0x000fe40002ffe4ff */
[----:B------:R1:W-:Y:S01]  /*5da90*/  STL [R1+0x2f8], R14 ;  /* 0x0002f80e01007387 */ /* 0x0003e20000100800 */
[----:B------:R-:W-:-:S03]  /*5daa0*/  IMAD.MOV.U32 R5, RZ, RZ, R14 ;  /* 0x000000ffff057224 */ /* 0x000fc600078e000e */
[----:B------:R-:W-:Y:S04]  /*5dab0*/  STL [R1+0x33c], R11 ;  /* 0x00033c0b01007387 */ /* 0x000fe80000100800 */
[----:B------:R4:W-:Y:S04]  /*5dac0*/  LDGSTS.E [R6+0x1300], desc[UR22][R4.64], P2 ;  /* 0x0130000004067fae */ /* 0x0009e800091a1016 */
[----:B-1----:R-:W2:Y:S04]  /*5dad0*/  LDL.LU R14, [R1+0x47c] ;  /* 0x00047c00010e7983 */ /* 0x002ea80000300800 */
[----:B------:R1:W-:Y:S04]  /*5dae0*/  STL [R1+0x338], R17 ;  /* 0x0003381101007387 */ /* 0x0003e80000100800 */
[----:B------:R-:W2:Y:S01]  /*5daf0*/  LDL.LU R8, [R1+0x4bc] ;  /* 0x0004bc0001087983 */ /* 0x000ea20000300800 */
[----:B----4-:R-:W-:Y:S01]  /*5db00*/  IMAD.MOV.U32 R5, RZ, RZ, R17 ;  /* 0x000000ffff057224 */ /* 0x010fe200078e0011 */
[----:B------:R-:W-:-:S02]  /*5db10*/  IADD3 R12, P4, PT, R12, R134, RZ ;  /* 0x000000860c0c7210 */ /* 0x000fc40007f9e0ff */
[----:B-1----:R-:W4:Y:S01]  /*5db20*/  LDL.LU R17, [R1+0x478] ;  /* 0x0004780001117983 */ /* 0x002f220000300800 */
[----:B------:R-:W-:-:S03]  /*5db30*/  MOV R4, R11 ;  /* 0x0000000b00047202 */ /* 0x000fc60000000f00 */
[----:B------:R-:W4:Y:S01]  /*5db40*/  LDL.LU R11, [R1+0x4b8] ;  /* 0x0004b800010b7983 */ /* 0x000f220000300800 */
[----:B------:R-:W-:-:S03]  /*5db50*/  IADD3 R10, P5, PT, R10, R134, RZ ;  /* 0x000000860a0a7210 */ /* 0x000fc60007fbe0ff */
[----:B------:R1:W-:Y:S04]  /*5db60*/  LDGSTS.E [R6+0x1700], desc[UR22][R4.64], P2 ;  /* 0x0170000004067fae */ /* 0x0003e800091a1016 */
[----:B------:R3:W-:Y:S01]  /*5db70*/  STL [R1+0x37c], R12 ;  /* 0x00037c0c01007387 */ /* 0x0007e20000100800 */
[----:B-1----:R-:W-:Y:S02]  /*5db80*/  IMAD.MOV.U32 R4, RZ, RZ, R12 ;  /* 0x000000ffff047224 */ /* 0x002fe400078e000c */
[----:B---3--:R-:W-:Y:S01]  /*5db90*/  IMAD.X R15, R15, 0x1, R135, P4 ;  /* 0x000000010f0f7824 */ /* 0x008fe200020e0687 */
[----:B-----5:R-:W-:-:S04]  /*5dba0*/  IADD3.X R13, PT, PT, R13, R135, RZ, P5, !PT ;  /* 0x000000870d0d7210 */ /* 0x020fc80002ffe4ff */
[----:B------:R-:W-:Y:S01]  /*5dbb0*/  STL [R1+0x378], R15 ;  /* 0x0003780f01007387 */ /* 0x000fe20000100800 */
[----:B------:R-:W-:-:S03]  /*5dbc0*/  IMAD.MOV.U32 R5, RZ, RZ, R15 ;  /* 0x000000ffff057224 */ /* 0x000fc600078e000f */
[----:B------:R-:W-:Y:S04]  /*5dbd0*/  STL [R1+0x3bc], R10 ;  /* 0x0003bc0a01007387 */ /* 0x000fe80000100800 */
[----:B------:R-:W3:Y:S04]  /*5dbe0*/  LDL.LU R12, [R1+0x4fc] ;  /* 0x0004fc00010c7983 */ /* 0x000ee80000300800 */
[----:B------:R1:W-:Y:S04]  /*5dbf0*/  STL [R1+0x3b8], R13 ;  /* 0x0003b80d01007387 */ /* 0x0003e80000100800 */
[----:B------:R5:W-:Y:S04]  /*5dc00*/  LDGSTS.E [R6+0x1b00], desc[UR22][R4.64], P2 ;  /* 0x01b0000004067fae */ /* 0x000be800091a1016 */
[----:B------:R-:W3:Y:S01]  /*5dc10*/  LDL.LU R19, [R1+0x53c] ;  /* 0x00053c0001137983 */ /* 0x000ee20000300800 */
[----:B-----5:R-:W-:-:S03]  /*5dc20*/  IMAD.MOV.U32 R5, RZ, RZ, R13 ;  /* 0x000000ffff057224 */ /* 0x020fc600078e000d */
[----:B-1----:R-:W5:Y:S04]  /*5dc30*/  LDL.LU R13, [R1+0x4f8] ;  /* 0x0004f800010d7983 */ /* 0x002f680000300800 */
[----:B------:R-:W5:Y:S01]  /*5dc40*/  LDL.LU R20, [R1+0x538] ;  /* 0x0005380001147983 */ /* 0x000f620000300800 */
[----:B------:R-:W-:-:S03]  /*5dc50*/  MOV R4, R10 ;  /* 0x0000000a00047202 */ /* 0x000fc60000000f00 */
[----:B------:R-:W5:Y:S04]  /*5dc60*/  LDL.LU R10, [R1+0x57c] ;  /* 0x00057c00010a7983 */ /* 0x000f680000300800 */
[----:B------:R-:W5:Y:S04]  /*5dc70*/  LDL.LU R15, [R1+0x5bc] ;  /* 0x0005bc00010f7983 */ /* 0x000f680000300800 */
[----:B------:R1:W-:Y:S01]  /*5dc80*/  LDGSTS.E [R6+0x1f00], desc[UR22][R4.64], P2 ;  /* 0x01f0000004067fae */ /* 0x0003e200091a1016 */
[----:B------:R-:W-:-:S05]  /*5dc90*/  IADD3 R16, P4, PT, R16, R134, RZ ;  /* 0x0000008610107210 */ /* 0x000fca0007f9e0ff */
[----:B------:R2:W-:Y:S01]  /*5dca0*/  STL [R1+0x3fc], R16 ;  /* 0x0003fc1001007387 */ /* 0x0005e20000100800 */
[----:B------:R-:W-:Y:S01]  /*5dcb0*/  IADD3 R7, P5, PT, R7, R134, RZ ;  /* 0x0000008607077210 */ /* 0x000fe20007fbe0ff */
[----:B--2---:R-:W-:Y:S02]  /*5dcc0*/  IMAD.X R18, R18, 0x1, R135, P4 ;  /* 0x0000000112127824 */ /* 0x004fe400020e0687 */
[----:B-1----:R-:W-:Y:S01]  /*5dcd0*/  IMAD.MOV.U32 R4, RZ, RZ, R16 ;  /* 0x000000ffff047224 */ /* 0x002fe200078e0010 */
[----:B------:R-:W-:Y:S02]  /*5dce0*/  IADD3.X R9, PT, PT, R9, R135, RZ, P5, !PT ;  /* 0x0000008709097210 */ /* 0x000fe40002ffe4ff */
        /* <DEDUP_REMOVED lines=9> */
[----:B------:R-:W-:-:S02]  /*5dd80*/  MOV R4, R7 ;  /* 0x0000000700047202 */ /* 0x000fc40000000f00 */
[----:B--2---:R-:W2:Y:S01]  /*5dd90*/  LDL.LU R7, [R1+0x5fc] ;  /* 0x0005fc0001077983 */ /* 0x004ea20000300800 */
[----:B------:R-:W-:-:S03]  /*5dda0*/  IADD3 R8, P5, PT, R8, R134, RZ ;  /* 0x0000008608087210 */ /* 0x000fc60007fbe0ff */
[----:B------:R-:W2:Y:S01]  /*5ddb0*/  LDL.LU R9, [R1+0x63c] ;  /* 0x00063c0001097983 */ /* 0x000ea20000300800 */
[----:B----4-:R-:W-:-:S03]  /*5ddc0*/  IMAD.X R17, R17, 0x1, R135, P4 ;  /* 0x0000000111117824 */ /* 0x010fc600020e0687 */
[----:B------:R1:W-:Y:S01]  /*5ddd0*/  STL [R1+0x47c], R14 ;  /* 0x00047c0e01007387 */ /* 0x0003e20000100800 */
[----:B------:R-:W-:-:S03]  /*5dde0*/  IADD3.X R11, PT, PT, R11, R135, RZ, P5, !PT ;  /* 0x000000870b0b7210 */ /* 0x000fc60002ffe4ff */
[----:B------:R4:W-:Y:S04]  /*5ddf0*/  LDGSTS.E [R6+0x2700], desc[UR22][R4.64], P2 ;  /* 0x0270000004067fae */ /* 0x0009e800091a1016 */
[----:B------:R1:W-:Y:S04]  /*5de00*/  STL [R1+0x478], R17 ;  /* 0x0004781101007387 */ /* 0x0003e80000100800 */
[----:B------:R-:W-:Y:S01]  /*5de10*/  STL [R1+0x4bc], R8 ;  /* 0x0004bc0801007387 */ /* 0x000fe20000100800 */
[----:B----4-:R-:W-:-:S03]  /*5de20*/  IMAD.MOV.U32 R4, RZ, RZ, R14 ;  /* 0x000000ffff047224 */ /* 0x010fc600078e000e */
[----:B-1----:R-:W4:Y:S01]  /*5de30*/  LDL.LU R14, [R1+0x5f8] ;  /* 0x0005f800010e7983 */ /* 0x002f220000300800 */
[----:B------:R-:W-:-:S03]  /*5de40*/  IMAD.MOV.U32 R5, RZ, RZ, R17 ;  /* 0x000000ffff057224 */ /* 0x000fc600078e0011 */
[----:B------:R1:W-:Y:S04]  /*5de50*/  STL [R1+0x4b8], R11 ;  /* 0x0004b80b01007387 */ /* 0x0003e80000100800 */
[----:B------:R-:W4:Y:S04]  /*5de60*/  LDL.LU R17, [R1+0x638] ;  /* 0x0006380001117983 */ /* 0x000f280000300800 */
[----:B------:R1:W-:Y:S02]  /*5de70*/  LDGSTS.E [R6+0x2b00], desc[UR22][R4.64], P2 ;  /* 0x02b0000004067fae */ /* 0x0003e400091a1016 */
[----:B-1----:R-:W-:Y:S01]  /*5de80*/  MOV R4, R8 ;  /* 0x0000000800047202 */ /* 0x002fe20000000f00 */
[----:B------:R-:W-:-:S02]  /*5de90*/  IMAD.MOV.U32 R5, RZ, RZ, R11 ;  /* 0x000000ffff057224 */ /* 0x000fc400078e000b */
[----:B------:R-:W4:Y:S04]  /*5dea0*/  LDL.LU R11, [R1+0x67c] ;  /* 0x00067c00010b7983 */ /* 0x000f280000300800 */
[----:B------:R-:W4:Y:S04]  /*5deb0*/  LDL.LU R8, [R1+0x6bc] ;  /* 0x0006bc0001087983 */ /* 0x000f280000300800 */
[----:B------:R1:W-:Y:S01]  /*5dec0*/  LDGSTS.E [R6+0x2f00], desc[UR22][R4.64], P2 ;  /* 0x02f0000004067fae */ /* 0x0003e200091a1016 */
[----:B---3--:R-:W-:-:S05]  /*5ded0*/  IADD3 R12, P4, PT, R12, R134, RZ ;  /* 0x000000860c0c7210 */ /* 0x008fca0007f9e0ff */
[----:B------:R-:W-:Y:S01]  /*5dee0*/  STL [R1+0x4fc], R12 ;  /* 0x0004fc0c01007387 */ /* 0x000fe20000100800 */
[----:B------:R-:W-:Y:S01]  /*5def0*/  IADD3 R19, P5, PT, R19, R134, RZ ;  /* 0x0000008613137210 */ /* 0x000fe20007fbe0ff */
[----:B-----5:R-:W-:-:S03]  /*5df00*/  IMAD.X R13, R13, 0x1, R135, P4 ;  /* 0x000000010d0d7824 */ /* 0x020fc600020e0687 */
[----:B------:R-:W-:Y:S02]  /*5df10*/  IADD3.X R20, PT, PT, R20, R135, RZ, P5, !PT ;  /* 0x0000008714147210 */ /* 0x000fe40002ffe4ff */
[----:B------:R3:W-:Y:S01]  /*5df20*/  STL [R1+0x4f8], R13 ;  /* 0x0004f80d01007387 */ /* 0x0007e20000100800 */
[----:B-1----:R-:W-:-:S03]  /*5df30*/  IMAD.MOV.U32 R5, RZ, RZ, R13 ;  /* 0x000000ffff057224 */ /* 0x002fc600078e000d */
[----:B------:R-:W-:Y:S01]  /*5df40*/  STL [R1+0x53c], R19 ;  /* 0x00053c1301007387 */ /* 0x000fe20000100800 */
[----:B------:R-:W-:-:S03]  /*5df50*/  IMAD.MOV.U32 R4, RZ, RZ, R12 ;  /* 0x000000ffff047224 */ /* 0x000fc600078e000c */
[----:B---3--:R-:W3:Y:S04]  /*5df60*/  LDL.LU R13, [R1+0x678] ;  /* 0x00067800010d7983 */ /* 0x008ee80000300800 */
[----:B------:R-:W-:Y:S01]  /*5df70*/  STL [R1+0x538], R20 ;  /* 0x0005381401007387 */ /* 0x000fe20000100800 */
[----:B------:R-:W-:-:S03]  /*5df80*/  IADD3 R10, P4, PT, R10, R134, RZ ;  /* 0x000000860a0a7210 */ /* 0x000fc60007f9e0ff */
[----:B------:R-:W5:Y:S01]  /*5df90*/  LDL.LU R12, [R1+0x6b8] ;  /* 0x0006b800010c7983 */ /* 0x000f620000300800 */
[----:B------:R-:W-:-:S03]  /*5dfa0*/  IADD3 R15, P5, PT, R15, R134, RZ ;  /* 0x000000860f0f7210 */ /* 0x000fc60007fbe0ff */
[----:B------:R1:W-:Y:S04]  /*5dfb0*/  LDGSTS.E [R6+0x3300], desc[UR22][R4.64], P2 ;  /* 0x0330000004067fae */ /* 0x0003e800091a1016 */
[----:B------:R-:W-:Y:S01]  /*5dfc0*/  STL [R1+0x57c], R10 ;  /* 0x00057c0a01007387 */ /* 0x000fe20000100800 */
        /* <DEDUP_REMOVED lines=13> */
[----:B------:R-:W-:-:S03]  /*5e0a0*/  IMAD.MOV.U32 R5, RZ, RZ, R18 ;  /* 0x000000ffff057224 */ /* 0x000fc600078e0012 */
[----:B-1----:R-:W5:Y:S01]  /*5e0b0*/  LDL.LU R18, [R1+0x6f8] ;  /* 0x0006f80001127983 */ /* 0x002f620000300800 */
[----:B------:R-:W-:-:S03]  /*5e0c0*/  MOV R4, R15 ;  /* 0x0000000f00047202 */ /* 0x000fc60000000f00 */
[----:B------:R-:W5:Y:S01]  /*5e0d0*/  LDL.LU R15, [R1+0x738] ;  /* 0x00073800010f7983 */ /* 0x000f620000300800 */
        /* <DEDUP_REMOVED lines=21> */
[----:B------:R3:W-:Y:S01]  /*5e230*/  STL [R1+0x67c], R11 ;  /* 0x00067c0b01007387 */ /* 0x0007e20000100800 */
[----:B-1----:R-:W-:Y:S02]  /*5e240*/  IMAD.MOV.U32 R4, RZ, RZ, R11 ;  /* 0x000000ffff047224 */ /* 0x002fe400078e000b */
[----:B---3--:R-:W-:-:S04]  /*5e250*/  IMAD.X R13, R13, 0x1, R135, P4 ;  /* 0x000000010d0d7824 */ /* 0x008fc800020e0687 */
[----:B------:R-:W-:Y:S01]  /*5e260*/  IMAD.MOV.U32 R5, RZ, RZ, R13 ;  /* 0x000000ffff057224 */ /* 0x000fe200078e000d */
[----:B------:R-:W-:Y:S01]  /*5e270*/  STL [R1+0x678], R13 ;  /* 0x0006780d01007387 */ /* 0x000fe20000100800 */
[----:B-----5:R-:W-:-:S03]  /*5e280*/  IADD3.X R12, PT, PT, R12, R135, RZ, P5, !PT ;  /* 0x000000870c0c7210 */ /* 0x020fc60002ffe4ff */
        /* <DEDUP_REMOVED lines=15> */
[----:B------:R-:W-:Y:S02]  /*5e380*/  IMAD.X R18, R18, 0x1, R135, P4 ;  /* 0x0000000112127824 */ /* 0x000fe400020e0687 */
[----:B-1----:R-:W-:Y:S01]  /*5e390*/  IMAD.MOV.U32 R4, RZ, RZ, R16 ;  /* 0x000000ffff047224 */ /* 0x002fe200078e0010 */
[----:B------:R-:W-:Y:S02]  /*5e3a0*/  IADD3.X R15, PT, PT, R15, R135, RZ, P5, !PT ;  /* 0x000000870f0f7210 */ /* 0x000fe40002ffe4ff */
[----:B------:R1:W-:Y:S04]  /*5e3b0*/  STL [R1+0x6f8], R18 ;  /* 0x0006f81201007387 */ /* 0x0003e80000100800 */
[----:B------:R-:W-:Y:S04]  /*5e3c0*/  STL [R1+0x73c], R10 ;  /* 0x00073c0a01007387 */ /* 0x000fe80000100800 */
[----:B------:R-:W5:Y:S01]  /*5e3d0*/  LDL.LU R16, [R1+0x878] ;  /* 0x0008780001107983 */ /* 0x000f620000300800 */
[----:B------:R-:W-:-:S03]  /*5e3e0*/  IMAD.MOV.U32 R5, RZ, RZ, R18 ;  /* 0x000000ffff057224 */ /* 0x000fc600078e0012 */
[----:B------:R4:W-:Y:S04]  /*5e3f0*/  STL [R1+0x738], R15 ;  /* 0x0007380f01007387 */ /* 0x0009e80000100800 */
[----:B-1----:R-:W5:Y:S04]  /*5e400*/  LDL.LU R18, [R1+0x8b8] ;  /* 0x0008b80001127983 */ /* 0x002f680000300800 */
[----:B------:R1:W-:Y:S02]  /*5e410*/  LDGSTS.E [R6+0x5300], desc[UR22][R4.64], P2 ;  /* 0x0530000004067fae */ /* 0x0003e400091a1016 */
[----:B-1----:R-:W-:-:S02]  /*5e420*/  MOV R4, R10 ;  /* 0x0000000a00047202 */ /* 0x002fc40000000f00 */
[-C--:B----4-:R-:W-:Y:S01]  /*5e430*/  IADD3 R14, P4, PT, R14, R134.reuse, RZ ;  /* 0x000000860e0e7210 */ /* 0x090fe20007f9e0ff */
[----:B------:R-:W-:Y:S02]  /*5e440*/  IMAD.MOV.U32 R5, RZ, RZ, R15 ;  /* 0x000000ffff057224 */ /* 0x000fe400078e000f */
[----:B------:R-:W4:Y:S04]  /*5e450*/  LDL.LU R15, [R1+0x8fc] ;  /* 0x0008fc00010f7983 */ /* 0x000f280000300800 */
[----:B------:R-:W4:Y:S01]  /*5e460*/  LDL.LU R10, [R1+0x93c] ;  /* 0x00093c00010a7983 */ /* 0x000f220000300800 */
[----:B------:R-:W-:Y:S01]  /*5e470*/  IADD3 R7, P5, PT, R7, R134, RZ ;  /* 0x0000008607077210 */ /* 0x000fe20007fbe0ff */
[----:B--2---:R-:W-:Y:S02]  /*5e480*/  IMAD.X R17, R17, 0x1, R135, P4 ;  /* 0x0000000111117824 */ /* 0x004fe400020e0687 */
[----:B------:R-:W-:Y:S01]  /*5e490*/  STL [R1+0x77c], R14 ;  /* 0x00077c0e01007387 */ /* 0x000fe20000100800 */
[----:B------:R-:W-:-:S03]  /*5e4a0*/  IADD3.X R9, PT, PT, R9, R135, RZ, P5, !PT ;  /* 0x0000008709097210 */ /* 0x000fc60002ffe4ff */
[----:B------:R1:W-:Y:S04]  /*5e4b0*/  LDGSTS.E [R6+0x5700], desc[UR22][R4.64], P2 ;  /* 0x0570000004067fae */ /* 0x0003e800091a1016 */
[----:B------:R2:W-:Y:S04]  /*5e4c0*/  STL [R1+0x778], R17 ;  /* 0x0007781101007387 */ /* 0x0005e80000100800 */
[----:B------:R2:W-:Y:S01]  /*5e4d0*/  STL [R1+0x7bc], R7 ;  /* 0x0007bc0701007387 */ /* 0x0005e20000100800 */
[----:B-1----:R-:W-:-:S03]  /*5e4e0*/  IMAD.MOV.U32 R5, RZ, RZ, R17 ;  /* 0x000000ffff057224 */ /* 0x002fc600078e0011 */
[----:B--2---:R-:W2:Y:S01]  /*5e4f0*/  LDL.LU R17, [R1+0x8f8] ;  /* 0x0008f80001117983 */ /* 0x004ea20000300800 */
[----:B------:R-:W-:-:S03]  /*5e500*/  IMAD.MOV.U32 R4, RZ, RZ, R14 ;  /* 0x000000ffff047224 */ /* 0x000fc600078e000e */
[----:B------:R1:W-:Y:S04]  /*5e510*/  STL [R1+0x7b8], R9 ;  /* 0x0007b80901007387 */ /* 0x0003e80000100800 */
[----:B------:R-:W2:Y:S04]  /*5e520*/  LDL.LU R14, [R1+0x938] ;  /* 0x00093800010e7983 */ /* 0x000ea80000300800 */
[----:B------:R1:W-:Y:S02]  /*5e530*/  LDGSTS.E [R6+0x5b00], desc[UR22][R4.64], P2 ;  /* 0x05b0000004067fae */ /* 0x0003e400091a1016 */
[----:B-1----:R-:W-:Y:S01]  /*5e540*/  MOV R4, R7 ;  /* 0x0000000700047202 */ /* 0x002fe20000000f00 */
[----:B------:R-:W-:Y:S01]  /*5e550*/  IMAD.MOV.U32 R5, RZ, RZ, R9 ;  /* 0x000000ffff057224 */ /* 0x000fe200078e0009 */
[----:B------:R-:W2:Y:S04]  /*5e560*/  LDL.LU R7, [R1+0x97c] ;  /* 0x00097c0001077983 */ /* 0x000ea80000300800 */
[----:B------:R-:W2:Y:S04]  /*5e570*/  LDL.LU R9, [R1+0x9bc] ;  /* 0x0009bc0001097983 */ /* 0x000ea80000300800 */
[----:B------:R1:W-:Y:S01]  /*5e580*/  LDGSTS.E [R6+0x5f00], desc[UR22][R4.64], P2 ;  /* 0x05f0000004067fae */ /* 0x0003e200091a1016 */
[----:B---3--:R-:W-:-:S05]  /*5e590*/  IADD3 R11, P4, PT, R11, R134, RZ ;  /* 0x000000860b0b7210 */ /* 0x008fca0007f9e0ff */
[----:B------:R3:W-:Y:S01]  /*5e5a0*/  STL [R1+0x7fc], R11 ;  /* 0x0007fc0b01007387 */ /* 0x0007e20000100800 */
[----:B-1----:R-:W-:Y:S01]  /*5e5b0*/  IMAD.MOV.U32 R4, RZ, RZ, R11 ;  /* 0x000000ffff047224 */ /* 0x002fe200078e000b */
[----:B------:R-:W-:Y:S01]  /*5e5c0*/  IADD3 R19, P5, PT, R19, R134, RZ ;  /* 0x0000008613137210 */ /* 0x000fe20007fbe0ff */
[----:B-----5:R-:W-:-:S03]  /*5e5d0*/  IMAD.X R12, R12, 0x1, R135, P4 ;  /* 0x000000010c0c7824 */ /* 0x020fc600020e0687 */
[----:B------:R-:W-:Y:S02]  /*5e5e0*/  IADD3.X R20, PT, PT, R20, R135, RZ, P5, !PT ;  /* 0x0000008714147210 */ /* 0x000fe40002ffe4ff */
[----:B------:R1:W-:Y:S04]  /*5e5f0*/  STL [R1+0x7f8], R12 ;  /* 0x0007f80c01007387 */ /* 0x0003e80000100800 */
[----:B------:R-:W-:Y:S01]  /*5e600*/  STL [R1+0x83c], R19 ;  /* 0x00083c1301007387 */ /* 0x000fe20000100800 */
[----:B------:R-:W-:-:S03]  /*5e610*/  IMAD.MOV.U32 R5, RZ, RZ, R12 ;  /* 0x000000ffff057224 */ /* 0x000fc600078e000c */
[----:B---3--:R-:W3:Y:S04]  /*5e620*/  LDL.LU R11, [R1+0x978] ;  /* 0x00097800010b7983 */ /* 0x008ee80000300800 */
[----:B------:R-:W-:Y:S04]  /*5e630*/  STL [R1+0x838], R20 ;  /* 0x0008381401007387 */ /* 0x000fe80000100800 */
[----:B-1----:R-:W5:Y:S01]  /*5e640*/  LDL.LU R12, [R1+0x9b8] ;  /* 0x0009b800010c7983 */ /* 0x002f620000300800 */
[----:B------:R-:W-:-:S03]  /*5e650*/  IADD3 R8, P4, PT, R8, R134, RZ ;  /* 0x0000008608087210 */ /* 0x000fc60007f9e0ff */
[----:B------:R1:W-:Y:S01]  /*5e660*/  LDGSTS.E [R6+0x6300], desc[UR22][R4.64], P2 ;  /* 0x0630000004067fae */ /* 0x0003e200091a1016 */
[----:B------:R-:W-:-:S03]  /*5e670*/  IADD3 R13, P5, PT, R13, R134, RZ ;  /* 0x000000860d0d7210 */ /* 0x000fc60007fbe0ff */
        /* <DEDUP_REMOVED lines=16> */
[-C--:B----4-:R-:W-:Y:S02]  /*5e780*/  IADD3 R15, P4, PT, R15, R134.reuse, RZ ;  /* 0x000000860f0f7210 */ /* 0x090fe40007f9e0ff */
[----:B------:R-:W-:Y:S02]  /*5e790*/  MOV R4, R13 ;  /* 0x0000000d00047202 */ /* 0x000fe40000000f00 */
[----:B------:R-:W-:Y:S01]  /*5e7a0*/  IADD3 R10, P5, PT, R10, R134, RZ ;  /* 0x000000860a0a7210 */ /* 0x000fe20007fbe0ff */
[----:B------:R-:W4:Y:S04]  /*5e7b0*/  LDL.LU R13, [R1+0x240] ;  /* 0x00024000010d7983 */ /* 0x000f280000300800 */
[----:B------:R1:W-:Y:S04]  /*5e7c0*/  LDGSTS.E [R6+0x6f00], desc[UR22][R4.64], P2 ;  /* 0x06f0000004067fae */ /* 0x0003e800091a1016 */
[----:B------:R2:W-:Y:S01]  /*5e7d0*/  STL [R1+0x8fc], R15 ;  /* 0x0008fc0f01007387 */ /* 0x0005e20000100800 */
[----:B-1----:R-:W-:-:S02]  /*5e7e0*/  IMAD.MOV.U32 R4, RZ, RZ, R15 ;  /* 0x000000ffff047224 */ /* 0x002fc400078e000f */
[----:B--2---:R-:W-:-:S04]  /*5e7f0*/  IMAD.X R17, R17, 0x1, R135, P4 ;  /* 0x0000000111117824 */ /* 0x004fc800020e0687 */
[----:B------:R-:W-:Y:S01]  /*5e800*/  IMAD.MOV.U32 R5, RZ, RZ, R17 ;  /* 0x000000ffff057224 */ /* 0x000fe200078e0011 */
[----:B------:R-:W-:Y:S01]  /*5e810*/  STL [R1+0x8f8], R17 ;  /* 0x0008f81101007387 */ /* 0x000fe20000100800 */
[----:B------:R-:W-:-:S03]  /*5e820*/  IADD3.X R14, PT, PT, R14, R135, RZ, P5, !PT ;  /* 0x000000870e0e7210 */ /* 0x000fc60002ffe4ff */
[----:B------:R1:W-:Y:S04]  /*5e830*/  STL [R1+0x93c], R10 ;  /* 0x00093c0a01007387 */ /* 0x0003e80000100800 */
[----:B------:R2:W-:Y:S04]  /*5e840*/  LDGSTS.E [R6+0x7300], desc[UR22][R4.64], P2 ;  /* 0x0730000004067fae */ /* 0x0005e800091a1016 */
[----:B------:R-:W-:Y:S04]  /*5e850*/  STL [R1+0x938], R14 ;  /* 0x0009380e01007387 */ /* 0x000fe80000100800 */
[----:B------:R-:W4:Y:S01]  /*5e860*/  LDL.LU R15, [R1+0x280] ;  /* 0x00028000010f7983 */ /* 0x000f220000300800 */
[----:B--2---:R-:W-:-:S03]  /*5e870*/  MOV R4, R10 ;  /* 0x0000000a00047202 */ /* 0x004fc60000000f00 */
[----:B-1----:R-:W2:Y:S01]  /*5e880*/  LDL.LU R10, [R1+0x284] ;  /* 0x00028400010a7983 */ /* 0x002ea20000300800 */
[----:B------:R-:W-:-:S03]  /*5e890*/  IADD3 R7, P4, PT, R7, R134, RZ ;  /* 0x0000008607077210 */ /* 0x000fc60007f9e0ff */
[----:B------:R-:W2:Y:S01]  /*5e8a0*/  LDL.LU R20, [R1+0x2c0] ;  /* 0x0002c00001147983 */ /* 0x000ea20000300800 */
[----:B------:R-:W-:-:S03]  /*5e8b0*/  IMAD.MOV.U32 R5, RZ, RZ, R14 ;  /* 0x000000ffff057224 */ /* 0x000fc600078e000e */
[----:B------:R-:W2:Y:S01]  /*5e8c0*/  LDL.LU R19, [R1+0x2c4] ;  /* 0x0002c40001137983 */ /* 0x000ea20000300800 */
[----:B------:R-:W-:-:S03]  /*5e8d0*/  IADD3 R9, P5, PT, R9, R134, RZ ;  /* 0x0000008609097210 */ /* 0x000fc60007fbe0ff */
[----:B------:R1:W-:Y:S04]  /*5e8e0*/  LDGSTS.E [R6+0x7700], desc[UR22][R4.64], P2 ;  /* 0x0770000004067fae */ /* 0x0003e800091a1016 */
[----:B------:R3:W-:Y:S01]  /*5e8f0*/  STL [R1+0x97c], R7 ;  /* 0x00097c0701007387 */ /* 0x0007e20000100800 */
[----:B-1----:R-:W-:Y:S02]  /*5e900*/  IMAD.MOV.U32 R4, RZ, RZ, R7 ;  /* 0x000000ffff047224 */ /* 0x002fe400078e0007 */
[----:B---3--:R-:W-:-:S04]  /*5e910*/  IMAD.X R11, R11, 0x1, R135, P4 ;  /* 0x000000010b0b7824 */ /* 0x008fc800020e0687 */
[----:B------:R-:W-:Y:S01]  /*5e920*/  IMAD.MOV.U32 R5, RZ, RZ, R11 ;  /* 0x000000ffff057224 */ /* 0x000fe200078e000b */
[----:B------:R1:W-:Y:S01]  /*5e930*/  STL [R1+0x978], R11 ;  /* 0x0009780b01007387 */ /* 0x0003e20000100800 */
[----:B-----5:R-:W-:-:S03]  /*5e940*/  IADD3.X R12, PT, PT, R12, R135, RZ, P5, !PT ;  /* 0x000000870c0c7210 */ /* 0x020fc60002ffe4ff */
[----:B------:R3:W-:Y:S04]  /*5e950*/  STL [R1+0x9bc], R9 ;  /* 0x0009bc0901007387 */ /* 0x0007e80000100800 */
[----:B------:R-:W5:Y:S04]  /*5e960*/  LDL.LU R7, [R1+0x304] ;  /* 0x0003040001077983 */ /* 0x000f680000300800 */
[----:B------:R3:W-:Y:S04]  /*5e970*/  STL [R1+0x9b8], R12 ;  /* 0x0009b80c01007387 */ /* 0x0007e80000100800 */
[----:B------:R3:W-:Y:S04]  /*5e980*/  LDGSTS.E [R6+0x7b00], desc[UR22][R4.64], P2 ;  /* 0x07b0000004067fae */ /* 0x0007e800091a1016 */
[----:B-1----:R-:W5:Y:S01]  /*5e990*/  LDL.LU R11, [R1+0x344] ;  /* 0x00034400010b7983 */ /* 0x002f620000300800 */
[----:B---3--:R-:W-:-:S03]  /*5e9a0*/  MOV R4, R9 ;  /* 0x0000000900047202 */ /* 0x008fc60000000f00 */
[----:B------:R-:W3:Y:S04]  /*5e9b0*/  LDL.LU R9, [R1+0x300] ;  /* 0x0003000001097983 */ /* 0x000ee80000300800 */
[----:B------:R-:W3:Y:S01]  /*5e9c0*/  LDL.LU R17, [R1+0x340] ;  /* 0x0003400001117983 */ /* 0x000ee20000300800 */
[----:B------:R-:W-:-:S03]  /*5e9d0*/  IMAD.MOV.U32 R5, RZ, RZ, R12 ;  /* 0x000000ffff057224 */ /* 0x000fc600078e000c */
[----:B------:R-:W3:Y:S04]  /*5e9e0*/  LDL.LU R12, [R1+0x384] ;  /* 0x00038400010c7983 */ /* 0x000ee80000300800 */
[----:B------:R-:W3:Y:S04]  /*5e9f0*/  LDL.LU R14, [R1+0x3c4] ;  /* 0x0003c400010e7983 */ /* 0x000ee80000300800 */
[----:B------:R1:W-:Y:S01]  /*5ea00*/  LDGSTS.E [R6+0x7f00], desc[UR22][R4.64], P2 ;  /* 0x07f0000004067fae */ /* 0x0003e200091a1016 */
[-C--:B------:R-:W-:Y:S02]  /*5ea10*/  IADD3 R16, P4, PT, R16, R134.reuse, RZ ;  /* 0x0000008610107210 */ /* 0x080fe40007f9e0ff */
[----:B------:R-:W-:-:S03]  /*5ea20*/  IADD3 R8, P5, PT, R8, R134, RZ ;  /* 0x0000008608087210 */ /* 0x000fc60007fbe0ff */
[----:B------:R1:W-:Y:S01]  /*5ea30*/  STL [R1+0x204], R16 ;  /* 0x0002041001007387 */ /* 0x0003e20000100800 */
[----:B------:R-:W-:-:S03]  /*5ea40*/  IMAD.X R18, R18, 0x1, R135, P4 ;  /* 0x0000000112127824 */ /* 0x000fc600020e0687 */
[----:B------:R-:W-:Y:S01]  /*5ea50*/  STL [R1+0x244], R8 ;  /* 0x0002440801007387 */ /* 0x000fe20000100800 */
[----:B-1----:R-:W-:-:S03]  /*5ea60*/  IMAD.MOV.U32 R4, RZ, RZ, R16 ;  /* 0x000000ffff047224 */ /* 0x002fc600078e0010 */
[----:B------:R1:W-:Y:S01]  /*5ea70*/  STL [R1+0x200], R18 ;  /* 0x0002001201007387 */ /* 0x0003e20000100800 */
[----:B------:R-:W-:-:S03]  /*5ea80*/  MOV R5, R18 ;  /* 0x0000001200057202 */ /* 0x000fc60000000f00 */
[----:B------:R-:W3:Y:S04]  /*5ea90*/  LDL.LU R16, [R1+0x380] ;  /* 0x0003800001107983 */ /* 0x000ee80000300800 */
[----:B-1----:R-:W3:Y:S01]  /*5eaa0*/  LDL.LU R18, [R1+0x3c0] ;  /* 0x0003c00001127983 */ /* 0x002ee20000300800 */
[----:B------:R-:W-:Y:S01]  /*5eab0*/  LOP3.LUT R6, R132, 0x70, RZ, 0x3c, !PT ;  /* 0x0000007084067812 */ /* 0x000fe200078e3cff */
[----:B----4-:R-:W-:-:S03]  /*5eac0*/  IMAD.X R13, R13, 0x1, R135, P5 ;  /* 0x000000010d0d7824 */ /* 0x010fc600028e0687 */
[----:B------:R-:W-:Y:S02]  /*5ead0*/  IADD3 R6, PT, PT, R6, UR5, RZ ;  /* 0x0000000506067c10 */ /* 0x000fe4000fffe0ff */
[----:B------:R1:W-:Y:S04]  /*5eae0*/  STL [R1+0x240], R13 ;  /* 0x0002400d01007387 */ /* 0x0003e80000100800 */
[----:B------:R4:W-:Y:S02]  /*5eaf0*/  LDGSTS.E [R6+0x380], desc[UR22][R4.64], P2 ;  /* 0x0038000004067fae */ /* 0x0009e400091a1016 */
[----:B----4-:R-:W-:Y:S02]  /*5eb00*/  IMAD.MOV.U32 R4, RZ, RZ, R8 ;  /* 0x000000ffff047224 */ /* 0x010fe400078e0008 */
[----:B------:R-:W-:-:S02]  /*5eb10*/  IMAD.MOV.U32 R5, RZ, RZ, R13 ;  /* 0x000000ffff057224 */ /* 0x000fc400078e000d */
[----:B-1----:R-:W4:Y:S04]  /*5eb20*/  LDL.LU R13, [R1+0x404] ;  /* 0x00040400010d7983 */ /* 0x002f280000300800 */
[----:B------:R-:W4:Y:S04]  /*5eb30*/  LDL.LU R8, [R1+0x444] ;  /* 0x0004440001087983 */ /* 0x000f280000300800 */
[----:B------:R1:W-:Y:S01]  /*5eb40*/  LDGSTS.E [R6+0x780], desc[UR22][R4.64], P2 ;  /* 0x0078000004067fae */ /* 0x0003e200091a1016 */
[----:B--2---:R-:W-:-:S04]  /*5eb50*/  IADD3 R10, P4, PT, R10, R134, RZ ;  /* 0x000000860a0a7210 */ /* 0x004fc80007f9e0ff */
[----:B------:R-:W-:Y:S02]  /*5eb60*/  IADD3.X R15, PT, PT, R15, R135, RZ, P4, !PT ;  /* 0x000000870f0f7210 */ /* 0x000fe400027fe4ff */
[----:B------:R-:W-:Y:S01]  /*5eb70*/  IADD3 R19, P5, PT, R19, R134, RZ ;  /* 0x0000008613137210 */ /* 0x000fe20007fbe0ff */
[----:B------:R-:W-:Y:S01]  /*5eb80*/  STL [R1+0x284], R10 ;  /* 0x0002840a01007387 */ /* 0x000fe20000100800 */
[----:B-1----:R-:W-:-:S03]  /*5eb90*/  MOV R5, R15 ;  /* 0x0000000f00057202 */ /* 0x002fc60000000f00 */
[----:B------:R-:W-:Y:S01]  /*5eba0*/  IMAD.X R20, R20, 0x1, R135, P5 ;  /* 0x0000000114147824 */ /* 0x000fe200028e0687 */
[----:B------:R1:W-:Y:S01]  /*5ebb0*/  STL [R1+0x280], R15 ;  /* 0x0002800f01007387 */ /* 0x0003e20000100800 */
[----:B------:R-:W-:-:S03]  /*5ebc0*/  IMAD.MOV.U32 R4, RZ, RZ, R10 ;  /* 0x000000ffff047224 */ /* 0x000fc600078e000a */
[----:B------:R-:W-:Y:S04]  /*5ebd0*/  STL [R1+0x2c4], R19 ;  /* 0x0002c41301007387 */ /* 0x000fe80000100800 */
[----:B------:R2:W-:Y:S04]  /*5ebe0*/  LDGSTS.E [R6+0xb80], desc[UR22][R4.64], P2 ;  /* 0x00b8000004067fae */ /* 0x0005e800091a1016 */
[----:B-1----:R-:W4:Y:S04]  /*5ebf0*/  LDL.LU R15, [R1+0x400] ;  /* 0x00040000010f7983 */ /* 0x002f280000300800 */
[----:B------:R-:W-:Y:S04]  /*5ec00*/  STL [R1+0x2c0], R20 ;  /* 0x0002c01401007387 */ /* 0x000fe80000100800 */
[----:B------:R-:W4:Y:S01]  /*5ec10*/  LDL.LU R10, [R1+0x440] ;  /* 0x00044000010a7983 */ /* 0x000f220000300800 */
[----:B--2---:R-:W-:-:S02]  /*5ec20*/  IMAD.MOV.U32 R4, RZ, RZ, R19 ;  /* 0x000000ffff047224 */ /* 0x004fc400078e0013 */
[----:B------:R-:W-:-:S05]  /*5ec30*/  IMAD.MOV.U32 R5, RZ, RZ, R20 ;  /* 0x000000ffff057224 */ /* 0x000fca00078e0014 */
[----:B------:R1:W-:Y:S01]  /*5ec40*/  LDGSTS.E [R6+0xf80], desc[UR22][R4.64], P2 ;  /* 0x00f8000004067fae */ /* 0x0003e200091a1016 */
[----:B-----5:R-:W-:-:S05]  /*5ec50*/  IADD3 R7, P4, PT, R7, R134, RZ ;  /* 0x0000008607077210 */ /* 0x020fca0007f9e0ff */
[----:B------:R-:W-:Y:S01]  /*5ec60*/  STL [R1+0x304], R7 ;  /* 0x0003040701007387 */ /* 0x000fe20000100800 */
[----:B-1----:R-:W-:Y:S01]  /*5ec70*/  IMAD.MOV.U32 R4, RZ, RZ, R7 ;  /* 0x000000ffff047224 */ /* 0x002fe200078e0007 */
[----:B------:R-:W-:Y:S02]  /*5ec80*/  IADD3 R11, P5, PT, R11, R134, RZ ;  /* 0x000000860b0b7210 */ /* 0x000fe40007fbe0ff */
[----:B---3--:R-:W-:-:S03]  /*5ec90*/  IADD3.X R9, PT, PT, R9, R135, RZ, P4, !PT ;  /* 0x0000008709097210 */ /* 0x008fc600027fe4ff */
[----:B------:R-:W-:Y:S01]  /*5eca0*/  IMAD.X R17, R17, 0x1, R135, P5 ;  /* 0x0000000111117824 */ /* 0x000fe200028e0687 */
[----:B------:R-:W-:Y:S01]  /*5ecb0*/  MOV R5, R9 ;  /* 0x0000000900057202 */ /* 0x000fe20000000f00 */
[----:B------:R1:W-:Y:S04]  /*5ecc0*/  STL [R1+0x300], R9 ;  /* 0x0003000901007387 */ /* 0x0003e80000100800 */
[----:B------:R2:W-:Y:S04]  /*5ecd0*/  STL [R1+0x344], R11 ;  /* 0x0003440b01007387 */ /* 0x0005e80000100800 */
[----:B------:R3:W-:Y:S04]  /*5ece0*/  LDGSTS.E [R6+0x1380], desc[UR22][R4.64], P2 ;  /* 0x0138000004067fae */ /* 0x0007e800091a1016 */
[----:B-1----:R-:W5:Y:S04]  /*5ecf0*/  LDL.LU R9, [R1+0x484] ;  /* 0x0004840001097983 */ /* 0x002f680000300800 */
[----:B------:R1:W-:Y:S04]  /*5ed00*/  STL [R1+0x340], R17 ;  /* 0x0003401101007387 */ /* 0x0003e80000100800 */
[----:B------:R-:W5:Y:S01]  /*5ed10*/  LDL.LU R7, [R1+0x4c4] ;  /* 0x0004c40001077983 */ /* 0x000f620000300800 */
[----:B---3--:R-:W-:-:S03]  /*5ed20*/  IMAD.MOV.U32 R4, RZ, RZ, R11 ;  /* 0x000000ffff047224 */ /* 0x008fc600078e000b */
[----:B--2---:R-:W2:Y:S01]  /*5ed30*/  LDL.LU R11, [R1+0x480] ;  /* 0x00048000010b7983 */ /* 0x004ea20000300800 */
[----:B------:R-:W-:Y:S01]  /*5ed40*/  IMAD.MOV.U32 R5, RZ, RZ, R17 ;  /* 0x000000ffff057224 */ /* 0x000fe200078e0011 */
[-C--:B------:R-:W-:Y:S02]  /*5ed50*/  IADD3 R12, P4, PT, R12, R134.reuse, RZ ;  /* 0x000000860c0c7210 */ /* 0x080fe40007f9e0ff */
[----:B-1----:R-:W3:Y:S01]  /*5ed60*/  LDL.LU R17, [R1+0x4c0] ;  /* 0x0004c00001117983 */ /* 0x002ee20000300800 */
[----:B------:R-:W-:-:S03]  /*5ed70*/  IADD3 R14, P5, PT, R14, R134, RZ ;  /* 0x000000860e0e7210 */ /* 0x000fc60007fbe0ff */
        /* <DEDUP_REMOVED lines=12> */
[----:B------:R-:W-:-:S03]  /*5ee40*/  IMAD.MOV.U32 R5, RZ, RZ, R18 ;  /* 0x000000ffff057224 */ /* 0x000fc600078e0012 */
[----:B-1----:R-:W3:Y:S01]  /*5ee50*/  LDL.LU R18, [R1+0x500] ;  /* 0x0005000001127983 */ /* 0x002ee20000300800 */
[----:B------:R-:W-:-:S03]  /*5ee60*/  IMAD.MOV.U32 R4, RZ, RZ, R14 ;  /* 0x000000ffff047224 */ /* 0x000fc600078e000e */
[----:B------:R-:W3:Y:S01]  /*5ee70*/  LDL.LU R14, [R1+0x540] ;  /* 0x00054000010e7983 */ /* 0x000ee20000300800 */
[-C--:B----4-:R-:W-:Y:S02]  /*5ee80*/  IADD3 R13, P4, PT, R13, R134.reuse, RZ ;  /* 0x000000860d0d7210 */ /* 0x090fe40007f9e0ff */
[----:B------:R-:W-:Y:S01]  /*5ee90*/  IADD3 R8, P5, PT, R8, R134, RZ ;  /* 0x0000008608087210 */ /* 0x000fe20007fbe0ff */
[----:B------:R1:W-:Y:S04]  /*5eea0*/  LDGSTS.E [R6+0x1f80], desc[UR22][R4.64], P2 ;  /* 0x01f8000004067fae */ /* 0x0003e800091a1016 */
[----:B------:R4:W-:Y:S01]  /*5eeb0*/  STL [R1+0x404], R13 ;  /* 0x0004040d01007387 */ /* 0x0009e20000100800 */
[----:B-1----:R-:W-:Y:S01]  /*5eec0*/  IMAD.MOV.U32 R4, RZ, RZ, R13 ;  /* 0x000000ffff047224 */ /* 0x002fe200078e000d */
[----:B------:R-:W-:-:S05]  /*5eed0*/  IADD3.X R15, PT, PT, R15, R135, RZ, P4, !PT ;  /* 0x000000870f0f7210 */ /* 0x000fca00027fe4ff */
[----:B------:R1:W-:Y:S01]  /*5eee0*/  STL [R1+0x400], R15 ;  /* 0x0004000f01007387 */ /* 0x0003e20000100800 */
[----:B------:R-:W-:-:S03]  /*5eef0*/  IMAD.X R10, R10, 0x1, R135, P5 ;  /* 0x000000010a0a7824 */ /* 0x000fc600028e0687 */
[----:B------:R-:W-:Y:S01]  /*5ef00*/  STL [R1+0x444], R8 ;  /* 0x0004440801007387 */ /* 0x000fe20000100800 */
[----:B------:R-:W-:-:S03]  /*5ef10*/  MOV R5, R15 ;  /* 0x0000000f00057202 */ /* 0x000fc60000000f00 */
[----:B----4-:R-:W4:Y:S04]  /*5ef20*/  LDL.LU R13, [R1+0x584] ;  /* 0x00058400010d7983 */ /* 0x010f280000300800 */
[----:B------:R1:W-:Y:S04]  /*5ef30*/  STL [R1+0x440], R10 ;  /* 0x0004400a01007387 */ /* 0x0003e80000100800 */
[----:B------:R-:W4:Y:S04]  /*5ef40*/  LDL.LU R19, [R1+0x5c4] ;  /* 0x0005c40001137983 */ /* 0x000f280000300800 */
[----:B-1----:R-:W4:Y:S04]  /*5ef50*/  LDL.LU R15, [R1+0x580] ;  /* 0x00058000010f7983 */ /* 0x002f280000300800 */
[----:B------:R-:W4:Y:S04]  /*5ef60*/  LDL.LU R20, [R1+0x5c0] ;  /* 0x0005c00001147983 */ /* 0x000f280000300800 */
[----:B------:R1:W-:Y:S02]  /*5ef70*/  LDGSTS.E [R6+0x2380], desc[UR22][R4.64], P2 ;  /* 0x0238000004067fae */ /* 0x0003e400091a1016 */
[----:B-1----:R-:W-:-:S02]  /*5ef80*/  IMAD.MOV.U32 R4, RZ, RZ, R8 ;  /* 0x000000ffff047224 */ /* 0x002fc400078e0008 */
[----:B------:R-:W-:Y:S02]  /*5ef90*/  IMAD.MOV.U32 R5, RZ, RZ, R10 ;  /* 0x000000ffff057224 */ /* 0x000fe400078e000a */
[----:B------:R-:W4:Y:S04]  /*5efa0*/  LDL.LU R10, [R1+0x604] ;  /* 0x00060400010a7983 */ /* 0x000f280000300800 */
[----:B------:R-:W4:Y:S04]  /*5efb0*/  LDL.LU R8, [R1+0x644] ;  /* 0x0006440001087983 */ /* 0x000f280000300800 */
[----:B------:R1:W-:Y:S01]  /*5efc0*/  LDGSTS.E [R6+0x2780], desc[UR22][R4.64], P2 ;  /* 0x0278000004067fae */ /* 0x0003e200091a1016 */
[----:B-----5:R-:W-:-:S02]  /*5efd0*/  IADD3 R9, P4, PT, R9, R134, RZ ;  /* 0x0000008609097210 */ /* 0x020fc40007f9e0ff */
[----:B------:R-:W-:Y:S02]  /*5efe0*/  IADD3 R7, P5, PT, R7, R134, RZ ;  /* 0x0000008607077210 */ /* 0x000fe40007fbe0ff */
[----:B--2---:R-:W-:Y:S01]  /*5eff0*/  IADD3.X R11, PT, PT, R11, R135, RZ, P4, !PT ;  /* 0x000000870b0b7210 */ /* 0x004fe200027fe4ff */
[----:B------:R-:W-:Y:S02]  /*5f000*/  STL [R1+0x484], R9 ;  /* 0x0004840901007387 */ /* 0x000fe40000100800 */
[----:B---3--:R-:W-:Y:S02]  /*5f010*/  IMAD.X R17, R17, 0x1, R135, P5 ;  /* 0x0000000111117824 */ /* 0x008fe400028e0687 */
[----:B------:R2:W-:Y:S01]  /*5f020*/  STL [R1+0x480], R11 ;  /* 0x0004800b01007387 */ /* 0x0005e20000100800 */
[----:B-1----:R-:W-:-:S03]  /*5f030*/  MOV R5, R11 ;  /* 0x0000000b00057202 */ /* 0x002fc60000000f00 */
[----:B------:R-:W-:Y:S01]  /*5f040*/  STL [R1+0x4c4], R7 ;  /* 0x0004c40701007387 */ /* 0x000fe20000100800 */
[----:B------:R-:W-:-:S03]  /*5f050*/  IMAD.MOV.U32 R4, RZ, RZ, R9 ;  /* 0x000000ffff047224 */ /* 0x000fc600078e0009 */
[----:B--2---:R-:W2:Y:S04]  /*5f060*/  LDL.LU R11, [R1+0x600] ;  /* 0x00060000010b7983 */ /* 0x004ea80000300800 */
[----:B------:R1:W-:Y:S04]  /*5f070*/  STL [R1+0x4c0], R17 ;  /* 0x0004c01101007387 */ /* 0x0003e80000100800 */
[----:B------:R-:W3:Y:S04]  /*5f080*/  LDL.LU R9, [R1+0x640] ;  /* 0x0006400001097983 */ /* 0x000ee80000300800 */
[----:B------:R5:W-:Y:S01]  /*5f090*/  LDGSTS.E [R6+0x2b80], desc[UR22][R4.64], P2 ;  /* 0x02b8000004067fae */ /* 0x000be200091a1016 */
[----:B------:R-:W-:Y:S01]  /*5f0a0*/  IADD3 R16, P4, PT, R16, R134, RZ ;  /* 0x0000008610107210 */ /* 0x000fe20007f9e0ff */
[----:B-----5:R-:W-:-:S02]  /*5f0b0*/  IMAD.MOV.U32 R4, RZ, RZ, R7 ;  /* 0x000000ffff047224 */ /* 0x020fc400078e0007 */
[----:B------:R-:W-:Y:S02]  /*5f0c0*/  IMAD.MOV.U32 R5, RZ, RZ, R17 ;  /* 0x000000ffff057224 */ /* 0x000fe400078e0011 */
[----:B-1----:R-:W5:Y:S01]  /*5f0d0*/  LDL.LU R17, [R1+0x684] ;  /* 0x0006840001117983 */ /* 0x002f620000300800 */
        /* <DEDUP_REMOVED lines=11> */
[----:B------:R1:W-:Y:S04]  /*5f190*/  STL [R1+0x540], R14 ;  /* 0x0005400e01007387 */ /* 0x0003e80000100800 */
[----:B------:R-:W5:Y:S04]  /*5f1a0*/  LDL.LU R16, [R1+0x6c0] ;  /* 0x0006c00001107983 */ /* 0x000f680000300800 */
[----:B------:R1:W-:Y:S02]  /*5f1b0*/  LDGSTS.E [R6+0x3380], desc[UR22][R4.64], P2 ;  /* 0x0338000004067fae */ /* 0x0003e400091a1016 */
[----:B-1----:R-:W-:-:S02]  /*5f1c0*/  IMAD.MOV.U32 R4, RZ, RZ, R12 ;  /* 0x000000ffff047224 */ /* 0x002fc400078e000c */
[----:B------:R-:W-:Y:S02]  /*5f1d0*/  IMAD.MOV.U32 R5, RZ, RZ, R14 ;  /* 0x000000ffff057224 */ /* 0x000fe400078e000e */
[----:B------:R-:W5:Y:S04]  /*5f1e0*/  LDL.LU R14, [R1+0x704] ;  /* 0x00070400010e7983 */ /* 0x000f680000300800 */
[----:B------:R-:W5:Y:S04]  /*5f1f0*/  LDL.LU R12, [R1+0x744] ;  /* 0x00074400010c7983 */ /* 0x000f680000300800 */
[----:B------:R1:W-:Y:S01]  /*5f200*/  LDGSTS.E [R6+0x3780], desc[UR22][R4.64], P2 ;  /* 0x0378000004067fae */ /* 0x0003e200091a1016 */
[----:B----4-:R-:W-:-:S02]  /*5f210*/  IADD3 R13, P4, PT, R13, R134, RZ ;  /* 0x000000860d0d7210 */ /* 0x010fc40007f9e0ff */
[-C--:B------:R-:W-:Y:S02]  /*5f220*/  IADD3 R19, P5, PT, R19, R134.reuse, RZ ;  /* 0x0000008613137210 */ /* 0x080fe40007fbe0ff */
[----:B------:R-:W-:Y:S01]  /*5f230*/  IADD3.X R15, PT, PT, R15, R135, RZ, P4, !PT ;  /* 0x000000870f0f7210 */ /* 0x000fe200027fe4ff */
[----:B------:R-:W-:Y:S02]  /*5f240*/  STL [R1+0x584], R13 ;  /* 0x0005840d01007387 */ /* 0x000fe40000100800 */
[----:B------:R-:W-:Y:S02]  /*5f250*/  IMAD.X R20, R20, 0x1, R135, P5 ;  /* 0x0000000114147824 */ /* 0x000fe400028e0687 */
[----:B------:R4:W-:Y:S01]  /*5f260*/  STL [R1+0x580], R15 ;  /* 0x0005800f01007387 */ /* 0x0009e20000100800 */
[----:B-1----:R-:W-:Y:S01]  /*5f270*/  MOV R5, R15 ;  /* 0x0000000f00057202 */ /* 0x002fe20000000f00 */
[----:B------:R-:W-:Y:S02]  /*5f280*/  IMAD.MOV.U32 R4, RZ, RZ, R13 ;  /* 0x000000ffff047224 */ /* 0x000fe400078e000d */
[----:B------:R-:W-:Y:S04]  /*5f290*/  STL [R1+0x5c4], R19 ;  /* 0x0005c41301007387 */ /* 0x000fe80000100800 */
[----:B------:R1:W-:Y:S04]  /*5f2a0*/  LDGSTS.E [R6+0x3b80], desc[UR22][R4.64], P2 ;  /* 0x03b8000004067fae */ /* 0x0003e800091a1016 */
[----:B----4-:R-:W4:Y:S04]  /*5f2b0*/  LDL.LU R15, [R1+0x700] ;  /* 0x00070000010f7983 */ /* 0x010f280000300800 */
[----:B------:R-:W-:Y:S01]  /*5f2c0*/  STL [R1+0x5c0], R20 ;  /* 0x0005c01401007387 */ /* 0x000fe20000100800 */
[----:B------:R-:W-:-:S03]  /*5f2d0*/  IADD3 R10, P4, PT, R10, R134, RZ ;  /* 0x000000860a0a7210 */ /* 0x000fc60007f9e0ff */
[----:B------:R-:W4:Y:S01]  /*5f2e0*/  LDL.LU R13, [R1+0x740] ;  /* 0x00074000010d7983 */ /* 0x000f220000300800 */
[----:B-1----:R-:W-:Y:S02]  /*5f2f0*/  IMAD.MOV.U32 R4, RZ, RZ, R19 ;  /* 0x000000ffff047224 */ /* 0x002fe400078e0013 */
[----:B------:R-:W-:Y:S01]  /*5f300*/  IMAD.MOV.U32 R5, RZ, RZ, R20 ;  /* 0x000000ffff057224 */ /* 0x000fe200078e0014 */
[----:B------:R-:W-:Y:S01]  /*5f310*/  IADD3 R8, P5, PT, R8, R134, RZ ;  /* 0x0000008608087210 */ /* 0x000fe20007fbe0ff */
[----:B------:R1:W-:Y:S04]  /*5f320*/  STL [R1+0x604], R10 ;  /* 0x0006040a01007387 */ /* 0x0003e80000100800 */
[----:B------:R1:W-:Y:S02]  /*5f330*/  LDGSTS.E [R6+0x3f80], desc[UR22][R4.64], P2 ;  /* 0x03f8000004067fae */ /* 0x0003e400091a1016 */
[----:B-1----:R-:W-:Y:S01]  /*5f340*/  IMAD.MOV.U32 R4, RZ, RZ, R10 ;  /* 0x000000ffff047224 */ /* 0x002fe200078e000a */
[----:B--2---:R-:W-:-:S04]  /*5f350*/  IADD3.X R11, PT, PT, R11, R135, RZ, P4, !PT ;  /* 0x000000870b0b7210 */ /* 0x004fc800027fe4ff */
[----:B------:R-:W-:Y:S01]  /*5f360*/  MOV R5, R11 ;  /* 0x0000000b00057202 */ /* 0x000fe20000000f00 */
[----:B------:R-:W-:Y:S01]  /*5f370*/  STL [R1+0x600], R11 ;  /* 0x0006000b01007387 */ /* 0x000fe20000100800 */
[----:B---3--:R-:W-:-:S03]  /*5f380*/  IMAD.X R9, R9, 0x1, R135, P5 ;  /* 0x0000000109097824 */ /* 0x008fc600028e0687 */
[----:B------:R1:W-:Y:S04]  /*5f390*/  STL [R1+0x644], R8 ;  /* 0x0006440801007387 */ /* 0x0003e80000100800 */
[----:B------:R2:W-:Y:S04]  /*5f3a0*/  LDGSTS.E [R6+0x4380], desc[UR22][R4.64], P2 ;  /* 0x0438000004067fae */ /* 0x0005e800091a1016 */
[----:B------:R3:W-:Y:S04]  /*5f3b0*/  STL [R1+0x640], R9 ;  /* 0x0006400901007387 */ /* 0x0007e80000100800 */
[----:B------:R-:W4:Y:S01]  /*5f3c0*/  LDL.LU R10, [R1+0x780] ;  /* 0x00078000010a7983 */ /* 0x000f220000300800 */
[----:B--2---:R-:W-:-:S03]  /*5f3d0*/  IMAD.MOV.U32 R4, RZ, RZ, R8 ;  /* 0x000000ffff047224 */ /* 0x004fc600078e0008 */
[----:B-1----:R-:W2:Y:S01]  /*5f3e0*/  LDL.LU R8, [R1+0x784] ;  /* 0x0007840001087983 */ /* 0x002ea20000300800 */
[----:B------:R-:W-:-:S03]  /*5f3f0*/  IMAD.MOV.U32 R5, RZ, RZ, R9 ;  /* 0x000000ffff057224 */ /* 0x000fc600078e0009 */
[----:B------:R-:W2:Y:S01]  /*5f400*/  LDL.LU R11, [R1+0x7c0] ;  /* 0x0007c000010b7983 */ /* 0x000ea20000300800 */
[----:B-----5:R-:W-:-:S03]  /*5f410*/  IADD3 R17, P4, PT, R17, R134, RZ ;  /* 0x0000008611117210 */ /* 0x020fc60007f9e0ff */
[----:B---3--:R-:W3:Y:S01]  /*5f420*/  LDL.LU R9, [R1+0x7c4] ;  /* 0x0007c40001097983 */ /* 0x008ee20000300800 */
[----:B------:R-:W-:-:S03]  /*5f430*/  IADD3 R7, P5, PT, R7, R134, RZ ;  /* 0x0000008607077210 */ /* 0x000fc60007fbe0ff */
[----:B------:R1:W-:Y:S04]  /*5f440*/  LDGSTS.E [R6+0x4780], desc[UR22][R4.64], P2 ;  /* 0x0478000004067fae */ /* 0x0003e800091a1016 */
[----:B------:R-:W-:Y:S01]  /*5f450*/  STL [R1+0x684], R17 ;  /* 0x0006841101007387 */ /* 0x000fe20000100800 */
[----:B-1----:R-:W-:Y:S01]  /*5f460*/  IMAD.MOV.U32 R4, RZ, RZ, R17 ;  /* 0x000000ffff047224 */ /* 0x002fe200078e0011 */
[----:B------:R-:W-:-:S04]  /*5f470*/  IADD3.X R18, PT, PT, R18, R135, RZ, P4, !PT ;  /* 0x0000008712127210 */ /* 0x000fc800027fe4ff */
[----:B------:R-:W-:Y:S01]  /*5f480*/  MOV R5, R18 ;  /* 0x0000001200057202 */ /* 0x000fe20000000f00 */
[----:B------:R-:W-:Y:S01]  /*5f490*/  STL [R1+0x680], R18 ;  /* 0x0006801201007387 */ /* 0x000fe20000100800 */
[----:B------:R-:W-:-:S03]  /*5f4a0*/  IMAD.X R16, R16, 0x1, R135, P5 ;  /* 0x0000000110107824 */ /* 0x000fc600028e0687 */
[----:B------:R1:W-:Y:S04]  /*5f4b0*/  STL [R1+0x6c4], R7 ;  /* 0x0006c40701007387 */ /* 0x0003e80000100800 */
[----:B------:R5:W-:Y:S04]  /*5f4c0*/  LDGSTS.E [R6+0x4b80], desc[UR22][R4.64], P2 ;  /* 0x04b8000004067fae */ /* 0x000be800091a1016 */
[----:B------:R1:W-:Y:S04]  /*5f4d0*/  STL [R1+0x6c0], R16 ;  /* 0x0006c01001007387 */ /* 0x0003e80000100800 */
[----:B------:R-:W3:Y:S01]  /*5f4e0*/  LDL.LU R22, [R1+0x800] ;  /* 0x0008000001167983 */ /* 0x000ee20000300800 */
[----:B-----5:R-:W-:-:S03]  /*5f4f0*/  IMAD.MOV.U32 R4, RZ, RZ, R7 ;  /* 0x000000ffff047224 */ /* 0x020fc600078e0007 */
[----:B-1----:R-:W5:Y:S04]  /*5f500*/  LDL.LU R7, [R1+0x804] ;  /* 0x0008040001077983 */ /* 0x002f680000300800 */
[----:B------:R-:W5:Y:S04]  /*5f510*/  LDL.LU R21, [R1+0x840] ;  /* 0x0008400001157983 */ /* 0x000f680000300800 */
[----:B------:R-:W5:Y:S01]  /*5f520*/  LDL.LU R20, [R1+0x844] ;  /* 0x0008440001147983 */ /* 0x000f620000300800 */
[-C--:B------:R-:W-:Y:S02]  /*5f530*/  IADD3 R14, P4, PT, R14, R134.reuse, RZ ;  /* 0x000000860e0e7210 */ /* 0x080fe40007f9e0ff */
[----:B------:R-:W-:-:S03]  /*5f540*/  IADD3 R12, P5, PT, R12, R134, RZ ;  /* 0x000000860c0c7210 */ /* 0x000fc60007fbe0ff */
[----:B------:R-:W-:Y:S01]  /*5f550*/  STL [R1+0x704], R14 ;  /* 0x0007040e01007387 */ /* 0x000fe20000100800 */
[----:B------:R-:W-:-:S05]  /*5f560*/  IMAD.MOV.U32 R5, RZ, RZ, R16 ;  /* 0x000000ffff057224 */ /* 0x000fca00078e0010 */
[----:B------:R1:W-:Y:S01]  /*5f570*/  LDGSTS.E [R6+0x4f80], desc[UR22][R4.64], P2 ;  /* 0x04f8000004067fae */ /* 0x0003e200091a1016 */
[----:B----4-:R-:W-:-:S05]  /*5f580*/  IADD3.X R15, PT, PT, R15, R135, RZ, P4, !PT ;  /* 0x000000870f0f7210 */ /* 0x010fca00027fe4ff */
[----:B------:R4:W-:Y:S01]  /*5f590*/  STL [R1+0x700], R15 ;  /* 0x0007000f01007387 */ /* 0x0009e20000100800 */
[----:B------:R-:W-:-:S03]  /*5f5a0*/  IMAD.X R13, R13, 0x1, R135, P5 ;  /* 0x000000010d0d7824 */ /* 0x000fc600028e0687 */
[----:B------:R-:W-:Y:S04]  /*5f5b0*/  STL [R1+0x744], R12 ;  /* 0x0007440c01007387 */ /* 0x000fe80000100800 */
[----:B------:R-:W5:Y:S04]  /*5f5c0*/  LDL.LU R18, [R1+0x884] ;  /* 0x0008840001127983 */ /* 0x000f680000300800 */
[----:B------:R4:W-:Y:S04]  /*5f5d0*/  STL [R1+0x740], R13 ;  /* 0x0007400d01007387 */ /* 0x0009e80000100800 */
[----:B------:R-:W5:Y:S04]  /*5f5e0*/  LDL.LU R16, [R1+0x8c4] ;  /* 0x0008c40001107983 */ /* 0x000f680000300800 */
[----:B------:R-:W5:Y:S01]  /*5f5f0*/  LDL.LU R19, [R1+0x880] ;  /* 0x0008800001137983 */ /* 0x000f620000300800 */
[----:B-1----:R-:W-:Y:S01]  /*5f600*/  IMAD.MOV.U32 R4, RZ, RZ, R14 ;  /* 0x000000ffff047224 */ /* 0x002fe200078e000e */
[----:B------:R-:W-:-:S02]  /*5f610*/  MOV R5, R15 ;  /* 0x0000000f00057202 */ /* 0x000fc40000000f00 */
[----:B------:R-:W5:Y:S04]  /*5f620*/  LDL.LU R17, [R1+0x8c0] ;  /* 0x0008c00001117983 */ /* 0x000f680000300800 */
[----:B----4-:R-:W4:Y:S04]  /*5f630*/  LDL.LU R15, [R1+0x900] ;  /* 0x00090000010f7983 */ /* 0x010f280000300800 */
[----:B------:R-:W4:Y:S04]  /*5f640*/  LDL.LU R14, [R1+0x904] ;  /* 0x00090400010e7983 */ /* 0x000f280000300800 */
[----:B------:R1:W-:Y:S02]  /*5f650*/  LDGSTS.E [R6+0x5380], desc[UR22][R4.64], P2 ;  /* 0x0538000004067fae */ /* 0x0003e400091a1016 */
[----:B-1----:R-:W-:-:S02]  /*5f660*/  IMAD.MOV.U32 R4, RZ, RZ, R12 ;  /* 0x000000ffff047224 */ /* 0x002fc400078e000c */
[----:B------:R-:W-:Y:S02]  /*5f670*/  IMAD.MOV.U32 R5, RZ, RZ, R13 ;  /* 0x000000ffff057224 */ /* 0x000fe400078e000d */
[----:B------:R-:W4:Y:S04]  /*5f680*/  LDL.LU R13, [R1+0x940] ;  /* 0x00094000010d7983 */ /* 0x000f280000300800 */
[----:B------:R-:W4:Y:S04]  /*5f690*/  LDL.LU R12, [R1+0x944] ;  /* 0x00094400010c7983 */ /* 0x000f280000300800 */
[----:B------:R1:W-:Y:S01]  /*5f6a0*/  LDGSTS.E [R6+0x5780], desc[UR22][R4.64], P2 ;  /* 0x0578000004067fae */ /* 0x0003e200091a1016 */
[----:B--2---:R-:W-:-:S04]  /*5f6b0*/  IADD3 R8, P4, PT, R8, R134, RZ ;  /* 0x0000008608087210 */ /* 0x004fc80007f9e0ff */
[----:B------:R-:W-:Y:S02]  /*5f6c0*/  IADD3.X R10, PT, PT, R10, R135, RZ, P4, !PT ;  /* 0x000000870a0a7210 */ /* 0x000fe400027fe4ff */
[----:B---3--:R-:W-:Y:S01]  /*5f6d0*/  IADD3 R9, P5, PT, R9, R134, RZ ;  /* 0x0000008609097210 */ /* 0x008fe20007fbe0ff */
[----:B------:R-:W-:Y:S01]  /*5f6e0*/  STL [R1+0x784], R8 ;  /* 0x0007840801007387 */ /* 0x000fe20000100800 */
[----:B-1----:R-:W-:Y:S01]  /*5f6f0*/  IMAD.MOV.U32 R4, RZ, RZ, R8 ;  /* 0x000000ffff047224 */ /* 0x002fe200078e0008 */
[----:B------:R-:W-:Y:S02]  /*5f700*/  MOV R5, R10 ;  /* 0x0000000a00057202 */ /* 0x000fe40000000f00 */
[----:B------:R-:W-:Y:S01]  /*5f710*/  IMAD.X R11, R11, 0x1, R135, P5 ;  /* 0x000000010b0b7824 */ /* 0x000fe200028e0687 */
[----:B------:R1:W-:Y:S04]  /*5f720*/  STL [R1+0x780], R10 ;  /* 0x0007800a01007387 */ /* 0x0003e80000100800 */
[----:B------:R-:W-:Y:S04]  /*5f730*/  STL [R1+0x7c4], R9 ;  /* 0x0007c40901007387 */ /* 0x000fe80000100800 */
[----:B------:R2:W-:Y:S04]  /*5f740*/  LDGSTS.E [R6+0x5b80], desc[UR22][R4.64], P2 ;  /* 0x05b8000004067fae */ /* 0x0005e800091a1016 */
[----:B-1----:R-:W3:Y:S04]  /*5f750*/  LDL.LU R10, [R1+0x984] ;  /* 0x00098400010a7983 */ /* 0x002ee80000300800 */
[----:B------:R1:W-:Y:S04]  /*5f760*/  STL [R1+0x7c0], R11 ;  /* 0x0007c00b01007387 */ /* 0x0003e80000100800 */
[----:B------:R-:W3:Y:S01]  /*5f770*/  LDL.LU R8, [R1+0x9c4] ;  /* 0x0009c40001087983 */ /* 0x000ee20000300800 */
[----:B--2---:R-:W-:-:S03]  /*5f780*/  IMAD.MOV.U32 R5, RZ, RZ, R11 ;  /* 0x000000ffff057224 */ /* 0x004fc600078e000b */
[----:B-1----:R-:W2:Y:S01]  /*5f790*/  LDL.LU R11, [R1+0x980] ;  /* 0x00098000010b7983 */ /* 0x002ea20000300800 */
[----:B------:R-:W-:-:S03]  /*5f7a0*/  IMAD.MOV.U32 R4, RZ, RZ, R9 ;  /* 0x000000ffff047224 */ /* 0x000fc600078e0009 */
[----:B------:R-:W2:Y:S04]  /*5f7b0*/  LDL.LU R9, [R1+0x9c0] ;  /* 0x0009c00001097983 */ /* 0x000ea80000300800 */
[----:B------:R1:W-:Y:S01]  /*5f7c0*/  LDGSTS.E [R6+0x5f80], desc[UR22][R4.64], P2 ;  /* 0x05f8000004067fae */ /* 0x0003e200091a1016 */
[----:B-----5:R-:W-:-:S04]  /*5f7d0*/  IADD3 R7, P4, PT, R7, R134, RZ ;  /* 0x0000008607077210 */ /* 0x020fc80007f9e0ff */
[----:B------:R-:W-:Y:S01]  /*5f7e0*/  IADD3.X R22, PT, PT, R22, R135, RZ, P4, !PT ;  /* 0x0000008716167210 */ /* 0x000fe200027fe4ff */
[----:B------:R5:W-:Y:S01]  /*5f7f0*/  STL [R1+0x804], R7 ;  /* 0x0008040701007387 */ /* 0x000be20000100800 */
[----:B------:R-:W-:-:S03]  /*5f800*/  IADD3 R20, P5, PT, R20, R134, RZ ;  /* 0x0000008614147210 */ /* 0x000fc60007fbe0ff */
[----:B------:R2:W-:Y:S01]  /*5f810*/  STL [R1+0x800], R22 ;  /* 0x0008001601007387 */ /* 0x0005e20000100800 */
[----:B-1----:R-:W-:-:S03]  /*5f820*/  IMAD.MOV.U32 R4, RZ, RZ, R7 ;  /* 0x000000ffff047224 */ /* 0x002fc600078e0007 */
[----:B------:R1:W-:Y:S04]  /*5f830*/  STL [R1+0x844], R20 ;  /* 0x0008441401007387 */ /* 0x0003e80000100800 */
[----:B-----5:R-:W5:Y:S01]  /*5f840*/  LDL R7, [R1+0xa34] ;  /* 0x000a340001077983 */ /* 0x020f620000100800 */
[----:B------:R-:W-:Y:S01]  /*5f850*/  MOV R5, R22 ;  /* 0x0000001600057202 */ /* 0x000fe20000000f00 */
[----:B------:R-:W-:-:S04]  /*5f860*/  IMAD.X R21, R21, 0x1, R135, P5 ;  /* 0x0000000115157824 */ /* 0x000fc800028e0687 */
[----:B------:R1:W-:Y:S02]  /*5f870*/  LDGSTS.E [R6+0x6380], desc[UR22][R4.64], P2 ;  /* 0x0638000004067fae */ /* 0x0003e400091a1016 */
[----:B-1----:R-:W-:Y:S02]  /*5f880*/  IMAD.MOV.U32 R4, RZ, RZ, R20 ;  /* 0x000000ffff047224 */ /* 0x002fe400078e0014 */
[----:B------:R-:W-:-:S05]  /*5f890*/  IMAD.MOV.U32 R5, RZ, RZ, R21 ;  /* 0x000000ffff057224 */ /* 0x000fca00078e0015 */
[----:B------:R1:W-:Y:S01]  /*5f8a0*/  LDGSTS.E [R6+0x6780], desc[UR22][R4.64], P2 ;  /* 0x0678000004067fae */ /* 0x0003e200091a1016 */
[----:B------:R-:W-:-:S05]  /*5f8b0*/  IADD3 R18, P4, PT, R18, R134, RZ ;  /* 0x0000008612127210 */ /* 0x000fca0007f9e0ff */
[----:B-1----:R-:W-:Y:S01]  /*5f8c0*/  IMAD.MOV.U32 R4, RZ, RZ, R18 ;  /* 0x000000ffff047224 */ /* 0x002fe200078e0012 */
[----:B------:R-:W-:Y:S02]  /*5f8d0*/  IADD3 R16, P5, PT, R16, R134, RZ ;  /* 0x0000008610107210 */ /* 0x000fe40007fbe0ff */
[----:B------:R-:W-:-:S04]  /*5f8e0*/  IADD3.X R19, PT, PT, R19, R135, RZ, P4, !PT ;  /* 0x0000008713137210 */ /* 0x000fc800027fe4ff */
[----:B------:R-:W-:Y:S01]  /*5f8f0*/  MOV R5, R19 ;  /* 0x0000001300057202 */ /* 0x000fe20000000f00 */
[----:B------:R-:W-:-:S04]  /*5f900*/  IMAD.X R17, R17, 0x1, R135, P5 ;  /* 0x0000000111117824 */ /* 0x000fc800028e0687 */
[----:B------:R1:W-:Y:S01]  /*5f910*/  LDGSTS.E [R6+0x6b80], desc[UR22][R4.64], P2 ;  /* 0x06b8000004067fae */ /* 0x0003e200091a1016 */
[----:B----4-:R-:W-:-:S04]  /*5f920*/  IADD3 R14, P4, PT, R14, R134, RZ ;  /* 0x000000860e0e7210 */ /* 0x010fc80007f9e0ff */
[----:B------:R-:W-:Y:S01]  /*5f930*/  IADD3.X R15, PT, PT, R15, R135, RZ, P4, !PT ;  /* 0x000000870f0f7210 */ /* 0x000fe200027fe4ff */
[----:B-1----:R-:W-:Y:S02]  /*5f940*/  IMAD.MOV.U32 R4, RZ, RZ, R16 ;  /* 0x000000ffff047224 */ /* 0x002fe400078e0010 */
[----:B------:R-:W-:-:S05]  /*5f950*/  IMAD.MOV.U32 R5, RZ, RZ, R17 ;  /* 0x000000ffff057224 */ /* 0x000fca00078e0011 */
[----:B------:R1:W-:Y:S01]  /*5f960*/  LDGSTS.E [R6+0x6f80], desc[UR22][R4.64], P2 ;  /* 0x06f8000004067fae */ /* 0x0003e200091a1016 */
[----:B------:R-:W-:Y:S01]  /*5f970*/  IADD3 R12, P5, PT, R12, R134, RZ ;  /* 0x000000860c0c7210 */ /* 0x000fe20007fbe0ff */
[----:B-1----:R-:W-:Y:S01]  /*5f980*/  IMAD.MOV.U32 R4, RZ, RZ, R14 ;  /* 0x000000ffff047224 */ /* 0x002fe200078e000e */
[----:B------:R-:W-:-:S03]  /*5f990*/  MOV R5, R15 ;  /* 0x0000000f00057202 */ /* 0x000fc60000000f00 */
[----:B------:R-:W-:Y:S01]  /*5f9a0*/  IMAD.X R13, R13, 0x1, R135, P5 ;  /* 0x000000010d0d7824 */ /* 0x000fe200028e0687 */
[----:B------:R1:W-:Y:S04]  /*5f9b0*/  STL [R1+0x840], R21 ;  /* 0x0008401501007387 */ /* 0x0003e80000100800 */
[----:B------:R4:W-:Y:S04]  /*5f9c0*/  LDGSTS.E [R6+0x7380], desc[UR22][R4.64], P2 ;  /* 0x0738000004067fae */ /* 0x0009e800091a1016 */
[----:B------:R1:W-:Y:S04]  /*5f9d0*/  STL [R1+0x884], R18 ;  /* 0x0008841201007387 */ /* 0x0003e80000100800 */
[----:B------:R1:W-:Y:S01]  /*5f9e0*/  STL [R1+0x880], R19 ;  /* 0x0008801301007387 */ /* 0x0003e20000100800 */
[----:B----4-:R-:W-:-:S02]  /*5f9f0*/  IMAD.MOV.U32 R4, RZ, RZ, R12 ;  /* 0x000000ffff047224 */ /* 0x010fc400078e000c */
[----:B------:R-:W-:Y:S01]  /*5fa00*/  IMAD.MOV.U32 R5, RZ, RZ, R13 ;  /* 0x000000ffff057224 */ /* 0x000fe200078e000d */
[----:B------:R1:W-:Y:S04]  /*5fa10*/  STL [R1+0x8c4], R16 ;  /* 0x0008c41001007387 */ /* 0x0003e80000100800 */
[----:B------:R1:W-:Y:S04]  /*5fa20*/  STL [R1+0x8c0], R17 ;  /* 0x0008c01101007387 */ /* 0x0003e80000100800 */
[----:B------:R4:W-:Y:S04]  /*5fa30*/  LDGSTS.E [R6+0x7780], desc[UR22][R4.64], P2 ;  /* 0x0778000004067fae */ /* 0x0009e800091a1016 */
[----:B------:R1:W-:Y:S04]  /*5fa40*/  STL [R1+0x904], R14 ;  /* 0x0009040e01007387 */ /* 0x0003e80000100800 */
[----:B------:R1:W-:Y:S04]  /*5fa50*/  STL [R1+0x900], R15 ;  /* 0x0009000f01007387 */ /* 0x0003e80000100800 */
[----:B------:R1:W-:Y:S04]  /*5fa60*/  STL [R1+0x944], R12 ;  /* 0x0009440c01007387 */ /* 0x0003e80000100800 */
[----:B------:R1:W-:Y:S01]  /*5fa70*/  STL [R1+0x940], R13 ;  /* 0x0009400d01007387 */ /* 0x0003e20000100800 */
[----:B------:R-:W-:-:S04]  /*5fa80*/  UIADD3 UR13, UPT, UPT, UR13, 0x1, URZ ;  /* 0x000000010d0d7890 */ /* 0x000fc8000fffe0ff */
[----:B------:R-:W-:-:S04]  /*5fa90*/  UISETP.GT.AND UP1, UPT, UR13, 0x1, UPT ;  /* 0x000000010d00788c */ /* 0x000fc8000bf24270 */
[----:B------:R-:W-:Y:S02]  /*5faa0*/  USEL UR5, URZ, 0x1, !UP1 ;  /* 0x00000001ff057887 */ /* 0x000fe4000c800000 */
[----:B------:R-:W-:Y:S02]  /*5fab0*/  USEL UR13, UR13, URZ, !UP1 ;  /* 0x000000ff0d0d7287 */ /* 0x000fe4000c800000 */
[----:B------:R-:W-:Y:S01]  /*5fac0*/  ULOP3.LUT UR5, UR6, UR5, URZ, 0x3c, !UPT ;  /* 0x0000000506057292 */ /* 0x000fe2000f8e3cff */
[----:B---3--:R-:W-:-:S05]  /*5fad0*/  IADD3 R10, P4, PT, R10, R134, RZ ;  /* 0x000000860a0a7210 */ /* 0x008fca0007f9e0ff */
[----:B----4-:R-:W-:Y:S01]  /*5fae0*/  IMAD.MOV.U32 R4, RZ, RZ, R10 ;  /* 0x000000ffff047224 */ /* 0x010fe200078e000a */
[----:B------:R-:W-:Y:S02]  /*5faf0*/  IADD3 R8, P5, PT, R8, R134, RZ ;  /* 0x0000008608087210 */ /* 0x000fe40007fbe0ff */
[----:B--2---:R-:W-:-:S04]  /*5fb00*/  IADD3.X R11, PT, PT, R11, R135, RZ, P4, !PT ;  /* 0x000000870b0b7210 */ /* 0x004fc800027fe4ff */
[----:B------:R-:W-:Y:S01]  /*5fb10*/  MOV R5, R11 ;  /* 0x0000000b00057202 */ /* 0x000fe20000000f00 */
[----:B------:R-:W-:Y:S01]  /*5fb20*/  IMAD.X R9, R9, 0x1, R135, P5 ;  /* 0x0000000109097824 */ /* 0x000fe200028e0687 */
[----:B------:R1:W-:Y:S04]  /*5fb30*/  STL [R1+0x984], R10 ;  /* 0x0009840a01007387 */ /* 0x0003e80000100800 */
[----:B------:R1:W-:Y:S04]  /*5fb40*/  STL [R1+0x980], R11 ;  /* 0x0009800b01007387 */ /* 0x0003e80000100800 */
[----:B------:R2:W-:Y:S04]  /*5fb50*/  LDGSTS.E [R6+0x7b80], desc[UR22][R4.64], P2 ;  /* 0x07b8000004067fae */ /* 0x0005e800091a1016 */
[----:B------:R1:W-:Y:S04]  /*5fb60*/  STL [R1+0x9c4], R8 ;  /* 0x0009c40801007387 */ /* 0x0003e80000100800 */
[----:B------:R1:W-:Y:S01]  /*5fb70*/  STL [R1+0x9c0], R9 ;  /* 0x0009c00901007387 */ /* 0x0003e20000100800 */
[----:B--2---:R-:W-:-:S02]  /*5fb80*/  IMAD.MOV.U32 R4, RZ, RZ, R8 ;  /* 0x000000ffff047224 */ /* 0x004fc400078e0008 */
[----:B------:R-:W-:-:S05]  /*5fb90*/  IMAD.MOV.U32 R5, RZ, RZ, R9 ;  /* 0x000000ffff057224 */ /* 0x000fca00078e0009 */
[----:B------:R2:W-:Y:S01]  /*5fba0*/  LDGSTS.E [R6+0x7f80], desc[UR22][R4.64], P2 ;  /* 0x07f8000004067fae */ /* 0x0005e200091a1016 */
[----:B-----5:R-:W-:-:S03]  /*5fbb0*/  ISETP.NE.U32.AND P2, PT, R251, R7, PT ;  /* 0x00000007fb00720c */ /* 0x020fc60003f45070 */
[----:B------:R-:W0:Y:S01]  /*5fbc0*/  LDGDEPBAR ;  /* 0x00000000000079af */ /* 0x000e220000000000 */
[----:B------:R-:W-:Y:S01]  /*5fbd0*/  IADD3 R251, PT, PT, R251, 0x1, RZ ;  /* 0x00000001fbfb7810 */ /* 0x000fe20007ffe0ff */
[----:B--2---:R-:W-:-:S08]  /*5fbe0*/  IMAD.U32 R4, RZ, RZ, UR6 ;  /* 0x00000006ff047e24 */ /* 0x004fd0000f8e00ff */
[----:B-1----:R-:W-:Y:S05]  /*5fbf0*/  @P2 BRA `(.L_x_11) ;  /* 0xffffff00009c2947 */ /* 0x002fea000383ffff */
.L_x_8:
[----:B------:R-:W2:Y:S01]  /*5fc00*/  LDL.LU R10, [R1+0xe08] ;  /* 0x000e0800010a7983 */ /* 0x000ea20000300800 */
[----:B------:R-:W1:Y:S03]  /*5fc10*/  LDCU UR5, c[0x0][0x3b8] ;  /* 0x00007700ff0577ac */ /* 0x000e660008000800 */
[----:B------:R-:W3:Y:S01]  /*5fc20*/  LDL.LU R5, [R1+0xe0c] ;  /* 0x000e0c0001057983 */ /* 0x000ee20000300800 */
[----:B------:R-:W4:Y:S01]  /*5fc30*/  LDCU UR7, c[0x0][0x3b4] ;  /* 0x00007680ff0777ac */ /* 0x000f220008000800 */
[----:B------:R-:W2:Y:S01]  /*5fc40*/  LDCU.128 UR12, c[0x0][0x390] ;  /* 0x00007200ff0c77ac */ /* 0x000ea20008000c00 */
[----:B------:R-:W3:Y:S01]  /*5fc50*/  LDCU UR20, c[0x0][0x39c] ;  /* 0x00007380ff1477ac */ /* 0x000ee20008000800 */
[----:B------:R-:W2:Y:S01]  /*5fc60*/  LDCU UR8, c[0x0][0x39c] ;  /* 0x00007380ff0877ac */ /* 0x000ea20008000800 */
[----:B-1----:R-:W-:Y:S01]  /*5fc70*/  IMAD R7, R3, UR5, RZ ;  /* 0x0000000503077c24 */ /* 0x002fe2000f8e02ff */
[----:B------:R-:W1:Y:S03]  /*5fc80*/  LDCU UR16, c[0x0][0x39c] ;  /* 0x00007380ff1077ac */ /* 0x000e660008000800 */
[----:B------:R-:W-:Y:S01]  /*5fc90*/  VIADD R9, R7, UR5 ;  /* 0x0000000507097c36 */ /* 0x000fe20008000000 */
[----:B------:R-:W1:Y:S04]  /*5fca0*/  LDCU UR17, c[0x0][0x39c] ;  /* 0x00007380ff1177ac */ /* 0x000e680008000800 */
[----:B------:R-:W-:Y:S01]  /*5fcb0*/  IADD3 R12, PT, PT, R9, UR5, RZ ;  /* 0x00000005090c7c10 */ /* 0x000fe2000fffe0ff */
[----:B------:R-:W1:Y:S04]  /*5fcc0*/  LDCU UR18, c[0x0][0x39c] ;  /* 0x00007380ff1277ac */ /* 0x000e680008000800 */
[----:B------:R-:W-:Y:S01]  /*5fcd0*/  VIADD R4, R12, UR5 ;  /* 0x000000050c047c36 */ /* 0x000fe20008000000 */
[----:B------:R-:W1:Y:S03]  /*5fce0*/  LDCU UR19, c[0x0][0x39c] ;  /* 0x00007380ff1377ac */ /* 0x000e660008000800 */
[----:B------:R-:W-:-:S05]  /*5fcf0*/  VIADD R16, R4, UR5 ;  /* 0x0000000504107c36 */ /* 0x000fca0008000000 */
[----:B------:R-:W-:-:S05]  /*5fd00*/  IADD3 R11, PT, PT, R16, UR5, RZ ;  /* 0x00000005100b7c10 */ /* 0x000fca000fffe0ff */
[----:B------:R-:W-:-:S04]  /*5fd10*/  VIADD R15, R11, UR5 ;  /* 0x000000050b0f7c36 */ /* 0x000fc80008000000 */
[----:B------:R-:W-:-:S05]  /*5fd20*/  VIADD R8, R15, UR5 ;  /* 0x000000050f087c36 */ /* 0x000fca0008000000 */
[----:B------:R-:W-:Y:S02]  /*5fd30*/  IADD3 R6, PT, PT, R8, UR5, RZ ;  /* 0x0000000508067c10 */ /* 0x000fe4000fffe0ff */
[C---:B--2---:R-:W-:Y:S01]  /*5fd40*/  ISETP.GE.AND P1, PT, R10.reuse, UR14, PT ;  /* 0x0000000e0a007c0c */ /* 0x044fe2000bf26270 */
[----:B----4-:R-:W-:Y:S02]  /*5fd50*/  IMAD R0, R10, UR7, RZ ;  /* 0x000000070a007c24 */ /* 0x010fe4000f8e02ff */
[----:B------:R-:W-:Y:S01]  /*5fd60*/  VIADD R10, R6, UR5 ;  /* 0x00000005060a7c36 */ /* 0x000fe20008000000 */
[----:B---3--:R-:W-:Y:S02]  /*5fd70*/  ISETP.LT.AND P5, PT, R5, UR20, !P1 ;  /* 0x0000001405007c0c */ /* 0x008fe4000cfa1270 */
[----:B------:R-:W-:Y:S01]  /*5fd80*/  LEA R2, P4, R0, UR12, 0x2 ;  /* 0x0000000c00027c11 */ /* 0x000fe2000f8810ff */
[----:B------:R-:W-:Y:S01]  /*5fd90*/  VIADD R14, R10, UR5 ;  /* 0x000000050a0e7c36 */ /* 0x000fe20008000000 */
[----:B------:R-:W-:-:S02]  /*5fda0*/  ISETP.LT.AND P2, PT, R3, UR15, !P1 ;  /* 0x0000000f03007c0c */ /* 0x000fc4000cf41270 */
[----:B------:R-:W-:Y:S02]  /*5fdb0*/  LEA.HI.X.SX32 R0, R0, UR13, 0x2, P4 ;  /* 0x0000000d00007c11 */ /* 0x000fe4000a0f16ff */
[----:B------:R-:W-:Y:S02]  /*5fdc0*/  IADD3 R5, PT, PT, R14, UR5, RZ ;  /* 0x000000050e057c10 */ /* 0x000fe4000fffe0ff */
[----:B------:R-:W-:Y:S01]  /*5fdd0*/  P2R R252, PR, RZ, 0x20 ;  /* 0x00000020fffc7803 */ /* 0x000fe20000000000 */
[----:B-1----:R-:W-:Y:S06]  /*5fde0*/  @!P3 BRA `(.L_x_12) ;  /* 0x000000000010b947 */ /* 0x002fec0003800000 */
[----:B------:R-:W-:-:S06]  /*5fdf0*/  USHF.L.U32 UR6, UR6, 0x1f, URZ ;  /* 0x0000001f06067899 */ /* 0x000fcc00080006ff */
[----:B------:R-:W-:-:S04]  /*5fe00*/  IMAD.U32 R3, RZ, RZ, UR6 ;  /* 0x00000006ff037e24 */ /* 0x000fc8000f8e00ff */
[----:B------:R-:W1:Y:S02]  /*5fe10*/  SYNCS.PHASECHK.TRANS64.TRYWAIT P3, [UR4], R3 ;  /* 0x00000003ff0075a7 */ /* 0x000e640008061104 */
[----:B-1----:R-:W-:Y:S05]  /*5fe20*/  @!P3 BRA `(.L_x_13) ;  /* 0x0000007c0058b947 */ /* 0x002fea0003800000 */
.L_x_12:
[----:B------:R-:W-:-:S04]  /*5fe30*/  DEPBAR.LE SB0, 0x0 ;  /* 0x000080000000791a */ /* 0x000fc80000000000 */
[----:B------:R-:W-:Y:S01]  /*5fe40*/  BAR.SYNC.DEFER_BLOCKING 0x0 ;  /* 0x0000000000007b1d */ /* 0x000fe20000010000 */
[-C--:B------:R-:W-:Y:S01]  /*5fe50*/  LEA R210, P3, R7, R2.reuse, 0x2 ;  /* 0x0000000207d27211 */ /* 0x080fe200078610ff */
[----:B------:R-:W-:Y:S01]  /*5fe60*/  VIADD R13, R5, UR5 ;  /* 0x00000005050d7c36 */ /* 0x000fe20008000000 */
[----:B------:R-:W-:Y:S02]  /*5fe70*/  LEA R208, P4, R9, R2, 0x2 ;  /* 0x0000000209d07211 */ /* 0x000fe400078810ff */
[----:B------:R-:W-:Y:S01]  /*5fe80*/  LEA.HI.X.SX32 R211, R7, R0, 0x2, P3 ;  /* 0x0000000007d37211 */ /* 0x000fe200018f16ff */
[----:B------:R-:W1:Y:S01]  /*5fe90*/  LDCU UR4, c[0x0][0x39c] ;  /* 0x00007380ff0477ac */ /* 0x000e620008000800 */
[----:B------:R-:W-:Y:S02]  /*5fea0*/  LEA R206, P3, R12, R2, 0x2 ;  /* 0x000000020cce7211 */ /* 0x000fe400078610ff */
[----:B------:R-:W-:Y:S01]  /*5feb0*/  LEA.HI.X.SX32 R209, R9, R0, 0x2, P4 ;  /* 0x0000000009d17211 */ /* 0x000fe200020f16ff */
[----:B------:R-:W2:Y:S01]  /*5fec0*/  LDCU UR6, c[0x0][0x39c] ;  /* 0x00007380ff0677ac */ /* 0x000ea20008000800 */
[----:B------:R-:W-:-:S02]  /*5fed0*/  LEA R202, P4, R16, R2, 0x2 ;  /* 0x0000000210ca7211 */ /* 0x000fc400078810ff */
[----:B------:R-:W-:Y:S01]  /*5fee0*/  LEA.HI.X.SX32 R207, R12, R0, 0x2, P3 ;  /* 0x000000000ccf7211 */ /* 0x000fe200018f16ff */
[----:B------:R-:W3:Y:S01]  /*5fef0*/  LDCU UR7, c[0x0][0x39c] ;  /* 0x00007380ff0777ac */ /* 0x000ee20008000800 */
[----:B------:R-:W-:Y:S02]  /*5ff00*/  LEA R204, P3, R4, R2, 0x2 ;  /* 0x0000000204cc7211 */ /* 0x000fe400078610ff */
[----:B------:R-:W-:Y:S02]  /*5ff10*/  LEA.HI.X.SX32 R203, R16, R0, 0x2, P4 ;  /* 0x0000000010cb7211 */ /* 0x000fe400020f16ff */
[----:B------:R-:W-:Y:S02]  /*5ff20*/  LEA R198, P4, R15, R2, 0x2 ;  /* 0x000000020fc67211 */ /* 0x000fe400078810ff */
[----:B------:R-:W-:Y:S02]  /*5ff30*/  LEA.HI.X.SX32 R205, R4, R0, 0x2, P3 ;  /* 0x0000000004cd7211 */ /* 0x000fe400018f16ff */
[----:B------:R-:W-:Y:S01]  /*5ff40*/  LEA R200, P3, R11, R2, 0x2 ;  /* 0x000000020bc87211 */ /* 0x000fe200078610ff */
[----:B------:R-:W4:Y:S02]  /*5ff50*/  @!P0 SYNCS.CCTL.IV [UR9+0x140000] ;  /* 0x14000000ff0089b1 */ /* 0x000f240008000009 */
[----:B----4-:R-:W-:Y:S01]  /*5ff60*/  BAR.SYNC.DEFER_BLOCKING 0x0 ;  /* 0x0000000000007b1d */ /* 0x010fe20000010000 */
[----:B------:R-:W-:-:S02]  /*5ff70*/  IADD3 R7, PT, PT, R13, UR5, RZ ;  /* 0x000000050d077c10 */ /* 0x000fc4000fffe0ff */
[----:B------:R-:W-:Y:S02]  /*5ff80*/  LEA.HI.X.SX32 R199, R15, R0, 0x2, P4 ;  /* 0x000000000fc77211 */ /* 0x000fe400020f16ff */
[----:B------:R-:W-:Y:S01]  /*5ff90*/  LEA R212, P4, R6, R2, 0x2 ;  /* 0x0000000206d47211 */ /* 0x000fe200078810ff */
[----:B------:R-:W-:Y:S01]  /*5ffa0*/  VIADD R9, R7, UR5 ;  /* 0x0000000507097c36 */ /* 0x000fe20008000000 */
[----:B------:R-:W-:Y:S01]  /*5ffb0*/  LEA.HI.X.SX32 R201, R11, R0, 0x2, P3 ;  /* 0x000000000bc97211 */ /* 0x000fe200018f16ff */
[----:B------:R-:W4:Y:S01]  /*5ffc0*/  LDTM.x64 R20, tmem[UR11] ;  /* 0x0000000b001479ee */ /* 0x000f220008340000 */
[----:B------:R-:W-:Y:S01]  /*5ffd0*/  LEA R196, P3, R8, R2, 0x2 ;  /* 0x0000000208c47211 */ /* 0x000fe200078610ff */
[----:B------:R-:W-:Y:S01]  /*5ffe0*/  VIADD R12, R9, UR5 ;  /* 0x00000005090c7c36 */ /* 0x000fe20008000000 */
[----:B------:R-:W-:Y:S01]  /*5fff0*/  LEA.HI.X.SX32 R213, R6, R0, 0x2, P4 ;  /* 0x0000000006d57211 */ /* 0x000fe200020f16ff */
[----:B------:R-:W5:Y:S01]  /*60000*/  LDTM.x64 R132, tmem[UR11+0x40] ;  /* 0x0000400b008479ee */ /* 0x000f620008340000 */
[----:B------:R-:W-:-:S02]  /*60010*/  LEA R236, P4, R14, R2, 0x2 ;  /* 0x000000020eec7211 */ /* 0x000fc400078810ff */
[----:B------:R-:W-:Y:S02]  /*60020*/  LEA.HI.X.SX32 R197, R8, R0, 0x2, P3 ;  /* 0x0000000008c57211 */ /* 0x000fe400018f16ff */
[----:B------:R-:W-:Y:S02]  /*60030*/  LEA R230, P3, R10, R2, 0x2 ;  /* 0x000000020ae67211 */ /* 0x000fe400078610ff */
[----:B------:R-:W-:Y:S02]  /*60040*/  LEA.HI.X.SX32 R237, R14, R0, 0x2, P4 ;  /* 0x000000000eed7211 */ /* 0x000fe400020f16ff */
[----:B------:R-:W-:Y:S02]  /*60050*/  LEA R224, P4, R13, R2, 0x2 ;  /* 0x000000020de07211 */ /* 0x000fe400078810ff */
[----:B------:R-:W-:Y:S01]  /*60060*/  LEA.HI.X.SX32 R231, R10, R0, 0x2, P3 ;  /* 0x000000000ae77211 */ /* 0x000fe200018f16ff */
[----:B------:R-:W1:Y:S01]  /*60070*/  @!P0 SYNCS.CCTL.IV [UR9+0x140008] ;  /* 0x14000800ff0089b1 */ /* 0x000e620008000009 */
[----:B------:R-:W-:Y:S01]  /*60080*/  LEA R242, P3, R5, R2, 0x2 ;  /* 0x0000000205f27211 */ /* 0x000fe200078610ff */
[----:B------:R-:W1:Y:S01]  /*60090*/  LDCU UR9, c[0x0][0x39c] ;  /* 0x00007380ff0977ac */ /* 0x000e620008000800 */
[----:B------:R-:W-:-:S02]  /*600a0*/  IADD3 R4, PT, PT, R12, UR5, RZ ;  /* 0x000000050c047c10 */ /* 0x000fc4000fffe0ff */
[----:B------:R-:W-:Y:S02]  /*600b0*/  LEA.HI.X.SX32 R225, R13, R0, 0x2, P4 ;  /* 0x000000000de17211 */ /* 0x000fe400020f16ff */
[----:B------:R-:W-:Y:S01]  /*600c0*/  LEA R16, P4, R9, R2, 0x2 ;  /* 0x0000000209107211 */ /* 0x000fe200078810ff */
[----:B----4-:R-:W-:Y:S01]  /*600d0*/  STL.64 [R1+0x38], R34 ;  /* 0x0000382201007387 */ /* 0x010fe20000100a00 */
[----:B------:R-:W-:Y:S01]  /*600e0*/  LEA.HI.X.SX32 R243, R5, R0, 0x2, P3 ;  /* 0x0000000005f37211 */ /* 0x000fe200018f16ff */
[----:B------:R-:W-:Y:S01]  /*600f0*/  IMAD.MOV.U32 R239, RZ, RZ, R20 ;  /* 0x000000ffffef7224 */ /* 0x000fe200078e0014 */
[----:B------:R-:W-:Y:S01]  /*60100*/  IADD3 R3, PT, PT, R4, UR5, RZ ;  /* 0x0000000504037c10 */ /* 0x000fe2000fffe0ff */
[----:B------:R-:W-:Y:S01]  /*60110*/  STL.64 [R1+0x40], R36 ;  /* 0x0000402401007387 */ /* 0x000fe20000100a00 */
[----:B------:R-:W-:Y:S01]  /*60120*/  LEA R218, P3, R7, R2, 0x2 ;  /* 0x0000000207da7211 */ /* 0x000fe200078610ff */
[----:B------:R-:W-:Y:S01]  /*60130*/  IMAD.MOV.U32 R235, RZ, RZ, R21 ;  /* 0x000000ffffeb7224 */ /* 0x000fe200078e0015 */
[-C--:B------:R-:W-:Y:S01]  /*60140*/  LEA.HI.X.SX32 R17, R9, R0.reuse, 0x2, P4 ;  /* 0x0000000009117211 */ /* 0x080fe200020f16ff */
[----:B------:R-:W-:Y:S01]  /*60150*/  STL.64 [R1+0x48], R38 ;  /* 0x0000482601007387 */ /* 0x000fe20000100a00 */
[----:B------:R-:W-:Y:S01]  /*60160*/  LEA.HI.X.SX32 R219, R7, R0, 0x2, P3 ;  /* 0x0000000007db7211 */ /* 0x000fe200018f16ff */
[----:B------:R-:W-:Y:S01]  /*60170*/  VIADD R11, R3, UR5 ;  /* 0x00000005030b7c36 */ /* 0x000fe20008000000 */
[C---:B------:R-:W-:Y:S01]  /*60180*/  LEA R18, P3, R12.reuse, R2, 0x2 ;  /* 0x000000020c127211 */ /* 0x040fe200078610ff */
[----:B------:R-:W-:Y:S01]  /*60190*/  STL.64 [R1+0x50], R40 ;  /* 0x0000502801007387 */ /* 0x000fe20000100a00 */
[----:B------:R-:W-:Y:S01]  /*601a0*/  MOV R233, R22 ;  /* 0x0000001600e97202 */ /* 0x000fe20000000f00 */
[----:B------:R-:W-:Y:S01]  /*601b0*/  VIADD R8, R11, UR5 ;  /* 0x000000050b087c36 */ /* 0x000fe20008000000 */
[----:B------:R-:W-:Y:S01]  /*601c0*/  LEA.HI.X.SX32 R19, R12, R0, 0x2, P3 ;  /* 0x000000000c137211 */ /* 0x000fe200018f16ff */
[----:B------:R-:W-:Y:S01]  /*601d0*/  STL.64 [R1+0x58], R42 ;  /* 0x0000582a01007387 */ /* 0x000fe20000100a00 */
[C---:B------:R-:W-:Y:S01]  /*601e0*/  LEA R14, P3, R3.reuse, R2, 0x2 ;  /* 0x00000002030e7211 */ /* 0x040fe200078610ff */
[----:B------:R-:W-:Y:S01]  /*601f0*/  IMAD.MOV.U32 R229, RZ, RZ, R23 ;  /* 0x000000ffffe57224 */ /* 0x000fe200078e0017 */
[----:B------:R-:W-:Y:S01]  /*60200*/  IADD3 R6, PT, PT, R8, UR5, RZ ;  /* 0x0000000508067c10 */ /* 0x000fe2000fffe0ff */
[----:B------:R-:W-:Y:S01]  /*60210*/  STL.64 [R1+0x60], R44 ;  /* 0x0000602c01007387 */ /* 0x000fe20000100a00 */
[----:B------:R-:W-:Y:S01]  /*60220*/  LEA.HI.X.SX32 R15, R3, R0, 0x2, P3 ;  /* 0x00000000030f7211 */ /* 0x000fe200018f16ff */
[----:B------:R-:W-:Y:S01]  /*60230*/  IMAD.MOV.U32 R227, RZ, RZ, R24 ;  /* 0x000000ffffe37224 */ /* 0x000fe200078e0018 */
[----:B------:R-:W-:Y:S01]  /*60240*/  MOV R226, R25 ;  /* 0x0000001900e27202 */ /* 0x000fe20000000f00 */
[----:B------:R-:W-:Y:S01]  /*60250*/  STL.64 [R1+0x68], R46 ;  /* 0x0000682e01007387 */ /* 0x000fe20000100a00 */
[----:B------:R-:W-:Y:S01]  /*60260*/  VIADD R10, R6, UR5 ;  /* 0x00000005060a7c36 */ /* 0x000fe20008000000 */
[----:B------:R-:W-:Y:S01]  /*60270*/  MOV R221, R32 ;  /* 0x0000002000dd7202 */ /* 0x000fe20000000f00 */
[----:B------:R-:W-:Y:S01]  /*60280*/  IMAD.MOV.U32 R223, RZ, RZ, R26 ;  /* 0x000000ffffdf7224 */ /* 0x000fe200078e001a */
[----:B------:R-:W-:Y:S01]  /*60290*/  STL.64 [R1+0x70], R48 ;  /* 0x0000703001007387 */ /* 0x000fe20000100a00 */
[----:B------:R-:W-:Y:S01]  /*602a0*/  VIADD R5, R10, UR5 ;  /* 0x000000050a057c36 */ /* 0x000fe20008000000 */
[----:B------:R-:W-:Y:S01]  /*602b0*/  MOV R216, R33 ;  /* 0x0000002100d87202 */ /* 0x000fe20000000f00 */
[----:B------:R-:W-:Y:S01]  /*602c0*/  IMAD.MOV.U32 R222, RZ, RZ, R29 ;  /* 0x000000ffffde7224 */ /* 0x000fe200078e001d */
[----:B------:R-:W-:Y:S01]  /*602d0*/  STL.64 [R1+0x78], R50 ;  /* 0x0000783201007387 */ /* 0x000fe20000100a00 */
[----:B------:R-:W-:Y:S01]  /*602e0*/  IMAD.MOV.U32 R220, RZ, RZ, R27 ;  /* 0x000000ffffdc7224 */ /* 0x000fe200078e001b */
[----:B------:R-:W-:Y:S01]  /*602f0*/  IADD3 R7, PT, PT, R5, UR5, RZ ;  /* 0x0000000505077c10 */ /* 0x000fe2000fffe0ff */
[----:B------:R-:W-:Y:S01]  /*60300*/  IMAD.MOV.U32 R217, RZ, RZ, R30 ;  /* 0x000000ffffd97224 */ /* 0x000fe200078e001e */
[----:B------:R-:W-:Y:S01]  /*60310*/  STL.64 [R1+0x80], R52 ;  /* 0x0000803401007387 */ /* 0x000fe20000100a00 */
[----:B------:R-:W-:-:S02]  /*60320*/  IMAD.MOV.U32 R215, RZ, RZ, R28 ;  /* 0x000000ffffd77224 */ /* 0x000fc400078e001c */
[----:B------:R-:W-:Y:S01]  /*60330*/  VIADD R9, R7, UR5 ;  /* 0x0000000507097c36 */ /* 0x000fe20008000000 */
[----:B------:R-:W-:Y:S01]  /*60340*/  STL.64 [R1+0x88], R54 ;  /* 0x0000883601007387 */ /* 0x000fe20000100a00 */
[----:B------:R-:W-:-:S03]  /*60350*/  IMAD.MOV.U32 R214, RZ, RZ, R31 ;  /* 0x000000ffffd67224 */ /* 0x000fc600078e001f */
        /* <DEDUP_REMOVED lines=13> */
[----:B------:R4:W-:Y:S04]  /*60430*/  STL.64 [R1+0xf8], R82 ;  /* 0x0000f85201007387 */ /* 0x0009e80000100a00 */
[----:B------:R1:W-:Y:S04]  /*60440*/  STL.64 [R1+0x1d0], R16 ;  /* 0x0001d01001007387 */ /* 0x0003e80000100a00 */
[----:B------:R-:W-:Y:S01]  /*60450*/  STL.64 [R1+0x1c8], R18 ;  /* 0x0001c81201007387 */ /* 0x000fe20000100a00 */
[----:B----4-:R-:W4:Y:S01]  /*60460*/  LDTM.x64 R68, tmem[UR11+0x80] ;  /* 0x0000800b004479ee */ /* 0x010f220008340000 */
[----:B-1----:R-:W-:-:S04]  /*60470*/  LEA R16, P4, R4, R2, 0x2 ;  /* 0x0000000204107211 */ /* 0x002fc800078810ff */
[----:B------:R-:W-:Y:S01]  /*60480*/  LEA.HI.X.SX32 R17, R4, R0, 0x2, P4 ;  /* 0x0000000004117211 */ /* 0x000fe200020f16ff */
[----:B------:R-:W-:Y:S01]  /*60490*/  VIADD R4, R9, UR5 ;  /* 0x0000000509047c36 */ /* 0x000fe20008000000 */
[----:B------:R-:W-:-:S03]  /*604a0*/  LEA R12, P4, R11, R2, 0x2 ;  /* 0x000000020b0c7211 */ /* 0x000fc600078810ff */
[----:B------:R-:W-:Y:S01]  /*604b0*/  STL.64 [R1+0x1c0], R16 ;  /* 0x0001c01001007387 */ /* 0x000fe20000100a00 */
[----:B------:R-:W-:Y:S02]  /*604c0*/  LEA.HI.X.SX32 R13, R11, R0, 0x2, P4 ;  /* 0x000000000b0d7211 */ /* 0x000fe400020f16ff */
[----:B------:R-:W-:Y:S01]  /*604d0*/  IADD3 R3, PT, PT, R4, UR5, RZ ;  /* 0x0000000504037c10 */ /* 0x000fe2000fffe0ff */
[----:B------:R1:W-:Y:S04]  /*604e0*/  STL.64 [R1+0x1b8], R14 ;  /* 0x0001b80e01007387 */ /* 0x0003e80000100a00 */
[----:B------:R2:W-:Y:S01]  /*604f0*/  STL.64 [R1+0x1b0], R12 ;  /* 0x0001b00c01007387 */ /* 0x0005e20000100a00 */
[-C--:B-1----:R-:W-:Y:S02]  /*60500*/  LEA R14, P3, R8, R2.reuse, 0x2 ;  /* 0x00000002080e7211 */ /* 0x082fe400078610ff */
[----:B--2---:R-:W-:-:S02]  /*60510*/  LEA R12, P4, R6, R2, 0x2 ;  /* 0x00000002060c7211 */ /* 0x004fc400078810ff */
[-C--:B------:R-:W-:Y:S01]  /*60520*/  LEA.HI.X.SX32 R15, R8, R0.reuse, 0x2, P3 ;  /* 0x00000000080f7211 */ /* 0x080fe200018f16ff */
[----:B------:R-:W-:Y:S01]  /*60530*/  VIADD R8, R3, UR5 ;  /* 0x0000000503087c36 */ /* 0x000fe20008000000 */
[----:B------:R-:W-:-:S03]  /*60540*/  LEA.HI.X.SX32 R13, R6, R0, 0x2, P4 ;  /* 0x00000000060d7211 */ /* 0x000fc600020f16ff */
[----:B------:R1:W-:Y:S01]  /*60550*/  STL.64 [R1+0x1a8], R14 ;  /* 0x0001a80e01007387 */ /* 0x0003e20000100a00 */
[----:B------:R-:W-:-:S03]  /*60560*/  VIADD R6, R8, UR5 ;  /* 0x0000000508067c36 */ /* 0x000fc60008000000 */
[----:B------:R2:W-:Y:S01]  /*60570*/  STL.64 [R1+0x1a0], R12 ;  /* 0x0001a00c01007387 */ /* 0x0005e20000100a00 */
[CC--:B-1----:R-:W-:Y:S02]  /*60580*/  LEA R14, P3, R10.reuse, R2.reuse, 0x2 ;  /* 0x000000020a0e7211 */ /* 0x0c2fe400078610ff */
[C---:B--2---:R-:W-:Y:S02]  /*60590*/  LEA R12, P4, R5.reuse, R2, 0x2 ;  /* 0x00000002050c7211 */ /* 0x044fe400078810ff */
[-C--:B------:R-:W-:Y:S02]  /*605a0*/  LEA.HI.X.SX32 R15, R10, R0.reuse, 0x2, P3 ;  /* 0x000000000a0f7211 */ /* 0x080fe400018f16ff */
[----:B------:R-:W-:Y:S02]  /*605b0*/  LEA.HI.X.SX32 R13, R5, R0, 0x2, P4 ;  /* 0x00000000050d7211 */ /* 0x000fe400020f16ff */
[----:B------:R-:W-:Y:S01]  /*605c0*/  IADD3 R5, PT, PT, R6, UR5, RZ ;  /* 0x0000000506057c10 */ /* 0x000fe2000fffe0ff */
[----:B------:R1:W-:Y:S04]  /*605d0*/  STL.64 [R1+0x198], R14 ;  /* 0x0001980e01007387 */ /* 0x0003e80000100a00 */
[----:B------:R2:W-:Y:S01]  /*605e0*/  STL.64 [R1+0x190], R12 ;  /* 0x0001900c01007387 */ /* 0x0005e20000100a00 */
[----:B-1----:R-:W-:-:S02]  /*605f0*/  LEA R14, P3, R7, R2, 0x2 ;  /* 0x00000002070e7211 */ /* 0x002fc400078610ff */
[----:B--2---:R-:W-:Y:S02]  /*60600*/  LEA R12, P4, R9, R2, 0x2 ;  /* 0x00000002090c7211 */ /* 0x004fe400078810ff */
[----:B------:R-:W-:Y:S01]  /*60610*/  LEA.HI.X.SX32 R15, R7, R0, 0x2, P3 ;  /* 0x00000000070f7211 */ /* 0x000fe200018f16ff */
[----:B------:R-:W-:Y:S01]  /*60620*/  VIADD R7, R5, UR5 ;  /* 0x0000000505077c36 */ /* 0x000fe20008000000 */
[C---:B------:R-:W-:Y:S02]  /*60630*/  LEA R10, P3, R4.reuse, R2, 0x2 ;  /* 0x00000002040a7211 */ /* 0x040fe400078610ff */
[----:B------:R-:W-:Y:S01]  /*60640*/  LEA.HI.X.SX32 R13, R9, R0, 0x2, P4 ;  /* 0x00000000090d7211 */ /* 0x000fe200020f16ff */
[----:B------:R1:W-:Y:S01]  /*60650*/  STL.64 [R1+0x188], R14 ;  /* 0x0001880e01007387 */ /* 0x0003e20000100a00 */
[----:B------:R-:W-:Y:S02]  /*60660*/  LEA R16, P4, R3, R2, 0x2 ;  /* 0x0000000203107211 */ /* 0x000fe400078810ff */
[----:B------:R-:W-:-:S02]  /*60670*/  LEA.HI.X.SX32 R11, R4, R0, 0x2, P3 ;  /* 0x00000000040b7211 */ /* 0x000fc400018f16ff */
[----:B------:R-:W-:Y:S01]  /*60680*/  LEA.HI.X.SX32 R17, R3, R0, 0x2, P4 ;  /* 0x0000000003117211 */ /* 0x000fe200020f16ff */
[----:B-1----:R-:W2:Y:S04]  /*60690*/  LDL.LU R14, [R1+0xe1c] ;  /* 0x000e1c00010e7983 */ /* 0x002ea80000300800 */
[----:B------:R1:W-:Y:S04]  /*606a0*/  STL.64 [R1+0x180], R12 ;  /* 0x0001800c01007387 */ /* 0x0003e80000100a00 */
[----:B------:R3:W-:Y:S01]  /*606b0*/  STL.64 [R1+0x178], R10 ;  /* 0x0001780a01007387 */ /* 0x0007e20000100a00 */
[----:B-1----:R-:W-:-:S03]  /*606c0*/  LEA R12, P3, R8, R2, 0x2 ;  /* 0x00000002080c7211 */ /* 0x002fc600078610ff */
[----:B---3--:R-:W3:Y:S01]  /*606d0*/  LDL.LU R11, [R1+0xe18] ;  /* 0x000e1800010b7983 */ /* 0x008ee20000300800 */
[----:B------:R-:W-:-:S03]  /*606e0*/  LEA.HI.X.SX32 R13, R8, R0, 0x2, P3 ;  /* 0x00000000080d7211 */ /* 0x000fc600018f16ff */
[----:B------:R-:W4:Y:S04]  /*606f0*/  LDL.LU R10, [R1+0xe14] ;  /* 0x000e1400010a7983 */ /* 0x000f280000300800 */
[----:B------:R-:W4:Y:S01]  /*60700*/  LDL.LU R9, [R1+0xe10] ;  /* 0x000e100001097983 */ /* 0x000f220000300800 */
[----:B------:R-:W-:-:S03]  /*60710*/  VIADD R4, R7, UR5 ;  /* 0x0000000507047c36 */ /* 0x000fc60008000000 */
[----:B------:R1:W-:Y:S02]  /*60720*/  STL.64 [R1+0x170], R16 ;  /* 0x0001701001007387 */ /* 0x0003e40000100a00 */
[----:B------:R-:W-:Y:S02]  /*60730*/  IADD3 R3, PT, PT, R4, UR5, RZ ;  /* 0x0000000504037c10 */ /* 0x000fe4000fffe0ff */
[----:B------:R5:W-:Y:S01]  /*60740*/  STL.64 [R1+0x168], R12 ;  /* 0x0001680c01007387 */ /* 0x000be20000100a00 */
[CC--:B-1----:R-:W-:Y:S02]  /*60750*/  LEA R16, P4, R6.reuse, R2.reuse, 0x2 ;  /* 0x0000000206107211 */ /* 0x0c2fe400078810ff */
[----:B-----5:R-:W-:Y:S02]  /*60760*/  LEA R12, P3, R5, R2, 0x2 ;  /* 0x00000002050c7211 */ /* 0x020fe400078610ff */
[-C--:B------:R-:W-:Y:S01]  /*60770*/  LEA.HI.X.SX32 R17, R6, R0.reuse, 0x2, P4 ;  /* 0x0000000006117211 */ /* 0x080fe200020f16ff */
[----:B------:R-:W-:Y:S01]  /*60780*/  VIADD R6, R3, UR5 ;  /* 0x0000000503067c36 */ /* 0x000fe20008000000 */
[----:B------:R-:W-:-:S03]  /*60790*/  LEA.HI.X.SX32 R13, R5, R0, 0x2, P3 ;  /* 0x00000000050d7211 */ /* 0x000fc600018f16ff */
[----:B------:R1:W-:Y:S01]  /*607a0*/  STL.64 [R1+0x160], R16 ;  /* 0x0001601001007387 */ /* 0x0003e20000100a00 */
[----:B------:R-:W-:-:S03]  /*607b0*/  VIADD R5, R6, UR5 ;  /* 0x0000000506057c36 */ /* 0x000fc60008000000 */
[----:B------:R5:W-:Y:S01]  /*607c0*/  STL.64 [R1+0x158], R12 ;  /* 0x0001580c01007387 */ /* 0x000be20000100a00 */
[CC--:B-1----:R-:W-:Y:S02]  /*607d0*/  LEA R16, P4, R7.reuse, R2.reuse, 0x2 ;  /* 0x0000000207107211 */ /* 0x0c2fe400078810ff */
[C---:B-----5:R-:W-:Y:S02]  /*607e0*/  LEA R12, P3, R4.reuse, R2, 0x2 ;  /* 0x00000002040c7211 */ /* 0x060fe400078610ff */
[-C--:B------:R-:W-:Y:S02]  /*607f0*/  LEA.HI.X.SX32 R17, R7, R0.reuse, 0x2, P4 ;  /* 0x0000000007117211 */ /* 0x080fe400020f16ff */
[----:B------:R-:W-:Y:S02]  /*60800*/  LEA.HI.X.SX32 R13, R4, R0, 0x2, P3 ;  /* 0x00000000040d7211 */ /* 0x000fe400018f16ff */
[----:B------:R-:W-:Y:S01]  /*60810*/  IADD3 R4, PT, PT, R5, UR5, RZ ;  /* 0x0000000505047c10 */ /* 0x000fe2000fffe0ff */
[----:B------:R1:W-:Y:S04]  /*60820*/  STL.64 [R1+0x150], R16 ;  /* 0x0001501001007387 */ /* 0x0003e80000100a00 */
[----:B------:R5:W-:Y:S01]  /*60830*/  STL.64 [R1+0x148], R12 ;  /* 0x0001480c01007387 */ /* 0x000be20000100a00 */
[----:B-1----:R-:W-:-:S02]  /*60840*/  LEA R16, P4, R3, R2, 0x2 ;  /* 0x0000000203107211 */ /* 0x002fc400078810ff */
[----:B-----5:R-:W-:Y:S02]  /*60850*/  LEA R12, P3, R6, R2, 0x2 ;  /* 0x00000002060c7211 */ /* 0x020fe400078610ff */
[-C--:B------:R-:W-:Y:S01]  /*60860*/  LEA.HI.X.SX32 R17, R3, R0.reuse, 0x2, P4 ;  /* 0x0000000003117211 */ /* 0x080fe200020f16ff */
[----:B------:R-:W-:Y:S01]  /*60870*/  VIADD R3, R4, UR5 ;  /* 0x0000000504037c36 */ /* 0x000fe20008000000 */
[----:B------:R-:W-:-:S03]  /*60880*/  LEA.HI.X.SX32 R13, R6, R0, 0x2, P3 ;  /* 0x00000000060d7211 */ /* 0x000fc600018f16ff */
[----:B------:R1:W-:Y:S04]  /*60890*/  STL.64 [R1+0x140], R16 ;  /* 0x0001401001007387 */ /* 0x0003e80000100a00 */
[----:B------:R5:W-:Y:S04]  /*608a0*/  STL.64 [R1+0x138], R12 ;  /* 0x0001380c01007387 */ /* 0x000be80000100a00 */
[----:B------:R-:W4:Y:S01]  /*608b0*/  LDL.LU R238, [R1+0xe24] ;  /* 0x000e240001ee7983 */ /* 0x000f220000300800 */
[-C--:B-1----:R-:W-:Y:S02]  /*608c0*/  LEA R16, P4, R5, R2.reuse, 0x2 ;  /* 0x0000000205107211 */ /* 0x082fe400078810ff */
[----:B-----5:R-:W-:-:S02]  /*608d0*/  LEA R12, P3, R4, R2, 0x2 ;  /* 0x00000002040c7211 */ /* 0x020fc400078610ff */
[----:B------:R-:W-:Y:S02]  /*608e0*/  LEA.HI.X.SX32 R17, R5, R0, 0x2, P4 ;  /* 0x0000000005117211 */ /* 0x000fe400020f16ff */
[C---:B------:R-:W-:Y:S02]  /*608f0*/  LEA R6, P4, R3.reuse, R2, 0x2 ;  /* 0x0000000203067211 */ /* 0x040fe400078810ff */
[-C--:B------:R-:W-:Y:S02]  /*60900*/  LEA.HI.X.SX32 R13, R4, R0.reuse, 0x2, P3 ;  /* 0x00000000040d7211 */ /* 0x080fe400018f16ff */
[----:B------:R-:W-:Y:S01]  /*60910*/  LEA.HI.X.SX32 R7, R3, R0, 0x2, P4 ;  /* 0x0000000003077211 */ /* 0x000fe200020f16ff */
[----:B------:R-:W-:Y:S04]  /*60920*/  STL.64 [R1+0x130], R16 ;  /* 0x0001301001007387 */ /* 0x000fe80000100a00 */
[----:B------:R-:W-:Y:S04]  /*60930*/  STL.64 [R1+0x128], R12 ;  /* 0x0001280c01007387 */ /* 0x000fe80000100a00 */
[----:B------:R-:W-:Y:S04]  /*60940*/  STL.64 [R1+0x120], R6 ;  /* 0x0001200601007387 */ /* 0x000fe80000100a00 */
[----:B------:R-:W5:Y:S04]  /*60950*/  LDL.LU R234, [R1+0xe40] ;  /* 0x000e400001ea7983 */ /* 0x000f680000300800 */
[----:B------:R-:W5:Y:S04]  /*60960*/  LDL.LU R232, [R1+0xe44] ;  /* 0x000e440001e87983 */ /* 0x000f680000300800 */
[----:B------:R-:W5:Y:S04]  /*60970*/  LDL.LU R228, [R1+0xe54] ;  /* 0x000e540001e47983 */ /* 0x000f680000300800 */
[----:B------:R1:W-:Y:S04]  /*60980*/  STL.64 [R1+0x1278], R170 ;  /* 0x001278aa01007387 */ /* 0x0003e80000100a00 */
[----:B------:R1:W-:Y:S04]  /*60990*/  STL.64 [R1+0x1270], R172 ;  /* 0x001270ac01007387 */ /* 0x0003e80000100a00 */
[----:B------:R-:W-:Y:S04]  /*609a0*/  STL.64 [R1+0x1268], R174 ;  /* 0x001268ae01007387 */ /* 0x000fe80000100a00 */
[----:B------:R-:W-:Y:S04]  /*609b0*/  STL.64 [R1+0x1260], R176 ;  /* 0x001260b001007387 */ /* 0x000fe80000100a00 */
[----:B------:R-:W-:Y:S04]  /*609c0*/  STL [R1+0x1258], R182 ;  /* 0x001258b601007387 */ /* 0x000fe80000100800 */
[----:B------:R-:W-:Y:S04]  /*609d0*/  STL.64 [R1+0x1250], R178 ;  /* 0x001250b201007387 */ /* 0x000fe80000100a00 */
[----:B------:R1:W-:Y:S04]  /*609e0*/  STL.64 [R1+0x1248], R180 ;  /* 0x001248b401007387 */ /* 0x0003e80000100a00 */
[----:B------:R-:W-:Y:S04]  /*609f0*/  STL [R1+0x1240], R183 ;  /* 0x001240b701007387 */ /* 0x000fe80000100800 */
[----:B------:R1:W-:Y:S04]  /*60a00*/  STL.64 [R1+0x1238], R184 ;  /* 0x001238b801007387 */ /* 0x0003e80000100a00 */
[----:B------:R-:W-:Y:S04]  /*60a10*/  STL [R1+0x1230], R188 ;  /* 0x001230bc01007387 */ /* 0x000fe80000100800 */
[----:B------:R1:W-:Y:S04]  /*60a20*/  STL.64 [R1+0x1228], R186 ;  /* 0x001228ba01007387 */ /* 0x0003e80000100a00 */
[----:B------:R-:W-:Y:S04]  /*60a30*/  STL [R1+0x1220], R189 ;  /* 0x001220bd01007387 */ /* 0x000fe80000100800 */
[----:B------:R-:W-:Y:S04]  /*60a40*/  STL.64 [R1+0x1218], R190 ;  /* 0x001218be01007387 */ /* 0x000fe80000100a00 */
[----:B------:R-:W-:Y:S04]  /*60a50*/  STL.64 [R1+0x1210], R192 ;  /* 0x001210c001007387 */ /* 0x000fe80000100a00 */
[----:B------:R-:W-:Y:S04]  /*60a60*/  STL [R1+0x120c], R194 ;  /* 0x00120cc201007387 */ /* 0x000fe80000100800 */
[----:B------:R-:W-:Y:S04]  /*60a70*/  STL [R1+0x1208], R195 ;  /* 0x001208c301007387 */ /* 0x000fe80000100800 */
[----:B-1----:R-:W5:Y:S04]  /*60a80*/  LDL.LU R171, [R1+0xe58] ;  /* 0x000e580001ab7983 */ /* 0x002f680000300800 */
[----:B------:R-:W5:Y:S04]  /*60a90*/  LDL.LU R170, [R1+0xe6c] ;  /* 0x000e6c0001aa7983 */ /* 0x000f680000300800 */
[----:B------:R-:W5:Y:S01]  /*60aa0*/  LDL.LU R172, [R1+0xe80] ;  /* 0x000e800001ac7983 */ /* 0x000f620000300800 */
[----:B--2---:R-:W-:-:S02]  /*60ab0*/  ISETP.LT.AND P5, PT, R14, UR8, !P1 ;  /* 0x000000080e007c0c */ /* 0x004fc4000cfa1270 */
[----:B---3--:R-:W-:Y:S02]  /*60ac0*/  ISETP.LT.AND P3, PT, R11, UR16, !P1 ;  /* 0x000000100b007c0c */ /* 0x008fe4000cf61270 */
[----:B----4-:R-:W-:Y:S02]  /*60ad0*/  ISETP.LT.AND P4, PT, R10, UR17, !P1 ;  /* 0x000000110a007c0c */ /* 0x010fe4000cf81270 */
[----:B------:R-:W-:Y:S01]  /*60ae0*/  ISETP.LT.AND P0, PT, R9, UR18, !P1 ;  /* 0x0000001209007c0c */ /* 0x000fe2000cf01270 */
[----:B------:R-:W-:Y:S01]  /*60af0*/  IMAD.MOV.U32 R181, RZ, RZ, R222 ;  /* 0x000000ffffb57224 */ /* 0x000fe200078e00de */
[----:B------:R-:W1:Y:S01]  /*60b00*/  LDTM.x64 R4, tmem[UR11+0xc0] ;  /* 0x0000c00b000479ee */ /* 0x000e620008340000 */
[----:B------:R-:W-:Y:S01]  /*60b10*/  NOP ;  /* 0x0000000000007918 */ /* 0x000fe20000000000 */
[----:B------:R-:W-:Y:S01]  /*60b20*/  @P2 STG.E desc[UR22][R210.64], R239 ;  /* 0x000000efd2002986 */ /* 0x000fe2000c101916 */
[----:B------:R-:W-:Y:S01]  /*60b30*/  IMAD.MOV.U32 R182, RZ, RZ, R217 ;  /* 0x000000ffffb67224 */ /* 0x000fe200078e00d9 */
[----:B------:R-:W-:Y:S01]  /*60b40*/  MOV R177, R219 ;  /* 0x000000db00b17202 */ /* 0x000fe20000000f00 */
[----:B------:R-:W-:Y:S01]  /*60b50*/  IMAD.MOV.U32 R175, RZ, RZ, R216 ;  /* 0x000000ffffaf7224 */ /* 0x000fe200078e00d8 */
[----:B------:R-:W-:Y:S01]  /*60b60*/  @P5 STG.E desc[UR22][R208.64], R235 ;  /* 0x000000ebd0005986 */ /* 0x000fe2000c101916 */
[----:B------:R-:W-:Y:S01]  /*60b70*/  IMAD.MOV.U32 R178, RZ, RZ, R224 ;  /* 0x000000ffffb27224 */ /* 0x000fe200078e00e0 */
[----:B------:R-:W-:Y:S01]  /*60b80*/  MOV R179, R225 ;  /* 0x000000e100b37202 */ /* 0x000fe20000000f00 */
[----:B------:R-:W-:Y:S01]  /*60b90*/  IMAD.MOV.U32 R173, RZ, RZ, R221 ;  /* 0x000000ffffad7224 */ /* 0x000fe200078e00dd */
[----:B------:R-:W-:Y:S01]  /*60ba0*/  @P3 STG.E desc[UR22][R206.64], R233 ;  /* 0x000000e9ce003986 */ /* 0x000fe2000c101916 */
[----:B------:R-:W-:Y:S01]  /*60bb0*/  IMAD.MOV.U32 R176, RZ, RZ, R218 ;  /* 0x000000ffffb07224 */ /* 0x000fe200078e00da */
[----:B------:R-:W2:Y:S02]  /*60bc0*/  LDCU UR8, c[0x0][0x39c] ;  /* 0x00007380ff0877ac */ /* 0x000ea40008000800 */
[----:B------:R-:W-:Y:S04]  /*60bd0*/  @P4 STG.E desc[UR22][R204.64], R229 ;  /* 0x000000e5cc004986 */ /* 0x000fe8000c101916 */
[----:B------:R-:W-:Y:S01]  /*60be0*/  @P0 STG.E desc[UR22][R202.64], R227 ;  /* 0x000000e3ca000986 */ /* 0x000fe2000c101916 */
[----:B-----5:R-:W-:Y:S01]  /*60bf0*/  ISETP.LT.AND P5, PT, R234, UR4, !P1 ;  /* 0x00000004ea007c0c */ /* 0x020fe2000cfa1270 */
[----:B------:R-:W3:Y:S02]  /*60c00*/  LDCU UR4, c[0x0][0x39c] ;  /* 0x00007380ff0477ac */ /* 0x000ee40008000800 */
[----:B---3--:R-:W-:Y:S01]  /*60c10*/  ISETP.LT.AND P3, PT, R232, UR4, !P1 ;  /* 0x00000004e8007c0c */ /* 0x008fe2000cf61270 */
[----:B------:R-:W3:Y:S02]  /*60c20*/  LDCU UR4, c[0x0][0x39c] ;  /* 0x00007380ff0477ac */ /* 0x000ee40008000800 */
[----:B---3--:R-:W-:Y:S01]  /*60c30*/  ISETP.LT.AND P4, PT, R228, UR4, !P1 ;  /* 0x00000004e4007c0c */ /* 0x008fe2000cf81270 */
[----:B------:R-:W3:Y:S01]  /*60c40*/  LDCU UR4, c[0x0][0x39c] ;  /* 0x00007380ff0477ac */ /* 0x000ee20008000800 */
[----:B------:R-:W-:-:S13]  /*60c50*/  ISETP.LT.AND P2, PT, R238, UR19, !P1 ;  /* 0x00000013ee007c0c */ /* 0x000fda000cf41270 */
[----:B------:R-:W-:Y:S01]  /*60c60*/  @P2 STG.E desc[UR22][R200.64], R226 ;  /* 0x000000e2c8002986 */ /* 0x000fe2000c101916 */
[----:B---3--:R-:W-:Y:S01]  /*60c70*/  ISETP.LT.AND P0, PT, R171, UR4, !P1 ;  /* 0x00000004ab007c0c */ /* 0x008fe2000cf01270 */
[----:B------:R-:W3:Y:S02]  /*60c80*/  LDCU UR4, c[0x0][0x39c] ;  /* 0x00007380ff0477ac */ /* 0x000ee40008000800 */
[----:B------:R-:W4:Y:S01]  /*60c90*/  LDL.LU R171, [R1+0xe84] ;  /* 0x000e840001ab7983 */ /* 0x000f220000300800 */
[----:B---3--:R-:W-:Y:S01]  /*60ca0*/  ISETP.LT.AND P2, PT, R170, UR4, !P1 ;  /* 0x00000004aa007c0c */ /* 0x008fe2000cf41270 */
[----:B------:R-:W3:Y:S02]  /*60cb0*/  LDCU UR4, c[0x0][0x39c] ;  /* 0x00007380ff0477ac */ /* 0x000ee40008000800 */
[----:B------:R-:W5:Y:S04]  /*60cc0*/  LDL.LU R170, [R1+0xe9c] ;  /* 0x000e9c0001aa7983 */ /* 0x000f680000300800 */
[----:B------:R-:W-:Y:S01]  /*60cd0*/  @P5 STG.E desc[UR22][R198.64], R223 ;  /* 0x000000dfc6005986 */ /* 0x000fe2000c101916 */
[----:B---3--:R-:W-:Y:S01]  /*60ce0*/  ISETP.LT.AND P5, PT, R172, UR4, !P1 ;  /* 0x00000004ac007c0c */ /* 0x008fe2000cfa1270 */
[----:B------:R-:W4:Y:S02]  /*60cf0*/  LDCU UR4, c[0x0][0x39c] ;  /* 0x00007380ff0477ac */ /* 0x000f240008000800 */
[----:B------:R-:W3:Y:S04]  /*60d00*/  LDL.LU R172, [R1+0xea0] ;  /* 0x000ea00001ac7983 */ /* 0x000ee80000300800 */
[----:B------:R-:W-:Y:S04]  /*60d10*/  @P3 STG.E desc[UR22][R196.64], R220 ;  /* 0x000000dcc4003986 */ /* 0x000fe8000c101916 */
[----:B------:R-:W2:Y:S04]  /*60d20*/  LDL.LU R174, [R1+0xea4] ;  /* 0x000ea40001ae7983 */ /* 0x000ea80000300800 */
[----:B------:R-:W-:Y:S04]  /*60d30*/  @P4 STG.E desc[UR22][R212.64], R215 ;  /* 0x000000d7d4004986 */ /* 0x000fe8000c101916 */
[----:B------:R-:W-:Y:S01]  /*60d40*/  @P0 STG.E desc[UR22][R230.64], R181 ;  /* 0x000000b5e6000986 */ /* 0x000fe2000c101916 */
[----:B----4-:R-:W-:Y:S01]  /*60d50*/  ISETP.LT.AND P3, PT, R171, UR4, !P1 ;  /* 0x00000004ab007c0c */ /* 0x010fe2000cf61270 */
[----:B------:R-:W5:Y:S02]  /*60d60*/  LDCU UR4, c[0x0][0x39c] ;  /* 0x00007380ff0477ac */ /* 0x000f640008000800 */
[----:B-----5:R-:W-:Y:S01]  /*60d70*/  ISETP.LT.AND P4, PT, R170, UR4, !P1 ;  /* 0x00000004aa007c0c */ /* 0x020fe2000cf81270 */
[----:B------:R-:W3:Y:S01]  /*60d80*/  LDCU UR4, c[0x0][0x39c] ;  /* 0x00007380ff0477ac */ /* 0x000ee20008000800 */
[----:B------:R-:W4:Y:S01]  /*60d90*/  LDL.LU R170, [R1+0xebc] ;  /* 0x000ebc0001aa7983 */ /* 0x000f220000300800 */
[----:B---3--:R-:W-:Y:S01]  /*60da0*/  ISETP.LT.AND P0, PT, R172, UR4, !P1 ;  /* 0x00000004ac007c0c */ /* 0x008fe2000cf01270 */
[----:B------:R-:W2:Y:S02]  /*60db0*/  LDCU UR4, c[0x0][0x39c] ;  /* 0x00007380ff0477ac */ /* 0x000ea40008000800 */
[----:B------:R-:W3:Y:S04]  /*60dc0*/  LDL.LU R172, [R1+0xec0] ;  /* 0x000ec00001ac7983 */ /* 0x000ee80000300800 */
[----:B------:R5:W-:Y:S01]  /*60dd0*/  @P2 STG.E desc[UR22][R236.64], R182 ;  /* 0x000000b6ec002986 */ /* 0x000be2000c101916 */
[----:B--2---:R-:W-:Y:S01]  /*60de0*/  ISETP.LT.AND P2, PT, R174, UR4, !P1 ;  /* 0x00000004ae007c0c */ /* 0x004fe2000cf41270 */
[----:B------:R-:W4:Y:S01]  /*60df0*/  LDCU UR4, c[0x0][0x39c] ;  /* 0x00007380ff0477ac */ /* 0x000f220008000800 */
[----:B------:R-:W-:-:S02]  /*60e00*/  IMAD.MOV.U32 R171, RZ, RZ, R214 ;  /* 0x000000ffffab7224 */ /* 0x000fc400078e00d6 */
[----:B------:R-:W-:Y:S01]  /*60e10*/  IMAD.MOV.U32 R185, RZ, RZ, R177 ;  /* 0x000000ffffb97224 */ /* 0x000fe200078e00b1 */
[----:B------:R-:W-:Y:S02]  /*60e20*/  MOV R177, R175 ;  /* 0x000000af00b17202 */ /* 0x000fe40000000f00 */
[----:B------:R-:W2:Y:S04]  /*60e30*/  LDL.LU R175, [R1+0xec4] ;  /* 0x000ec40001af7983 */ /* 0x000ea80000300800 */
[----:B------:R1:W-:Y:S04]  /*60e40*/  @P5 STG.E desc[UR22][R242.64], R171 ;  /* 0x000000abf2005986 */ /* 0x0003e8000c101916 */
[----:B------:R-:W2:Y:S04]  /*60e50*/  LDL.LU.64 R186, [R1+0x1d0] ;  /* 0x0001d00001ba7983 */ /* 0x000ea80000300a00 */
[----:B------:R-:W2:Y:S04]  /*60e60*/  LDL.LU R188, [R1+0x38] ;  /* 0x0000380001bc7983 */ /* 0x000ea80000300800 */
[----:B------:R1:W-:Y:S01]  /*60e70*/  @P3 STG.E desc[UR22][R178.64], R173 ;  /* 0x000000adb2003986 */ /* 0x0003e2000c101916 */
[----:B----4-:R-:W-:Y:S01]  /*60e80*/  ISETP.LT.AND P5, PT, R170, UR4, !P1 ;  /* 0x00000004aa007c0c */ /* 0x010fe2000cfa1270 */
[----:B------:R-:W3:Y:S02]  /*60e90*/  LDCU UR4, c[0x0][0x39c] ;  /* 0x00007380ff0477ac */ /* 0x000ee40008000800 */
[----:B------:R-:W4:Y:S04]  /*60ea0*/  LDL.LU R170, [R1+0xfe8] ;  /* 0x000fe80001aa7983 */ /* 0x000f280000300800 */
[----:B-----5:R-:W5:Y:S04]  /*60eb0*/  LDL.LU.64 R182, [R1+0x1c8] ;  /* 0x0001c80001b67983 */ /* 0x020f680000300a00 */
[----:B-1----:R-:W5:Y:S01]  /*60ec0*/  LDL.LU R171, [R1+0x3c] ;  /* 0x00003c0001ab7983 */ /* 0x002f620000300800 */
[----:B---3--:R-:W-:Y:S01]  /*60ed0*/  ISETP.LT.AND P3, PT, R172, UR4, !P1 ;  /* 0x00000004ac007c0c */ /* 0x008fe2000cf61270 */
[----:B------:R-:W-:-:S02]  /*60ee0*/  IMAD.MOV.U32 R184, RZ, RZ, R176 ;  /* 0x000000ffffb87224 */ /* 0x000fc400078e00b0 */
[----:B------:R-:W3:Y:S01]  /*60ef0*/  LDL.LU R172, [R1+0xfe0] ;  /* 0x000fe00001ac7983 */ /* 0x000ee20000300800 */
[----:B------:R-:W2:Y:S03]  /*60f00*/  LDCU UR4, c[0x0][0x39c] ;  /* 0x00007380ff0477ac */ /* 0x000ea60008000800 */
[----:B------:R-:W3:Y:S04]  /*60f10*/  LDL.LU.64 R180, [R1+0x1c0] ;  /* 0x0001c00001b47983 */ /* 0x000ee80000300a00 */
[----:B------:R-:W3:Y:S04]  /*60f20*/  LDL.LU R173, [R1+0x40] ;  /* 0x0000400001ad7983 */ /* 0x000ee80000300800 */
[----:B------:R-:W3:Y:S04]  /*60f30*/  LDL.LU.64 R178, [R1+0x1b8] ;  /* 0x0001b80001b27983 */ /* 0x000ee80000300a00 */
[----:B------:R-:W3:Y:S04]  /*60f40*/  LDL.LU R174, [R1+0x44] ;  /* 0x0000440001ae7983 */ /* 0x000ee80000300800 */
[----:B------:R1:W-:Y:S04]  /*60f50*/  @P4 STG.E desc[UR22][R184.64], R177 ;  /* 0x000000b1b8004986 */ /* 0x0003e8000c101916 */
[----:B-1----:R-:W3:Y:S01]  /*60f60*/  LDL.LU R177, [R1+0xfdc] ;  /* 0x000fdc0001b17983 */ /* 0x002ee20000300800 */
[----:B--2---:R-:W-:Y:S01]  /*60f70*/  ISETP.LT.AND P4, PT, R175, UR4, !P1 ;  /* 0x00000004af007c0c */ /* 0x004fe2000cf81270 */
[----:B------:R-:W4:Y:S02]  /*60f80*/  LDCU UR4, c[0x0][0x39c] ;  /* 0x00007380ff0477ac */ /* 0x000f240008000800 */
[----:B------:R-:W2:Y:S04]  /*60f90*/  LDL.LU.64 R194, [R1+0x1b0] ;  /* 0x0001b00001c27983 */ /* 0x000ea80000300a00 */
[----:B------:R-:W2:Y:S04]  /*60fa0*/  LDL.LU R176, [R1+0x48] ;  /* 0x0000480001b07983 */ /* 0x000ea80000300800 */
[----:B------:R-:W2:Y:S04]  /*60fb0*/  LDL.LU.64 R184, [R1+0x1a8] ;  /* 0x0001a80001b87983 */ /* 0x000ea80000300a00 */
[----:B------:R-:W-:Y:S04]  /*60fc0*/  @P0 STG.E desc[UR22][R186.64], R188 ;  /* 0x000000bcba000986 */ /* 0x000fe8000c101916 */
[----:B------:R-:W2:Y:S04]  /*60fd0*/  LDL.LU R175, [R1+0x4c] ;  /* 0x00004c0001af7983 */ /* 0x000ea80000300800 */
[----:B-----5:R1:W-:Y:S04]  /*60fe0*/  @P2 STG.E desc[UR22][R182.64], R171 ;  /* 0x000000abb6002986 */ /* 0x0203e8000c101916 */
[----:B-1----:R-:W5:Y:S01]  /*60ff0*/  LDL.LU R171, [R1+0xfd8] ;  /* 0x000fd80001ab7983 */ /* 0x002f620000300800 */
[----:B----4-:R-:W-:Y:S01]  /*61000*/  ISETP.LT.AND P0, PT, R170, UR4, !P1 ;  /* 0x00000004aa007c0c */ /* 0x010fe2000cf01270 */
[----:B------:R-:W1:Y:S02]  /*61010*/  LDCU UR4, c[0x0][0x39c] ;  /* 0x00007380ff0477ac */ /* 0x000e640008000800 */
[----:B------:R-:W4:Y:S04]  /*61020*/  LDL.LU.64 R188, [R1+0x1a0] ;  /* 0x0001a00001bc7983 */ /* 0x000f280000300a00 */
[----:B------:R-:W4:Y:S04]  /*61030*/  LDL.LU R170, [R1+0x50] ;  /* 0x0000500001aa7983 */ /* 0x000f280000300800 */
[----:B---3--:R3:W-:Y:S04]  /*61040*/  @P5 STG.E desc[UR22][R180.64], R173 ;  /* 0x000000adb4005986 */ /* 0x0087e8000c101916 */
[----:B---3--:R-:W3:Y:S01]  /*61050*/  LDL.LU R173, [R1+0xfd4] ;  /* 0x000fd40001ad7983 */ /* 0x008ee20000300800 */
[----:B-1----:R-:W-:Y:S01]  /*61060*/  ISETP.LT.AND P2, PT, R172, UR4, !P1 ;  /* 0x00000004ac007c0c */ /* 0x002fe2000cf41270 */
[----:B------:R-:W1:Y:S02]  /*61070*/  LDCU UR4, c[0x0][0x39c] ;  /* 0x00007380ff0477ac */ /* 0x000e640008000800 */
[----:B------:R-:W4:Y:S04]  /*61080*/  LDL.LU.64 R186, [R1+0x198] ;  /* 0x0001980001ba7983 */ /* 0x000f280000300a00 */
[----:B------:R-:W4:Y:S04]  /*61090*/  LDL.LU R172, [R1+0x54] ;  /* 0x0000540001ac7983 */ /* 0x000f280000300800 */
[----:B------:R1:W-:Y:S04]  /*610a0*/  @P3 STG.E desc[UR22][R178.64], R174 ;  /* 0x000000aeb2003986 */ /* 0x0003e8000c101916 */
[----:B-1----:R-:W4:Y:S01]  /*610b0*/  LDL.LU R174, [R1+0xfd0] ;  /* 0x000fd00001ae7983 */ /* 0x002f220000300800 */
[----:B------:R-:W-:Y:S01]  /*610c0*/  ISETP.LT.AND P5, PT, R177, UR4, !P1 ;  /* 0x00000004b1007c0c */ /* 0x000fe2000cfa1270 */
[----:B------:R-:W5:Y:S02]  /*610d0*/  LDCU UR4, c[0x0][0x39c] ;  /* 0x00007380ff0477ac */ /* 0x000f640008000800 */
[----:B------:R-:W4:Y:S04]  /*610e0*/  LDL.LU.64 R236, [R1+0x190] ;  /* 0x0001900001ec7983 */ /* 0x000f280000300a00 */
[----:B------:R-:W4:Y:S04]  /*610f0*/  LDL.LU R180, [R1+0x58] ;  /* 0x0000580001b47983 */ /* 0x000f280000300800 */
[----:B------:R-:W4:Y:S04]  /*61100*/  LDL.LU.64 R230, [R1+0x188] ;  /* 0x0001880001e67983 */ /* 0x000f280000300a00 */
[----:B------:R-:W4:Y:S04]  /*61110*/  LDL.LU R177, [R1+0x5c] ;  /* 0x00005c0001b17983 */ /* 0x000f280000300800 */
[----:B------:R-:W4:Y:S04]  /*61120*/  LDL.LU R182, [R1+0xfbc] ;  /* 0x000fbc0001b67983 */ /* 0x000f280000300800 */
[----:B------:R-:W4:Y:S04]  /*61130*/  LDL.LU.64 R178, [R1+0x180] ;  /* 0x0001800001b27983 */ /* 0x000f280000300a00 */
[----:B--2---:R1:W-:Y:S01]  /*61140*/  @P4 STG.E desc[UR22][R194.64], R176 ;  /* 0x000000b0c2004986 */ /* 0x0043e2000c101916 */
[----:B-----5:R-:W-:Y:S01]  /*61150*/  ISETP.LT.AND P3, PT, R171, UR4, !P1 ;  /* 0x00000004ab007c0c */ /* 0x020fe2000cf61270 */
[----:B------:R-:W3:Y:S02]  /*61160*/  LDCU UR4, c[0x0][0x39c] ;  /* 0x00007380ff0477ac */ /* 0x000ee40008000800 */
[----:B------:R-:W2:Y:S04]  /*61170*/  LDL.LU R171, [R1+0x60] ;  /* 0x0000600001ab7983 */ /* 0x000ea80000300800 */
[----:B------:R-:W5:Y:S04]  /*61180*/  LDL.LU R181, [R1+0xfb8] ;  /* 0x000fb80001b57983 */ /* 0x000f680000300800 */
[----:B-1----:R-:W2:Y:S01]  /*61190*/  LDL.LU.64 R194, [R1+0x178] ;  /* 0x0001780001c27983 */ /* 0x002ea20000300a00 */
[----:B---3--:R-:W-:Y:S01]  /*611a0*/  ISETP.LT.AND P4, PT, R173, UR4, !P1 ;  /* 0x00000004ad007c0c */ /* 0x008fe2000cf81270 */
[----:B------:R-:W4:Y:S02]  /*611b0*/  LDCU UR4, c[0x0][0x39c] ;  /* 0x00007380ff0477ac */ /* 0x000f240008000800 */
[----:B------:R-:W3:Y:S04]  /*611c0*/  LDL.LU R173, [R1+0x64] ;  /* 0x0000640001ad7983 */ /* 0x000ee80000300800 */
[----:B------:R-:W2:Y:S04]  /*611d0*/  LDL.LU R176, [R1+0xfb4] ;  /* 0x000fb40001b07983 */ /* 0x000ea80000300800 */
[----:B------:R1:W-:Y:S04]  /*611e0*/  @P0 STG.E desc[UR22][R184.64], R175 ;  /* 0x000000afb8000986 */ /* 0x0003e8000c101916 */
[----:B-1----:R-:W3:Y:S01]  /*611f0*/  LDL.LU.64 R184, [R1+0x170] ;  /* 0x0001700001b87983 */ /* 0x002ee20000300a00 */
[----:B----4-:R-:W-:Y:S01]  /*61200*/  ISETP.LT.AND P0, PT, R174, UR4, !P1 ;  /* 0x00000004ae007c0c */ /* 0x010fe2000cf01270 */
[----:B------:R-:W1:Y:S02]  /*61210*/  LDCU UR4, c[0x0][0x39c] ;  /* 0x00007380ff0477ac */ /* 0x000e640008000800 */
[----:B------:R-:W4:Y:S04]  /*61220*/  LDL.LU R175, [R1+0x68] ;  /* 0x0000680001af7983 */ /* 0x000f280000300800 */
[----:B------:R-:W3:Y:S04]  /*61230*/  LDL.LU R174, [R1+0xfb0] ;  /* 0x000fb00001ae7983 */ /* 0x000ee80000300800 */
[----:B------:R1:W-:Y:S02]  /*61240*/  @P2 STG.E desc[UR22][R188.64], R170 ;  /* 0x000000aabc002986 */ /* 0x0003e4000c101916 */
[----:B-1----:R-:W-:Y:S01]  /*61250*/  ISETP.LT.AND P2, PT, R182, UR4, !P1 ;  /* 0x00000004b6007c0c */ /* 0x002fe2000cf41270 */
[----:B------:R-:W5:Y:S01]  /*61260*/  LDCU UR4, c[0x0][0x39c] ;  /* 0x00007380ff0477ac */ /* 0x000f620008000800 */
[----:B------:R-:W4:Y:S04]  /*61270*/  LDL.LU R170, [R1+0xfac] ;  /* 0x000fac0001aa7983 */ /* 0x000f280000300800 */
[----:B------:R-:W4:Y:S04]  /*61280*/  LDL.LU.64 R188, [R1+0x168] ;  /* 0x0001680001bc7983 */ /* 0x000f280000300a00 */
[----:B------:R1:W-:Y:S04]  /*61290*/  @P5 STG.E desc[UR22][R186.64], R172 ;  /* 0x000000acba005986 */ /* 0x0003e8000c101916 */
[----:B------:R-:W4:Y:S04]  /*612a0*/  LDL.LU R182, [R1+0x6c] ;  /* 0x00006c0001b67983 */ /* 0x000f280000300800 */
[----:B-1----:R-:W4:Y:S04]  /*612b0*/  LDL.LU R172, [R1+0xfa8] ;  /* 0x000fa80001ac7983 */ /* 0x002f280000300800 */
[----:B------:R-:W4:Y:S04]  /*612c0*/  LDL.LU.64 R186, [R1+0x160] ;  /* 0x0001600001ba7983 */ /* 0x000f280000300a00 */
[----:B------:R-:W-:Y:S04]  /*612d0*/  @P3 STG.E desc[UR22][R236.64], R180 ;  /* 0x000000b4ec003986 */ /* 0x000fe8000c101916 */
[----:B------:R-:W-:Y:S01]  /*612e0*/  @P4 STG.E desc[UR22][R230.64], R177 ;  /* 0x000000b1e6004986 */ /* 0x000fe2000c101916 */
[----:B-----5:R-:W-:Y:S01]  /*612f0*/  ISETP.LT.AND P5, PT, R181, UR4, !P1 ;  /* 0x00000004b5007c0c */ /* 0x020fe2000cfa1270 */
[----:B------:R-:W2:Y:S02]  /*61300*/  LDCU UR4, c[0x0][0x39c] ;  /* 0x00007380ff0477ac */ /* 0x000ea40008000800 */
[----:B------:R-:W5:Y:S01]  /*61310*/  LDL.LU R181, [R1+0x70] ;  /* 0x0000700001b57983 */ /* 0x000f620000300800 */
[----:B--2---:R-:W-:-:S03]  /*61320*/  ISETP.LT.AND P3, PT, R176, UR4, !P1 ;  /* 0x00000004b0007c0c */ /* 0x004fc6000cf61270 */
[----:B------:R1:W-:Y:S01]  /*61330*/  @P0 STG.E desc[UR22][R178.64], R171 ;  /* 0x000000abb2000986 */ /* 0x0003e2000c101916 */
[----:B------:R-:W3:Y:S03]  /*61340*/  LDCU UR4, c[0x0][0x39c] ;  /* 0x00007380ff0477ac */ /* 0x000ee60008000800 */
[----:B------:R-:W2:Y:S04]  /*61350*/  LDL.LU R176, [R1+0xfa4] ;  /* 0x000fa40001b07983 */ /* 0x000ea80000300800 */
[----:B-1----:R-:W5:Y:S01]  /*61360*/  LDL.LU R178, [R1+0xfa0] ;  /* 0x000fa00001b27983 */ /* 0x002f620000300800 */
[----:B---3--:R-:W-:Y:S01]  /*61370*/  ISETP.LT.AND P4, PT, R174, UR4, !P1 ;  /* 0x00000004ae007c0c */ /* 0x008fe2000cf81270 */
[----:B------:R-:W4:Y:S02]  /*61380*/  LDCU UR4, c[0x0][0x39c] ;  /* 0x00007380ff0477ac */ /* 0x000f240008000800 */
[----:B----4-:R-:W-:Y:S01]  /*61390*/  ISETP.LT.AND P0, PT, R170, UR4, !P1 ;  /* 0x00000004aa007c0c */ /* 0x010fe2000cf01270 */
[----:B------:R-:W1:Y:S01]  /*613a0*/  LDCU UR4, c[0x0][0x39c] ;  /* 0x00007380ff0477ac */ /* 0x000e620008000800 */
[----:B------:R-:W3:Y:S04]  /*613b0*/  LDL.LU.64 R170, [R1+0x158] ;  /* 0x0001580001aa7983 */ /* 0x000ee80000300a00 */
[----:B------:R4:W-:Y:S04]  /*613c0*/  @P2 STG.E desc[UR22][R194.64], R173 ;  /* 0x000000adc2002986 */ /* 0x0009e8000c101916 */
[----:B------:R-:W3:Y:S04]  /*613d0*/  LDL.LU R237, [R1+0x74] ;  /* 0x0000740001ed7983 */ /* 0x000ee80000300800 */
[----:B------:R4:W-:Y:S01]  /*613e0*/  @P5 STG.E desc[UR22][R184.64], R175 ;  /* 0x000000afb8005986 */ /* 0x0009e2000c101916 */
[----:B-1----:R-:W-:Y:S01]  /*613f0*/  ISETP.LT.AND P2, PT, R172, UR4, !P1 ;  /* 0x00000004ac007c0c */ /* 0x002fe2000cf41270 */
[----:B------:R-:W2:Y:S02]  /*61400*/  LDCU UR4, c[0x0][0x39c] ;  /* 0x00007380ff0477ac */ /* 0x000ea40008000800 */
[----:B----4-:R-:W4:Y:S04]  /*61410*/  LDL.LU.64 R172, [R1+0x150] ;  /* 0x0001500001ac7983 */ /* 0x010f280000300a00 */
[----:B------:R-:W4:Y:S04]  /*61420*/  LDL.LU R230, [R1+0x78] ;  /* 0x0000780001e67983 */ /* 0x000f280000300800 */
[----:B------:R-:W3:Y:S04]  /*61430*/  LDL.LU R184, [R1+0xf9c] ;  /* 0x000f9c0001b87983 */ /* 0x000ee80000300800 */
[----:B------:R-:W3:Y:S04]  /*61440*/  LDL.LU.64 R174, [R1+0x148] ;  /* 0x0001480001ae7983 */ /* 0x000ee80000300a00 */
[----:B------:R-:W3:Y:S04]  /*61450*/  LDL.LU R195, [R1+0x7c] ;  /* 0x00007c0001c37983 */ /* 0x000ee80000300800 */
[----:B------:R1:W-:Y:S01]  /*61460*/  @P3 STG.E desc[UR22][R188.64], R182 ;  /* 0x000000b6bc003986 */ /* 0x0003e2000c101916 */
[----:B------:R-:W-:-:S05]  /*61470*/  VIADD R3, R3, UR5 ;  /* 0x0000000503037c36 */ /* 0x000fca0008000000 */
[----:B------:R-:W-:-:S04]  /*61480*/  LEA R190, P6, R3, R2, 0x2 ;  /* 0x0000000203be7211 */ /* 0x000fc800078c10ff */
[C---:B------:R-:W-:Y:S02]  /*61490*/  LEA.HI.X.SX32 R191, R3.reuse, R0, 0x2, P6 ;  /* 0x0000000003bf7211 */ /* 0x040fe400030f16ff */
[----:B------:R-:W-:-:S04]  /*614a0*/  IADD3 R3, PT, PT, R3, UR5, RZ ;  /* 0x0000000503037c10 */ /* 0x000fc8000fffe0ff */
[----:B------:R-:W-:-:S04]  /*614b0*/  LEA R192, P6, R3, R2, 0x2 ;  /* 0x0000000203c07211 */ /* 0x000fc800078c10ff */
[C---:B------:R-:W-:Y:S01]  /*614c0*/  LEA.HI.X.SX32 R193, R3.reuse, R0, 0x2, P6 ;  /* 0x0000000003c17211 */ /* 0x040fe200030f16ff */
[----:B------:R-:W-:-:S05]  /*614d0*/  VIADD R3, R3, UR5 ;  /* 0x0000000503037c36 */ /* 0x000fca0008000000 */
[----:B------:R-:W-:-:S04]  /*614e0*/  LEA R250, P6, R3, R2, 0x2 ;  /* 0x0000000203fa7211 */ /* 0x000fc800078c10ff */
[C---:B------:R-:W-:Y:S01]  /*614f0*/  LEA.HI.X.SX32 R251, R3.reuse, R0, 0x2, P6 ;  /* 0x0000000003fb7211 */ /* 0x040fe200030f16ff */
        /* <DEDUP_REMOVED lines=12> */
[----:B------:R-:W-:Y:S02]  /*615c0*/  IADD3 R3, PT, PT, R3, UR5, RZ ;  /* 0x0000000503037c10 */ /* 0x000fe4000fffe0ff */
[----:B--2---:R-:W-:Y:S01]  /*615d0*/  ISETP.LT.AND P5, PT, R176, UR4, !P1 ;  /* 0x00000004b0007c0c */ /* 0x004fe2000cfa1270 */
[----:B------:R-:W5:Y:S01]  /*615e0*/  LDCU UR4, c[0x0][0x39c] ;  /* 0x00007380ff0477ac */ /* 0x000f620008000800 */
[----:B------:R-:W2:Y:S04]  /*615f0*/  LDL.LU.64 R176, [R1+0x140] ;  /* 0x0001400001b07983 */ /* 0x000ea80000300a00 */
[----:B------:R-:W2:Y:S04]  /*61600*/  LDL.LU R236, [R1+0x80] ;  /* 0x0000800001ec7983 */ /* 0x000ea80000300800 */
[----:B-1----:R-:W2:Y:S01]  /*61610*/  LDL.LU R182, [R1+0xf98] ;  /* 0x000f980001b67983 */ /* 0x002ea20000300800 */
[----:B-----5:R-:W-:-:S03]  /*61620*/  ISETP.LT.AND P3, PT, R178, UR4, !P1 ;  /* 0x00000004b2007c0c */ /* 0x020fc6000cf61270 */
[----:B------:R1:W-:Y:S01]  /*61630*/  @P4 STG.E desc[UR22][R186.64], R181 ;  /* 0x000000b5ba004986 */ /* 0x0003e2000c101916 */
[C---:B------:R-:W-:Y:S01]  /*61640*/  LEA R238, P6, R3.reuse, R2, 0x2 ;  /* 0x0000000203ee7211 */ /* 0x040fe200078c10ff */
[----:B------:R-:W3:Y:S02]  /*61650*/  LDCU UR4, c[0x0][0x39c] ;  /* 0x00007380ff0477ac */ /* 0x000ee40008000800 */
[----:B------:R-:W5:Y:S04]  /*61660*/  LDL.LU.64 R178, [R1+0x138] ;  /* 0x0001380001b27983 */ /* 0x000f680000300a00 */
[----:B------:R-:W5:Y:S04]  /*61670*/  LDL.LU R243, [R1+0x84] ;  /* 0x0000840001f37983 */ /* 0x000f680000300800 */
[----:B------:R-:W5:Y:S04]  /*61680*/  LDL.LU R194, [R1+0xf80] ;  /* 0x000f800001c27983 */ /* 0x000f680000300800 */
[----:B-1----:R-:W5:Y:S04]  /*61690*/  LDL.LU.64 R180, [R1+0x130] ;  /* 0x0001300001b47983 */ /* 0x002f680000300a00 */
[----:B------:R-:W5:Y:S04]  /*616a0*/  LDL.LU R183, [R1+0x88] ;  /* 0x0000880001b77983 */ /* 0x000f680000300800 */
[----:B------:R-:W5:Y:S01]  /*616b0*/  LDL.LU R231, [R1+0xf7c] ;  /* 0x000f7c0001e77983 */ /* 0x000f620000300800 */
        /* <DEDUP_REMOVED lines=40> */
[----:B------:R-:W-:Y:S01]  /*61940*/  VIADD R3, R3, UR5 ;  /* 0x0000000503037c36 */ /* 0x000fe20008000000 */
[----:B---3--:R-:W-:Y:S01]  /*61950*/  ISETP.LT.AND P4, PT, R184, UR4, !P1 ;  /* 0x00000004b8007c0c */ /* 0x008fe2000cf81270 */
[----:B------:R-:W2:Y:S01]  /*61960*/  LDCU UR4, c[0x0][0x39c] ;  /* 0x00007380ff0477ac */ /* 0x000ea20008000800 */
[----:B------:R-:W3:Y:S02]  /*61970*/  LDL.LU.64 R184, [R1+0x128] ;  /* 0x0001280001b87983 */ /* 0x000ee40000300a00 */
[C---:B------:R-:W-:Y:S02]  /*61980*/  LEA R206, P6, R3.reuse, R2, 0x2 ;  /* 0x0000000203ce7211 */ /* 0x040fe400078c10ff */
[----:B------:R-:W3:Y:S02]  /*61990*/  LDL.LU R188, [R1+0x8c] ;  /* 0x00008c0001bc7983 */ /* 0x000ee40000300800 */
[----:B------:R-:W-:-:S02]  /*619a0*/  LEA.HI.X.SX32 R207, R3, R0, 0x2, P6 ;  /* 0x0000000003cf7211 */ /* 0x000fc400030f16ff */
[----:B------:R-:W-:Y:S01]  /*619b0*/  IADD3 R3, PT, PT, R3, UR5, RZ ;  /* 0x0000000503037c10 */ /* 0x000fe2000fffe0ff */
[----:B------:R-:W3:Y:S03]  /*619c0*/  LDL.LU.64 R186, [R1+0x120] ;  /* 0x0001200001ba7983 */ /* 0x000ee60000300a00 */
[C---:B------:R-:W-:Y:S01]  /*619d0*/  LEA R204, P6, R3.reuse, R2, 0x2 ;  /* 0x0000000203cc7211 */ /* 0x040fe200078c10ff */
[----:B------:R-:W3:Y:S03]  /*619e0*/  LDL.LU R189, [R1+0x90] ;  /* 0x0000900001bd7983 */ /* 0x000ee60000300800 */
[C---:B------:R-:W-:Y:S01]  /*619f0*/  LEA.HI.X.SX32 R205, R3.reuse, R0, 0x2, P6 ;  /* 0x0000000003cd7211 */ /* 0x040fe200030f16ff */
[----:B------:R-:W-:Y:S01]  /*61a00*/  VIADD R3, R3, UR5 ;  /* 0x0000000503037c36 */ /* 0x000fe20008000000 */
[----:B------:R1:W-:Y:S04]  /*61a10*/  @P0 STG.E desc[UR22][R170.64], R237 ;  /* 0x000000edaa000986 */ /* 0x0003e8000c101916 */
[C---:B------:R-:W-:Y:S01]  /*61a20*/  LEA R202, P6, R3.reuse, R2, 0x2 ;  /* 0x0000000203ca7211 */ /* 0x040fe200078c10ff */
[----:B-1----:R-:W3:Y:S03]  /*61a30*/  LDL.LU.64 R170, [R1+0x1278] ;  /* 0x0012780001aa7983 */ /* 0x002ee60000300a00 */
        /* <DEDUP_REMOVED lines=8> */
[C---:B------:R-:W-:Y:S01]  /*61ac0*/  LEA R198, P6, R3.reuse, R2, 0x2 ;  /* 0x0000000203c67211 */ /* 0x040fe200078c10ff */
[----:B----4-:R1:W-:Y:S03]  /*61ad0*/  @P2 STG.E desc[UR22][R172.64], R230 ;  /* 0x000000e6ac002986 */ /* 0x0103e6000c101916 */
[----:B------:R-:W-:Y:S02]  /*61ae0*/  LEA.HI.X.SX32 R199, R3, R0, 0x2, P6 ;  /* 0x0000000003c77211 */ /* 0x000fe400030f16ff */
[----:B------:R-:W-:Y:S02]  /*61af0*/  ISETP.NE.AND P6, PT, R252, RZ, PT ;  /* 0x000000fffc00720c */ /* 0x000fe40003fc5270 */
[----:B--2---:R-:W-:Y:S01]  /*61b00*/  ISETP.LT.AND P0, PT, R182, UR4, !P1 ;  /* 0x00000004b6007c0c */ /* 0x004fe2000cf01270 */
[----:B------:R-:W5:Y:S01]  /*61b10*/  LDCU UR4, c[0x0][0x39c] ;  /* 0x00007380ff0477ac */ /* 0x000f620008000800 */
[----:B------:R-:W2:Y:S04]  /*61b20*/  LDL.LU R182, [R1+0xf78] ;  /* 0x000f780001b67983 */ /* 0x000ea80000300800 */
[----:B------:R-:W4:Y:S04]  /*61b30*/  LDL.LU R237, [R1+0xf74] ;  /* 0x000f740001ed7983 */ /* 0x000f280000300800 */
[----:B------:R-:W4:Y:S04]  /*61b40*/  LDL.LU R252, [R1+0x94] ;  /* 0x0000940001fc7983 */ /* 0x000f280000300800 */
[----:B-1----:R-:W4:Y:S04]  /*61b50*/  LDL.LU.64 R172, [R1+0x1270] ;  /* 0x0012700001ac7983 */ /* 0x002f280000300a00 */
[----:B------:R-:W4:Y:S01]  /*61b60*/  LDL.LU R230, [R1+0x98] ;  /* 0x0000980001e67983 */ /* 0x000f220000300800 */
[----:B-----5:R-:W-:Y:S01]  /*61b70*/  ISETP.LT.AND P2, PT, R194, UR4, !P1 ;  /* 0x00000004c2007c0c */ /* 0x020fe2000cf41270 */
[----:B------:R-:W1:Y:S02]  /*61b80*/  LDCU UR4, c[0x0][0x39c] ;  /* 0x00007380ff0477ac */ /* 0x000e640008000800 */
[----:B------:R-:W5:Y:S04]  /*61b90*/  LDL.LU R194, [R1+0xf70] ;  /* 0x000f700001c27983 */ /* 0x000f680000300800 */
[----:B------:R1:W-:Y:S04]  /*61ba0*/  @P5 STG.E desc[UR22][R174.64], R195 ;  /* 0x000000c3ae005986 */ /* 0x0003e8000c101916 */
[----:B-1----:R-:W5:Y:S01]  /*61bb0*/  LDL.LU.64 R174, [R1+0x1268] ;  /* 0x0012680001ae7983 */ /* 0x002f620000300a00 */
[----:B------:R-:W-:Y:S01]  /*61bc0*/  ISETP.LT.AND P5, PT, R231, UR4, !P1 ;  /* 0x00000004e7007c0c */ /* 0x000fe2000cfa1270 */
[----:B------:R-:W2:Y:S02]  /*61bd0*/  LDCU UR4, c[0x0][0x39c] ;  /* 0x00007380ff0477ac */ /* 0x000ea40008000800 */
[----:B------:R-:W5:Y:S04]  /*61be0*/  LDL.LU R195, [R1+0x9c] ;  /* 0x00009c0001c37983 */ /* 0x000f680000300800 */
[----:B------:R-:W5:Y:S04]  /*61bf0*/  LDL.LU R231, [R1+0xf6c] ;  /* 0x000f6c0001e77983 */ /* 0x000f680000300800 */
[----:B------:R1:W-:Y:S04]  /*61c00*/  @P3 STG.E desc[UR22][R176.64], R236 ;  /* 0x000000ecb0003986 */ /* 0x0003e8000c101916 */
[----:B-1----:R-:W5:Y:S04]  /*61c10*/  LDL.LU.64 R176, [R1+0x1260] ;  /* 0x0012600001b07983 */ /* 0x002f680000300a00 */
[----:B------:R-:W5:Y:S04]  /*61c20*/  LDL.LU R236, [R1+0xf68] ;  /* 0x000f680001ec7983 */ /* 0x000f680000300800 */
[----:B------:R-:W5:Y:S04]  /*61c30*/  LDL.LU R242, [R1+0xa0] ;  /* 0x0000a00001f27983 */ /* 0x000f680000300800 */
[----:B------:R1:W-:Y:S04]  /*61c40*/  @P4 STG.E desc[UR22][R178.64], R243 ;  /* 0x000000f3b2004986 */ /* 0x0003e8000c101916 */
[----:B------:R1:W-:Y:S04]  /*61c50*/  @P0 STG.E desc[UR22][R180.64], R183 ;  /* 0x000000b7b4000986 */ /* 0x0003e8000c101916 */
[----:B---3--:R3:W-:Y:S01]  /*61c60*/  @P2 STG.E desc[UR22][R184.64], R188 ;  /* 0x000000bcb8002986 */ /* 0x0087e2000c101916 */
[----:B--2---:R-:W-:Y:S01]  /*61c70*/  ISETP.LT.AND P3, PT, R182, UR4, !P1 ;  /* 0x00000004b6007c0c */ /* 0x004fe2000cf61270 */
[----:B------:R-:W4:Y:S02]  /*61c80*/  LDCU UR4, c[0x0][0x39c] ;  /* 0x00007380ff0477ac */ /* 0x000f240008000800 */
[----:B------:R-:W2:Y:S04]  /*61c90*/  LDL.LU R182, [R1+0x1258] ;  /* 0x0012580001b67983 */ /* 0x000ea80000300800 */
[----:B-1----:R-:W2:Y:S04]  /*61ca0*/  LDL.LU.64 R178, [R1+0x1250] ;  /* 0x0012500001b27983 */ /* 0x002ea80000300a00 */
[----:B------:R-:W2:Y:S01]  /*61cb0*/  LDL.LU R243, [R1+0xf64] ;  /* 0x000f640001f37983 */ /* 0x000ea20000300800 */
[----:B----4-:R-:W-:Y:S01]  /*61cc0*/  ISETP.LT.AND P4, PT, R237, UR4, !P1 ;  /* 0x00000004ed007c0c */ /* 0x010fe2000cf81270 */
[----:B------:R-:W5:Y:S02]  /*61cd0*/  LDCU UR4, c[0x0][0x39c] ;  /* 0x00007380ff0477ac */ /* 0x000f640008000800 */
[----:B------:R-:W4:Y:S04]  /*61ce0*/  LDL.LU R237, [R1+0xa4] ;  /* 0x0000a40001ed7983 */ /* 0x000f280000300800 */
[----:B------:R-:W4:Y:S04]  /*61cf0*/  LDL.LU.64 R180, [R1+0x1248] ;  /* 0x0012480001b47983 */ /* 0x000f280000300a00 */
[----:B------:R-:W4:Y:S01]  /*61d00*/  LDL.LU R183, [R1+0x1240] ;  /* 0x0012400001b77983 */ /* 0x000f220000300800 */
[----:B-----5:R-:W-:Y:S01]  /*61d10*/  ISETP.LT.AND P0, PT, R194, UR4, !P1 ;  /* 0x00000004c2007c0c */ /* 0x020fe2000cf01270 */
[----:B------:R-:W1:Y:S02]  /*61d20*/  LDCU UR4, c[0x0][0x39c] ;  /* 0x00007380ff0477ac */ /* 0x000e640008000800 */
[----:B------:R-:W5:Y:S04]  /*61d30*/  LDL.LU R194, [R1+0xf60] ;  /* 0x000f600001c27983 */ /* 0x000f680000300800 */
[----:B---3--:R-:W3:Y:S04]  /*61d40*/  LDL.LU.64 R184, [R1+0x1238] ;  /* 0x0012380001b87983 */ /* 0x008ee80000300a00 */
[----:B------:R-:W3:Y:S01]  /*61d50*/  LDL.LU R188, [R1+0x1230] ;  /* 0x0012300001bc7983 */ /* 0x000ee20000300800 */
[----:B-1----:R-:W-:Y:S01]  /*61d60*/  ISETP.LT.AND P2, PT, R231, UR4, !P1 ;  /* 0x00000004e7007c0c */ /* 0x002fe2000cf41270 */
[----:B------:R-:W1:Y:S02]  /*61d70*/  LDCU UR4, c[0x0][0x39c] ;  /* 0x00007380ff0477ac */ /* 0x000e640008000800 */
[----:B------:R-:W3:Y:S04]  /*61d80*/  LDL.LU R231, [R1+0xf5c] ;  /* 0x000f5c0001e77983 */ /* 0x000ee80000300800 */
[----:B------:R1:W-:Y:S04]  /*61d90*/  @P5 STG.E desc[UR22][R186.64], R189 ;  /* 0x000000bdba005986 */ /* 0x0003e8000c101916 */
[----:B-1----:R-:W4:Y:S01]  /*61da0*/  LDL.LU.64 R186, [R1+0x1228] ;  /* 0x0012280001ba7983 */ /* 0x002f220000300a00 */
[----:B------:R-:W-:Y:S01]  /*61db0*/  ISETP.LT.AND P5, PT, R236, UR4, !P1 ;  /* 0x00000004ec007c0c */ /* 0x000fe2000cfa1270 */
[----:B------:R-:W2:Y:S02]  /*61dc0*/  LDCU UR4, c[0x0][0x39c] ;  /* 0x00007380ff0477ac */ /* 0x000ea40008000800 */
[----:B------:R-:W4:Y:S04]  /*61dd0*/  LDL.LU R189, [R1+0x1220] ;  /* 0x0012200001bd7983 */ /* 0x000f280000300800 */
[----:B------:R-:W4:Y:S04]  /*61de0*/  LDL.LU R236, [R1+0xf44] ;  /* 0x000f440001ec7983 */ /* 0x000f280000300800 */
[----:B------:R1:W-:Y:S04]  /*61df0*/  @P3 STG.E desc[UR22][R190.64], R252 ;  /* 0x000000fcbe003986 */ /* 0x0003e8000c101916 */
[----:B------:R1:W-:Y:S04]  /*61e00*/  @P4 STG.E desc[UR22][R192.64], R230 ;  /* 0x000000e6c0004986 */ /* 0x0003e8000c101916 */
[----:B-1----:R-:W4:Y:S04]  /*61e10*/  LDL.LU.64 R190, [R1+0x1218] ;  /* 0x0012180001be7983 */ /* 0x002f280000300a00 */
[----:B------:R-:W4:Y:S04]  /*61e20*/  LDL.LU R252, [R1+0xac] ;  /* 0x0000ac0001fc7983 */ /* 0x000f280000300800 */
[----:B------:R-:W4:Y:S04]  /*61e30*/  LDL.LU.64 R192, [R1+0x1210] ;  /* 0x0012100001c07983 */ /* 0x000f280000300a00 */
[----:B------:R-:W4:Y:S04]  /*61e40*/  LDL.LU R230, [R1+0xf40] ;  /* 0x000f400001e67983 */ /* 0x000f280000300800 */
[----:B------:R1:W-:Y:S04]  /*61e50*/  @P0 STG.E desc[UR22][R250.64], R195 ;  /* 0x000000c3fa000986 */ /* 0x0003e8000c101916 */
[----:B------:R1:W-:Y:S01]  /*61e60*/  @P2 STG.E desc[UR22][R248.64], R242 ;  /* 0x000000f2f8002986 */ /* 0x0003e2000c101916 */
[----:B--2---:R-:W-:Y:S01]  /*61e70*/  ISETP.LT.AND P3, PT, R243, UR4, !P1 ;  /* 0x00000004f3007c0c */ /* 0x004fe2000cf61270 */
[----:B------:R-:W5:Y:S02]  /*61e80*/  LDCU UR4, c[0x0][0x39c] ;  /* 0x00007380ff0477ac */ /* 0x000f640008000800 */
[----:B------:R-:W2:Y:S01]  /*61e90*/  LDL.LU R243, [R1+0xb0] ;  /* 0x0000b00001f37983 */ /* 0x000ea20000300800 */
[----:B-----5:R-:W-:Y:S01]  /*61ea0*/  ISETP.LT.AND P4, PT, R194, UR4, !P1 ;  /* 0x00000004c2007c0c */ /* 0x020fe2000cf81270 */
[----:B------:R-:W3:Y:S02]  /*61eb0*/  LDCU UR4, c[0x0][0x39c] ;  /* 0x00007380ff0477ac */ /* 0x000ee40008000800 */
[----:B------:R-:W5:Y:S04]  /*61ec0*/  LDL.LU R194, [R1+0x120c] ;  /* 0x00120c0001c27983 */ /* 0x000f680000300800 */
[----:B-1----:R-:W2:Y:S04]  /*61ed0*/  LDL.LU R195, [R1+0x1208] ;  /* 0x0012080001c37983 */ /* 0x002ea80000300800 */
[----:B------:R-:W2:Y:S01]  /*61ee0*/  LDL.LU R251, [R1+0xa8] ;  /* 0x0000a80001fb7983 */ /* 0x000ea20000300800 */
[----:B---3--:R-:W-:Y:S01]  /*61ef0*/  ISETP.LT.AND P0, PT, R231, UR4, !P1 ;  /* 0x00000004e7007c0c */ /* 0x008fe2000cf01270 */
[----:B------:R-:W1:Y:S02]  /*61f00*/  LDCU UR4, c[0x0][0x39c] ;  /* 0x00007380ff0477ac */ /* 0x000e640008000800 */
[----:B------:R-:W3:Y:S04]  /*61f10*/  LDL.LU R231, [R1+0xf3c] ;  /* 0x000f3c0001e77983 */ /* 0x000ee80000300800 */
[----:B------:R-:W3:Y:S04]  /*61f20*/  LDL.LU R248, [R1+0xb8] ;  /* 0x0000b80001f87983 */ /* 0x000ee80000300800 */
[----:B------:R-:W5:Y:S04]  /*61f30*/  LDL.LU R242, [R1+0xf38] ;  /* 0x000f380001f27983 */ /* 0x000f680000300800 */
[----:B------:R-:W5:Y:S04]  /*61f40*/  LDL.LU R249, [R1+0xbc] ;  /* 0x0000bc0001f97983 */ /* 0x000f680000300800 */
[----:B----4-:R4:W-:Y:S01]  /*61f50*/  @P5 STG.E desc[UR22][R246.64], R237 ;  /* 0x000000edf6005986 */ /* 0x0109e2000c101916 */
[----:B-1----:R-:W-:Y:S01]  /*61f60*/  ISETP.LT.AND P2, PT, R236, UR4, !P1 ;  /* 0x00000004ec007c0c */ /* 0x002fe2000cf41270 */
[----:B------:R-:W1:Y:S02]  /*61f70*/  LDCU UR4, c[0x0][0x39c] ;  /* 0x00007380ff0477ac */ /* 0x000e640008000800 */
[----:B----4-:R-:W4:Y:S04]  /*61f80*/  LDL.LU R247, [R1+0xb4] ;  /* 0x0000b40001f77983 */ /* 0x010f280000300800 */
[----:B------:R-:W4:Y:S04]  /*61f90*/  LDL.LU R236, [R1+0xf34] ;  /* 0x000f340001ec7983 */ /* 0x000f280000300800 */
[----:B------:R-:W4:Y:S04]  /*61fa0*/  LDL.LU R237, [R1+0xf28] ;  /* 0x000f280001ed7983 */ /* 0x000f280000300800 */
[----:B------:R-:W4:Y:S01]  /*61fb0*/  LDL.LU R250, [R1+0xc0] ;  /* 0x0000c00001fa7983 */ /* 0x000f220000300800 */
[----:B-1----:R-:W-:Y:S01]  /*61fc0*/  ISETP.LT.AND P5, PT, R230, UR4, !P1 ;  /* 0x00000004e6007c0c */ /* 0x002fe2000cfa1270 */
[----:B------:R-:W3:Y:S02]  /*61fd0*/  LDCU UR4, c[0x0][0x39c] ;  /* 0x00007380ff0477ac */ /* 0x000ee40008000800 */
[----:B------:R-:W4:Y:S04]  /*61fe0*/  LDL.LU R230, [R1+0xf24] ;  /* 0x000f240001e67983 */ /* 0x000f280000300800 */
[----:B--2---:R1:W-:Y:S04]  /*61ff0*/  @P3 STG.E desc[UR22][R244.64], R251 ;  /* 0x000000fbf4003986 */ /* 0x0043e8000c101916 */
[----:B-1----:R-:W2:Y:S04]  /*62000*/  LDL.LU R245, [R1+0xf30] ;  /* 0x000f300001f57983 */ /* 0x002ea80000300800 */
[----:B------:R-:W2:Y:S01]  /*62010*/  LDL.LU R244, [R1+0xf2c] ;  /* 0x000f2c0001f47983 */ /* 0x000ea20000300800 */
[----:B---3--:R-:W-:Y:S01]  /*62020*/  ISETP.LT.AND P3, PT, R231, UR4, !P1 ;  /* 0x00000004e7007c0c */ /* 0x008fe2000cf61270 */
[----:B------:R-:W5:Y:S02]  /*62030*/  LDCU UR4, c[0x0][0x39c] ;  /* 0x00007380ff0477ac */ /* 0x000f640008000800 */
[----:B------:R-:W3:Y:S04]  /*62040*/  LDL.LU R251, [R1+0xc4] ;  /* 0x0000c40001fb7983 */ /* 0x000ee80000300800 */
[----:B------:R-:W3:Y:S04]  /*62050*/  LDL.LU R231, [R1+0xf20] ;  /* 0x000f200001e77983 */ /* 0x000ee80000300800 */
[----:B------:R1:W-:Y:S01]  /*62060*/  @P4 STG.E desc[UR22][R240.64], R252 ;  /* 0x000000fcf0004986 */ /* 0x0003e2000c101916 */
[----:B-----5:R-:W-:-:S03]  /*62070*/  ISETP.LT.AND P4, PT, R242, UR4, !P1 ;  /* 0x00000004f2007c0c */ /* 0x020fc6000cf81270 */
[----:B-1----:R-:W5:Y:S01]  /*62080*/  LDL.LU R252, [R1+0xc8] ;  /* 0x0000c80001fc7983 */ /* 0x002f620000300800 */
[----:B------:R-:W4:Y:S03]  /*62090*/  LDCU UR4, c[0x0][0x39c] ;  /* 0x00007380ff0477ac */ /* 0x000f260008000800 */
[----:B------:R-:W3:Y:S04]  /*620a0*/  LDL.LU R240, [R1+0xf08] ;  /* 0x000f080001f07983 */ /* 0x000ee80000300800 */
[----:B------:R-:W3:Y:S04]  /*620b0*/  LDL.LU R242, [R1+0xcc] ;  /* 0x0000cc0001f27983 */ /* 0x000ee80000300800 */
[----:B------:R1:W-:Y:S04]  /*620c0*/  @P0 STG.E desc[UR22][R238.64], R243 ;  /* 0x000000f3ee000986 */ /* 0x0003e8000c101916 */
[----:B-1----:R-:W3:Y:S04]  /*620d0*/  LDL.LU R238, [R1+0xf04] ;  /* 0x000f040001ee7983 */ /* 0x002ee80000300800 */
[----:B------:R-:W3:Y:S01]  /*620e0*/  LDL.LU R243, [R1+0xd0] ;  /* 0x0000d00001f37983 */ /* 0x000ee20000300800 */
[----:B----4-:R-:W-:Y:S01]  /*620f0*/  ISETP.LT.AND P0, PT, R236, UR4, !P1 ;  /* 0x00000004ec007c0c */ /* 0x010fe2000cf01270 */
[----:B------:R-:W2:Y:S02]  /*62100*/  LDCU UR4, c[0x0][0x39c] ;  /* 0x00007380ff0477ac */ /* 0x000ea40008000800 */
[----:B------:R-:W4:Y:S04]  /*62110*/  LDL.LU R236, [R1+0xf00] ;  /* 0x000f000001ec7983 */ /* 0x000f280000300800 */
[----:B------:R-:W-:Y:S04]  /*62120*/  @P2 STG.E desc[UR22][R234.64], R247 ;  /* 0x000000f7ea002986 */ /* 0x000fe8000c101916 */
[----:B------:R-:W-:Y:S04]  /*62130*/  @P5 STG.E desc[UR22][R232.64], R248 ;  /* 0x000000f8e8005986 */ /* 0x000fe8000c101916 */
[----:B------:R1:W-:Y:S04]  /*62140*/  @P3 STG.E desc[UR22][R228.64], R249 ;  /* 0x000000f9e4003986 */ /* 0x0003e8000c101916 */
[----:B------:R1:W-:Y:S01]  /*62150*/  @P4 STG.E desc[UR22][R226.64], R250 ;  /* 0x000000fae2004986 */ /* 0x0003e2000c101916 */
[----:B--2---:R-:W-:Y:S01]  /*62160*/  ISETP.LT.AND P2, PT, R245, UR4, !P1 ;  /* 0x00000004f5007c0c */ /* 0x004fe2000cf41270 */
[----:B------:R-:W2:Y:S02]  /*62170*/  LDCU UR4, c[0x0][0x39c] ;  /* 0x00007380ff0477ac */ /* 0x000ea40008000800 */
[----:B--2---:R-:W-:Y:S01]  /*62180*/  ISETP.LT.AND P5, PT, R244, UR4, !P1 ;  /* 0x00000004f4007c0c */ /* 0x004fe2000cfa1270 */
[----:B------:R-:W2:Y:S02]  /*62190*/  LDCU UR4, c[0x0][0x39c] ;  /* 0x00007380ff0477ac */ /* 0x000ea40008000800 */
[----:B--2---:R-:W-:Y:S01]  /*621a0*/  ISETP.LT.AND P3, PT, R237, UR4, !P1 ;  /* 0x00000004ed007c0c */ /* 0x004fe2000cf61270 */
[----:B------:R-:W2:Y:S01]  /*621b0*/  LDCU UR4, c[0x0][0x39c] ;  /* 0x00007380ff0477ac */ /* 0x000ea20008000800 */
[----:B------:R-:W4:Y:S04]  /*621c0*/  LDL.LU R237, [R1+0xd4] ;  /* 0x0000d40001ed7983 */ /* 0x000f280000300800 */
[----:B-1----:R-:W4:Y:S01]  /*621d0*/  LDL.LU R228, [R1+0xefc] ;  /* 0x000efc0001e47983 */ /* 0x002f220000300800 */
[----:B--2---:R-:W-:Y:S01]  /*621e0*/  ISETP.LT.AND P4, PT, R230, UR4, !P1 ;  /* 0x00000004e6007c0c */ /* 0x004fe2000cf81270 */
[----:B------:R-:W1:Y:S02]  /*621f0*/  LDCU UR4, c[0x0][0x39c] ;  /* 0x00007380ff0477ac */ /* 0x000e640008000800 */
[----:B------:R-:W2:Y:S04]  /*62200*/  LDL.LU R230, [R1+0xd8] ;  /* 0x0000d80001e67983 */ /* 0x000ea80000300800 */
[----:B---3--:R3:W-:Y:S04]  /*62210*/  @P0 STG.E desc[UR22][R224.64], R251 ;  /* 0x000000fbe0000986 */ /* 0x0087e8000c101916 */
[----:B------:R-:W2:Y:S01]  /*62220*/  LDL.LU R226, [R1+0xef8] ;  /* 0x000ef80001e27983 */ /* 0x000ea20000300800 */
[----:B-1----:R-:W-:Y:S01]  /*62230*/  ISETP.LT.AND P0, PT, R231, UR4, !P1 ;  /* 0x00000004e7007c0c */ /* 0x002fe2000cf01270 */
[----:B------:R-:W1:Y:S02]  /*62240*/  LDCU UR4, c[0x0][0x39c] ;  /* 0x00007380ff0477ac */ /* 0x000e640008000800 */
[----:B------:R-:W2:Y:S04]  /*62250*/  LDL.LU R231, [R1+0xdc] ;  /* 0x0000dc0001e77983 */ /* 0x000ea80000300800 */
[----:B---3--:R-:W3:Y:S04]  /*62260*/  LDL.LU R224, [R1+0xef4] ;  /* 0x000ef40001e07983 */ /* 0x008ee80000300800 */
[----:B-----5:R5:W-:Y:S04]  /*62270*/  @P2 STG.E desc[UR22][R222.64], R252 ;  /* 0x000000fcde002986 */ /* 0x020be8000c101916 */
[----:B------:R-:W3:Y:S04]  /*62280*/  LDL.LU R251, [R1+0xe0] ;  /* 0x0000e00001fb7983 */ /* 0x000ee80000300800 */
[----:B------:R1:W-:Y:S04]  /*62290*/  @P5 STG.E desc[UR22][R220.64], R242 ;  /* 0x000000f2dc005986 */ /* 0x0003e8000c101916 */
[----:B-----5:R-:W5:Y:S04]  /*622a0*/  LDL.LU R222, [R1+0xef0] ;  /* 0x000ef00001de7983 */ /* 0x020f680000300800 */
[----:B------:R-:W5:Y:S04]  /*622b0*/  LDL.LU R252, [R1+0xe4] ;  /* 0x0000e40001fc7983 */ /* 0x000f680000300800 */
[----:B-1----:R-:W5:Y:S01]  /*622c0*/  LDL.LU R221, [R1+0xeec] ;  /* 0x000eec0001dd7983 */ /* 0x002f620000300800 */
[----:B------:R-:W-:Y:S01]  /*622d0*/  ISETP.LT.AND P2, PT, R240, UR4, !P1 ;  /* 0x00000004f0007c0c */ /* 0x000fe2000cf41270 */
[----:B------:R-:W1:Y:S02]  /*622e0*/  LDCU UR4, c[0x0][0x39c] ;  /* 0x00007380ff0477ac */ /* 0x000e640008000800 */
[----:B------:R-:W5:Y:S04]  /*622f0*/  LDL.LU R242, [R1+0xe8] ;  /* 0x0000e80001f27983 */ /* 0x000f680000300800 */
[----:B------:R1:W-:Y:S04]  /*62300*/  @P3 STG.E desc[UR22][R218.64], R243 ;  /* 0x000000f3da003986 */ /* 0x0003e8000c101916 */
[----:B------:R-:W5:Y:S01]  /*62310*/  LDL.LU R220, [R1+0xee8] ;  /* 0x000ee80001dc7983 */ /* 0x000f620000300800 */
[----:B-1----:R-:W-:Y:S01]  /*62320*/  ISETP.LT.AND P5, PT, R238, UR4, !P1 ;  /* 0x00000004ee007c0c */ /* 0x002fe2000cfa1270 */
[----:B------:R-:W4:Y:S02]  /*62330*/  LDCU UR4, c[0x0][0x39c] ;  /* 0x00007380ff0477ac */ /* 0x000f240008000800 */
[----:B------:R-:W5:Y:S04]  /*62340*/  LDL.LU R243, [R1+0xec] ;  /* 0x0000ec0001f37983 */ /* 0x000f680000300800 */
[----:B------:R-:W5:Y:S01]  /*62350*/  LDL.LU R219, [R1+0xee4] ;  /* 0x000ee40001db7983 */ /* 0x000f620000300800 */
[----:B----4-:R-:W-:Y:S01]  /*62360*/  ISETP.LT.AND P3, PT, R236, UR4, !P1 ;  /* 0x00000004ec007c0c */ /* 0x010fe2000cf61270 */
[----:B------:R-:W1:Y:S02]  /*62370*/  LDCU UR4, c[0x0][0x39c] ;  /* 0x00007380ff0477ac */ /* 0x000e640008000800 */
[----:B------:R-:W4:Y:S04]  /*62380*/  LDL.LU R236, [R1+0xf0] ;  /* 0x0000f00001ec7983 */ /* 0x000f280000300800 */
[----:B------:R-:W4:Y:S04]  /*62390*/  LDL.LU R218, [R1+0xecc] ;  /* 0x000ecc0001da7983 */ /* 0x000f280000300800 */
[----:B------:R1:W-:Y:S04]  /*623a0*/  @P4 STG.E desc[UR22][R216.64], R237 ;  /* 0x000000edd8004986 */ /* 0x0003e8000c101916 */
[----:B-1----:R-:W4:Y:S04]  /*623b0*/  LDL.LU R237, [R1+0xf4] ;  /* 0x0000f40001ed7983 */ /* 0x002f280000300800 */
[----:B------:R-:W4:Y:S04]  /*623c0*/  LDL.LU R216, [R1+0xec8] ;  /* 0x000ec80001d87983 */ /* 0x000f280000300800 */
[----:B--2---:R1:W-:Y:S01]  /*623d0*/  @P0 STG.E desc[UR22][R214.64], R230 ;  /* 0x000000e6d6000986 */ /* 0x0043e2000c101916 */
[----:B------:R-:W-:Y:S01]  /*623e0*/  ISETP.LT.AND P4, PT, R228, UR4, !P1 ;  /* 0x00000004e4007c0c */ /* 0x000fe2000cf81270 */
[----:B------:R-:W2:Y:S02]  /*623f0*/  LDCU UR4, c[0x0][0x39c] ;  /* 0x00007380ff0477ac */ /* 0x000ea40008000800 */
[----:B-1----:R-:W4:Y:S04]  /*62400*/  LDL.LU R230, [R1+0xf8] ;  /* 0x0000f80001e67983 */ /* 0x002f280000300800 */
[----:B------:R1:W-:Y:S04]  /*62410*/  @P2 STG.E desc[UR22][R212.64], R231 ;  /* 0x000000e7d4002986 */ /* 0x0003e8000c101916 */
[----:B-1----:R-:W4:Y:S04]  /*62420*/  LDL.LU R231, [R1+0xfc] ;  /* 0x0000fc0001e77983 */ /* 0x002f280000300800 */
[----:B------:R-:W4:Y:S04]  /*62430*/  LDL.LU R212, [R1+0xfec] ;  /* 0x000fec0001d47983 */ /* 0x000f280000300800 */
[----:B---3--:R1:W-:Y:S04]  /*62440*/  @P5 STG.E desc[UR22][R210.64], R251 ;  /* 0x000000fbd2005986 */ /* 0x0083e8000c101916 */
[----:B-----5:R-:W-:Y:S04]  /*62450*/  @P3 STG.E desc[UR22][R208.64], R252 ;  /* 0x000000fcd0003986 */ /* 0x020fe8000c101916 */
[----:B-1----:R-:W3:Y:S04]  /*62460*/  LDL.LU R210, [R1+0xff0] ;  /* 0x000ff00001d27983 */ /* 0x002ee80000300800 */
[----:B------:R1:W-:Y:S01]  /*62470*/  @P4 STG.E desc[UR22][R206.64], R242 ;  /* 0x000000f2ce004986 */ /* 0x0003e2000c101916 */
[----:B--2---:R-:W-:Y:S01]  /*62480*/  ISETP.LT.AND P0, PT, R226, UR4, !P1 ;  /* 0x00000004e2007c0c */ /* 0x004fe2000cf01270 */
[----:B------:R-:W2:Y:S02]  /*62490*/  LDCU UR4, c[0x0][0x39c] ;  /* 0x00007380ff0477ac */ /* 0x000ea40008000800 */
[----:B-1----:R-:W5:Y:S10]  /*624a0*/  LDL.LU R206, [R1+0xff8] ;  /* 0x000ff80001ce7983 */ /* 0x002f740000300800 */
[----:B------:R1:W-:Y:S01]  /*624b0*/  @P0 STG.E desc[UR22][R204.64], R243 ;  /* 0x000000f3cc000986 */ /* 0x0003e2000c101916 */
[----:B--2---:R-:W-:Y:S01]  /*624c0*/  ISETP.LT.AND P2, PT, R224, UR4, !P1 ;  /* 0x00000004e0007c0c */ /* 0x004fe2000cf41270 */
[----:B------:R-:W2:Y:S02]  /*624d0*/  LDCU UR4, c[0x0][0x39c] ;  /* 0x00007380ff0477ac */ /* 0x000ea40008000800 */
[----:B-1----:R-:W5:Y:S04]  /*624e0*/  LDL.LU R205, [R1+0x1000] ;  /* 0x0010000001cd7983 */ /* 0x002f680000300800 */
[----:B------:R-:W5:Y:S06]  /*624f0*/  LDL.LU R204, [R1+0x1010] ;  /* 0x0010100001cc7983 */ /* 0x000f6c0000300800 */
[----:B----4-:R1:W-:Y:S04]  /*62500*/  @P2 STG.E desc[UR22][R202.64], R236 ;  /* 0x000000ecca002986 */ /* 0x0103e8000c101916 */
[----:B-1----:R-:W4:Y:S01]  /*62510*/  LDL.LU R203, [R1+0x1014] ;  /* 0x0010140001cb7983 */ /* 0x002f220000300800 */
[----:B--2---:R-:W-:Y:S01]  /*62520*/  ISETP.LT.AND P5, PT, R222, UR4, !P1 ;  /* 0x00000004de007c0c */ /* 0x004fe2000cfa1270 */
[----:B------:R-:W1:Y:S01]  /*62530*/  LDCU UR4, c[0x0][0x39c] ;  /* 0x00007380ff0477ac */ /* 0x000e620008000800 */
[----:B------:R-:W-:Y:S01]  /*62540*/  ISETP.LT.AND P4, PT, R220, UR6, !P1 ;  /* 0x00000006dc007c0c */ /* 0x000fe2000cf81270 */
[----:B------:R-:W-:Y:S01]  /*62550*/  VIADD R3, R3, UR5 ;  /* 0x0000000503037c36 */ /* 0x000fe20008000000 */
[----:B------:R-:W-:Y:S01]  /*62560*/  ISETP.LT.AND P0, PT, R219, UR7, !P1 ;  /* 0x00000007db007c0c */ /* 0x000fe2000cf01270 */
[----:B------:R-:W2:Y:S01]  /*62570*/  LDL.LU R202, [R1+0x1018] ;  /* 0x0010180001ca7983 */ /* 0x000ea20000300800 */
[----:B------:R-:W-:Y:S01]  /*62580*/  ISETP.LT.AND P2, PT, R218, UR8, !P1 ;  /* 0x00000008da007c0c */ /* 0x000fe2000cf41270 */
[----:B------:R-:W3:Y:S01]  /*62590*/  LDCU UR6, c[0x0][0x39c] ;  /* 0x00007380ff0677ac */ /* 0x000ee20008000800 */
[----:B------:R-:W5:Y:S01]  /*625a0*/  LDCU UR7, c[0x0][0x39c] ;  /* 0x00007380ff0777ac */ /* 0x000f620008000800 */
[----:B-1----:R-:W-:Y:S01]  /*625b0*/  ISETP.LT.AND P3, PT, R221, UR4, !P1 ;  /* 0x00000004dd007c0c */ /* 0x002fe2000cf61270 */
[----:B------:R-:W1:Y:S03]  /*625c0*/  LDCU UR4, c[0x0][0x39c] ;  /* 0x00007380ff0477ac */ /* 0x000e660008000800 */
[----:B------:R1:W-:Y:S01]  /*625d0*/  @P5 STG.E desc[UR22][R200.64], R237 ;  /* 0x000000edc8005986 */ /* 0x0003e2000c101916 */
[----:B------:R-:W-:-:S02]  /*625e0*/  ISETP.LT.AND P5, PT, R216, UR9, !P1 ;  /* 0x00000009d8007c0c */ /* 0x000fc4000cfa1270 */
[C---:B-1----:R-:W-:Y:S01]  /*625f0*/  IADD3 R200, PT, PT, R3.reuse, UR5, RZ ;  /* 0x0000000503c87c10 */ /* 0x042fe2000fffe0ff */
[----:B------:R-:W2:Y:S05]  /*62600*/  LDL.LU R201, [R1+0x101c] ;  /* 0x00101c0001c97983 */ /* 0x000eaa0000300800 */
[----:B------:R1:W-:Y:S02]  /*62610*/  @P3 STG.E desc[UR22][R196.64], R230 ;  /* 0x000000e6c4003986 */ /* 0x0003e4000c101916 */
[----:B-1----:R-:W-:-:S04]  /*62620*/  LEA R196, P3, R3, R2, 0x2 ;  /* 0x0000000203c47211 */ /* 0x002fc800078610ff */
[----:B------:R-:W-:Y:S01]  /*62630*/  LEA.HI.X.SX32 R197, R3, R0, 0x2, P3 ;  /* 0x0000000003c57211 */ /* 0x000fe200018f16ff */
[----:B------:R1:W-:Y:S01]  /*62640*/  @P4 STG.E desc[UR22][R198.64], R231 ;  /* 0x000000e7c6004986 */ /* 0x0003e2000c101916 */
[----:B------:R-:W-:-:S03]  /*62650*/  VIADD R3, R200, UR5 ;  /* 0x00000005c8037c36 */ /* 0x000fc60008000000 */
[----:B------:R3:W-:Y:S01]  /*62660*/  @P0 STG.E desc[UR22][R196.64], R132 ;  /* 0x00000084c4000986 */ /* 0x0007e2000c101916 */
[----:B-1----:R-:W-:-:S04]  /*62670*/  LEA R198, P4, R200, R2, 0x2 ;  /* 0x00000002c8c67211 */ /* 0x002fc800078810ff */
[----:B------:R-:W-:Y:S01]  /*62680*/  LEA.HI.X.SX32 R199, R200, R0, 0x2, P4 ;  /* 0x00000000c8c77211 */ /* 0x000fe200020f16ff */
[C---:B---3--:R-:W-:Y:S01]  /*62690*/  VIADD R197, R3.reuse, UR5 ;  /* 0x0000000503c57c36 */ /* 0x048fe20008000000 */
[C---:B------:R-:W-:Y:S01]  /*626a0*/  LEA R132, P4, R3.reuse, R2, 0x2 ;  /* 0x0000000203847211 */ /* 0x040fe200078810ff */
[----:B------:R-:W3:Y:S01]  /*626b0*/  LDL.LU R200, [R1+0x1020] ;  /* 0x0010200001c87983 */ /* 0x000ee20000300800 */
[----:B------:R-:W-:Y:S01]  /*626c0*/  ISETP.LT.AND P3, PT, R212, UR4, !P1 ;  /* 0x00000004d4007c0c */ /* 0x000fe2000cf61270 */
[----:B------:R-:W1:Y:S02]  /*626d0*/  LDCU UR4, c[0x0][0x39c] ;  /* 0x00007380ff0477ac */ /* 0x000e640008000800 */
[----:B------:R1:W-:Y:S01]  /*626e0*/  @P2 STG.E desc[UR22][R198.64], R133 ;  /* 0x00000085c6002986 */ /* 0x0003e2000c101916 */
[----:B------:R-:W-:Y:S01]  /*626f0*/  ISETP.LT.AND P0, PT, R210, UR6, !P1 ;  /* 0x00000006d2007c0c */ /* 0x000fe2000cf01270 */
[----:B------:R-:W4:Y:S01]  /*62700*/  LDCU UR6, c[0x0][0x39c] ;  /* 0x00007380ff0677ac */ /* 0x000f220008000800 */
[----:B-1----:R-:W-:Y:S01]  /*62710*/  LEA.HI.X.SX32 R133, R3, R0, 0x2, P4 ;  /* 0x0000000003857211 */ /* 0x002fe200020f16ff */
[----:B------:R-:W3:Y:S01]  /*62720*/  LDL.LU R199, [R1+0x1034] ;  /* 0x0010340001c77983 */ /* 0x000ee20000300800 */
[----:B------:R-:W-:-:S02]  /*62730*/  IADD3 R3, PT, PT, R197, UR5, RZ ;  /* 0x00000005c5037c10 */ /* 0x000fc4000fffe0ff */
[----:B------:R-:W-:Y:S01]  /*62740*/  LEA R196, P4, R197, R2, 0x2 ;  /* 0x00000002c5c47211 */ /* 0x000fe200078810ff */
[----:B------:R1:W-:Y:S01]  /*62750*/  @P5 STG.E desc[UR22][R132.64], R134 ;  /* 0x0000008684005986 */ /* 0x0003e2000c101916 */
[----:B-----5:R-:W-:Y:S01]  /*62760*/  ISETP.LT.AND P2, PT, R206, UR7, !P1 ;  /* 0x00000007ce007c0c */ /* 0x020fe2000cf41270 */
[----:B------:R-:W-:Y:S01]  /*62770*/  VIADD R198, R3, UR5 ;  /* 0x0000000503c67c36 */ /* 0x000fe20008000000 */
[----:B------:R-:W-:Y:S01]  /*62780*/  LEA.HI.X.SX32 R197, R197, R0, 0x2, P4 ;  /* 0x00000000c5c57211 */ /* 0x000fe200020f16ff */
[----:B------:R-:W5:Y:S01]  /*62790*/  LDCU UR7, c[0x0][0x39c] ;  /* 0x00007380ff0777ac */ /* 0x000f620008000800 */
[----:B-1----:R-:W-:-:S04]  /*627a0*/  LEA R132, P5, R3, R2, 0x2 ;  /* 0x0000000203847211 */ /* 0x002fc800078a10ff */
[----:B------:R-:W-:Y:S02]  /*627b0*/  LEA.HI.X.SX32 R133, R3, R0, 0x2, P5 ;  /* 0x0000000003857211 */ /* 0x000fe400028f16ff */
[C---:B------:R-:W-:Y:S01]  /*627c0*/  LEA R134, P5, R198.reuse, R2, 0x2 ;  /* 0x00000002c6867211 */ /* 0x040fe200078a10ff */
[----:B------:R1:W-:Y:S04]  /*627d0*/  @P3 STG.E desc[UR22][R196.64], R135 ;  /* 0x00000087c4003986 */ /* 0x0003e8000c101916 */
[----:B------:R4:W-:Y:S01]  /*627e0*/  @P0 STG.E desc[UR22][R132.64], R136 ;  /* 0x0000008884000986 */ /* 0x0009e2000c101916 */
[C---:B-1----:R-:W-:Y:S01]  /*627f0*/  LEA.HI.X.SX32 R135, R198.reuse, R0, 0x2, P5 ;  /* 0x00000000c6877211 */ /* 0x042fe200028f16ff */
[----:B----4-:R-:W-:-:S04]  /*62800*/  VIADD R133, R198, UR5 ;  /* 0x00000005c6857c36 */ /* 0x010fc80008000000 */
[----:B------:R1:W-:Y:S04]  /*62810*/  @P2 STG.E desc[UR22][R134.64], R137 ;  /* 0x0000008986002986 */ /* 0x0003e8000c101916 */
[----:B------:R-:W4:Y:S04]  /*62820*/  LDL.LU R198, [R1+0x103c] ;  /* 0x00103c0001c67983 */ /* 0x000f280000300800 */
[----:B------:R-:W4:Y:S04]  /*62830*/  LDL.LU R197, [R1+0x1040] ;  /* 0x0010400001c57983 */ /* 0x000f280000300800 */
[----:B-1----:R-:W4:Y:S01]  /*62840*/  LDL.LU R137, [R1+0x1044] ;  /* 0x0010440001897983 */ /* 0x002f220000300800 */
[----:B------:R-:W-:Y:S01]  /*62850*/  ISETP.LT.AND P4, PT, R205, UR4, !P1 ;  /* 0x00000004cd007c0c */ /* 0x000fe2000cf81270 */
[----:B------:R-:W2:Y:S01]  /*62860*/  LDCU UR4, c[0x0][0x39c] ;  /* 0x00007380ff0477ac */ /* 0x000ea20008000800 */
[C---:B------:R-:W-:Y:S01]  /*62870*/  LEA R132, P5, R133.reuse, R2, 0x2 ;  /* 0x0000000285847211 */ /* 0x040fe200078a10ff */
[----:B------:R-:W4:Y:S01]  /*62880*/  LDL.LU R196, [R1+0x1048] ;  /* 0x0010480001c47983 */ /* 0x000f220000300800 */
[----:B------:R-:W-:-:S02]  /*62890*/  IADD3 R3, PT, PT, R133, UR5, RZ ;  /* 0x0000000585037c10 */ /* 0x000fc4000fffe0ff */
[----:B------:R-:W-:Y:S02]  /*628a0*/  LEA.HI.X.SX32 R133, R133, R0, 0x2, P5 ;  /* 0x0000000085857211 */ /* 0x000fe400028f16ff */
[----:B------:R-:W-:Y:S01]  /*628b0*/  ISETP.LT.AND P3, PT, R204, UR6, !P1 ;  /* 0x00000006cc007c0c */ /* 0x000fe2000cf61270 */
[C---:B------:R-:W-:Y:S01]  /*628c0*/  VIADD R136, R3.reuse, UR5 ;  /* 0x0000000503887c36 */ /* 0x040fe20008000000 */
[----:B------:R-:W-:Y:S01]  /*628d0*/  LEA R134, P5, R3, R2, 0x2 ;  /* 0x0000000203867211 */ /* 0x000fe200078a10ff */
[----:B------:R-:W1:Y:S01]  /*628e0*/  LDCU UR6, c[0x0][0x39c] ;  /* 0x00007380ff0677ac */ /* 0x000e620008000800 */
[----:B-----5:R-:W-:Y:S01]  /*628f0*/  ISETP.LT.AND P0, PT, R203, UR7, !P1 ;  /* 0x00000007cb007c0c */ /* 0x020fe2000cf01270 */
[----:B------:R5:W-:Y:S01]  /*62900*/  @P4 STG.E desc[UR22][R132.64], R138 ;  /* 0x0000008a84004986 */ /* 0x000be2000c101916 */
[----:B------:R-:W-:Y:S01]  /*62910*/  LEA.HI.X.SX32 R135, R3, R0, 0x2, P5 ;  /* 0x0000000003877211 */ /* 0x000fe200028f16ff */
[----:B------:R-:W3:Y:S01]  /*62920*/  LDCU UR7, c[0x0][0x39c] ;  /* 0x00007380ff0777ac */ /* 0x000ee20008000800 */
[----:B-----5:R-:W-:-:S04]  /*62930*/  LEA R132, P5, R136, R2, 0x2 ;  /* 0x0000000288847211 */ /* 0x020fc800078a10ff */
[----:B------:R-:W-:Y:S01]  /*62940*/  LEA.HI.X.SX32 R133, R136, R0, 0x2, P5 ;  /* 0x0000000088857211 */ /* 0x000fe200028f16ff */
[----:B------:R-:W-:Y:S04]  /*62950*/  @P3 STG.E desc[UR22][R134.64], R139 ;  /* 0x0000008b86003986 */ /* 0x000fe8000c101916 */
[----:B------:R5:W-:Y:S04]  /*62960*/  @P0 STG.E desc[UR22][R132.64], R140 ;  /* 0x0000008c84000986 */ /* 0x000be8000c101916 */
[----:B-----5:R-:W5:Y:S04]  /*62970*/  LDL.LU R140, [R1+0x1054] ;  /* 0x00105400018c7983 */ /* 0x020f680000300800 */
[----:B------:R-:W5:Y:S01]  /*62980*/  LDL.LU R139, [R1+0x105c] ;  /* 0x00105c00018b7983 */ /* 0x000f620000300800 */
[----:B--2---:R-:W-:Y:S01]  /*62990*/  ISETP.LT.AND P2, PT, R202, UR4, !P1 ;  /* 0x00000004ca007c0c */ /* 0x004fe2000cf41270 */
[----:B------:R-:W2:Y:S01]  /*629a0*/  LDCU UR4, c[0x0][0x39c] ;  /* 0x00007380ff0477ac */ /* 0x000ea20008000800 */
[----:B------:R-:W-:Y:S01]  /*629b0*/  VIADD R3, R136, UR5 ;  /* 0x0000000588037c36 */ /* 0x000fe20008000000 */
[----:B------:R-:W5:Y:S04]  /*629c0*/  LDL.LU R138, [R1+0x1060] ;  /* 0x00106000018a7983 */ /* 0x000f680000300800 */
[----:B------:R-:W-:-:S02]  /*629d0*/  LEA R134, P5, R3, R2, 0x2 ;  /* 0x0000000203867211 */ /* 0x000fc400078a10ff */
[C---:B------:R-:W-:Y:S02]  /*629e0*/  IADD3 R136, PT, PT, R3.reuse, UR5, RZ ;  /* 0x0000000503887c10 */ /* 0x040fe4000fffe0ff */
[----:B------:R-:W-:Y:S02]  /*629f0*/  LEA.HI.X.SX32 R135, R3, R0, 0x2, P5 ;  /* 0x0000000003877211 */ /* 0x000fe400028f16ff */
[C---:B------:R-:W-:Y:S01]  /*62a00*/  LEA R132, P5, R136.reuse, R2, 0x2 ;  /* 0x0000000288847211 */ /* 0x040fe200078a10ff */
[C---:B------:R-:W-:Y:S02]  /*62a10*/  VIADD R3, R136.reuse, UR5 ;  /* 0x0000000588037c36 */ /* 0x040fe40008000000 */
[----:B------:R1:W-:Y:S01]  /*62a20*/  @P2 STG.E desc[UR22][R134.64], R141 ;  /* 0x0000008d86002986 */ /* 0x0003e2000c101916 */
[----:B------:R-:W-:Y:S02]  /*62a30*/  LEA.HI.X.SX32 R133, R136, R0, 0x2, P5 ;  /* 0x0000000088857211 */ /* 0x000fe400028f16ff */
[----:B-1----:R-:W-:-:S04]  /*62a40*/  LEA R134, P5, R3, R2, 0x2 ;  /* 0x0000000203867211 */ /* 0x002fc800078a10ff */
[----:B------:R-:W-:Y:S02]  /*62a50*/  LEA.HI.X.SX32 R135, R3, R0, 0x2, P5 ;  /* 0x0000000003877211 */ /* 0x000fe400028f16ff */
[----:B------:R-:W-:Y:S01]  /*62a60*/  ISETP.LT.AND P4, PT, R201, UR6, !P1 ;  /* 0x00000006c9007c0c */ /* 0x000fe2000cf81270 */
[----:B------:R-:W1:-:S12]  /*62a70*/  LDCU UR6, c[0x0][0x39c] ;  /* 0x00007380ff0677ac */ /* 0x000e580008000800 */
[----:B------:R1:W-:Y:S01]  /*62a80*/  @P4 STG.E desc[UR22][R132.64], R142 ;  /* 0x0000008e84004986 */ /* 0x0003e2000c101916 */
[----:B---3--:R-:W-:Y:S01]  /*62a90*/  ISETP.LT.AND P3, PT, R200, UR7, !P1 ;  /* 0x00000007c8007c0c */ /* 0x008fe2000cf61270 */
[----:B------:R-:W3:Y:S01]  /*62aa0*/  LDCU UR7, c[0x0][0x39c] ;  /* 0x00007380ff0777ac */ /* 0x000ee20008000800 */
[----:B--2---:R-:W-:Y:S01]  /*62ab0*/  ISETP.LT.AND P0, PT, R199, UR4, !P1 ;  /* 0x00000004c7007c0c */ /* 0x004fe2000cf01270 */
[----:B------:R-:W4:Y:S10]  /*62ac0*/  LDCU UR4, c[0x0][0x39c] ;  /* 0x00007380ff0477ac */ /* 0x000f340008000800 */
[----:B------:R2:W-:Y:S01]  /*62ad0*/  @P3 STG.E desc[UR22][R134.64], R143 ;  /* 0x0000008f86003986 */ /* 0x0005e2000c101916 */
[----:B-1----:R-:W-:-:S05]  /*62ae0*/  VIADD R133, R3, UR5 ;  /* 0x0000000503857c36 */ /* 0x002fca0008000000 */
[C---:B------:R-:W-:Y:S02]  /*62af0*/  LEA R132, P5, R133.reuse, R2, 0x2 ;  /* 0x0000000285847211 */ /* 0x040fe400078a10ff */
[C---:B------:R-:W-:Y:S02]  /*62b00*/  IADD3 R3, PT, PT, R133.reuse, UR5, RZ ;  /* 0x0000000585037c10 */ /* 0x040fe4000fffe0ff */
[----:B------:R-:W-:Y:S02]  /*62b10*/  LEA.HI.X.SX32 R133, R133, R0, 0x2, P5 ;  /* 0x0000000085857211 */ /* 0x000fe400028f16ff */
[C---:B--2---:R-:W-:Y:S01]  /*62b20*/  LEA R134, P5, R3.reuse, R2, 0x2 ;  /* 0x0000000203867211 */ /* 0x044fe200078a10ff */
[C---:B------:R-:W-:Y:S02]  /*62b30*/  VIADD R136, R3.reuse, UR5 ;  /* 0x0000000503887c36 */ /* 0x040fe40008000000 */
[----:B------:R1:W-:Y:S01]  /*62b40*/  @P0 STG.E desc[UR22][R132.64], R144 ;  /* 0x0000009084000986 */ /* 0x0003e2000c101916 */
[----:B------:R-:W-:-:S02]  /*62b50*/  LEA.HI.X.SX32 R135, R3, R0, 0x2, P5 ;  /* 0x0000000003877211 */ /* 0x000fc400028f16ff */
[----:B----4-:R-:W-:Y:S01]  /*62b60*/  ISETP.LT.AND P3, PT, R137, UR4, !P1 ;  /* 0x0000000489007c0c */ /* 0x010fe2000cf61270 */
[----:B------:R-:W2:Y:S01]  /*62b70*/  LDCU UR4, c[0x0][0x39c] ;  /* 0x00007380ff0477ac */ /* 0x000ea20008000800 */
[----:B------:R-:W4:Y:S01]  /*62b80*/  LDL.LU R137, [R1+0x1068] ;  /* 0x0010680001897983 */ /* 0x000f220000300800 */
[----:B---3--:R-:W-:Y:S01]  /*62b90*/  ISETP.LT.AND P4, PT, R197, UR7, !P1 ;  /* 0x00000007c5007c0c */ /* 0x008fe2000cf81270 */
[----:B------:R-:W5:Y:S02]  /*62ba0*/  LDCU UR7, c[0x0][0x39c] ;  /* 0x00007380ff0777ac */ /* 0x000f640008000800 */
[----:B------:R-:W3:Y:S01]  /*62bb0*/  LDL.LU R141, [R1+0x106c] ;  /* 0x00106c00018d7983 */ /* 0x000ee20000300800 */
[----:B------:R-:W-:Y:S02]  /*62bc0*/  ISETP.LT.AND P2, PT, R198, UR6, !P1 ;  /* 0x00000006c6007c0c */ /* 0x000fe4000cf41270 */
[C---:B-1----:R-:W-:Y:S01]  /*62bd0*/  LEA R132, P5, R136.reuse, R2, 0x2 ;  /* 0x0000000288847211 */ /* 0x042fe200078a10ff */
[----:B------:R-:W1:Y:S03]  /*62be0*/  LDCU UR6, c[0x0][0x39c] ;  /* 0x00007380ff0677ac */ /* 0x000e660008000800 */
[----:B------:R-:W-:-:S07]  /*62bf0*/  LEA.HI.X.SX32 R133, R136, R0, 0x2, P5 ;  /* 0x0000000088857211 */ /* 0x000fce00028f16ff */
[----:B------:R1:W-:Y:S04]  /*62c00*/  @P2 STG.E desc[UR22][R134.64], R145 ;  /* 0x0000009186002986 */ /* 0x0003e8000c101916 */
[----:B------:R1:W-:Y:S01]  /*62c10*/  @P4 STG.E desc[UR22][R132.64], R146 ;  /* 0x0000009284004986 */ /* 0x0003e2000c101916 */
[----:B-----5:R-:W-:Y:S01]  /*62c20*/  ISETP.LT.AND P2, PT, R140, UR7, !P1 ;  /* 0x000000078c007c0c */ /* 0x020fe2000cf41270 */
[----:B-1----:R-:W-:Y:S02]  /*62c30*/  VIADD R135, R136, UR5 ;  /* 0x0000000588877c36 */ /* 0x002fe40008000000 */
[----:B------:R-:W5:Y:S01]  /*62c40*/  LDL.LU R140, [R1+0x1074] ;  /* 0x00107400018c7983 */ /* 0x000f620000300800 */
[----:B------:R-:W-:Y:S01]  /*62c50*/  ISETP.LT.AND P0, PT, R196, UR6, !P1 ;  /* 0x00000006c4007c0c */ /* 0x000fe2000cf01270 */
[----:B------:R-:W1:Y:S01]  /*62c60*/  LDCU UR6, c[0x0][0x39c] ;  /* 0x00007380ff0677ac */ /* 0x000e620008000800 */
[----:B--2---:R-:W-:-:S02]  /*62c70*/  ISETP.LT.AND P4, PT, R139, UR4, !P1 ;  /* 0x000000048b007c0c */ /* 0x004fc4000cf81270 */
[----:B------:R-:W2:Y:S01]  /*62c80*/  LDL.LU R139, [R1+0x1078] ;  /* 0x00107800018b7983 */ /* 0x000ea20000300800 */
[----:B------:R-:W4:Y:S01]  /*62c90*/  LDCU UR7, c[0x0][0x39c] ;  /* 0x00007380ff0777ac */ /* 0x000f220008000800 */
[C---:B------:R-:W-:Y:S02]  /*62ca0*/  LEA R134, P5, R135.reuse, R2, 0x2 ;  /* 0x0000000287867211 */ /* 0x040fe400078a10ff */
[C---:B------:R-:W-:Y:S01]  /*62cb0*/  IADD3 R3, PT, PT, R135.reuse, UR5, RZ ;  /* 0x0000000587037c10 */ /* 0x040fe2000fffe0ff */
[----:B------:R-:W3:Y:S01]  /*62cc0*/  LDCU UR4, c[0x0][0x39c] ;  /* 0x00007380ff0477ac */ /* 0x000ee20008000800 */
[----:B------:R-:W-:Y:S02]  /*62cd0*/  LEA.HI.X.SX32 R135, R135, R0, 0x2, P5 ;  /* 0x0000000087877211 */ /* 0x000fe400028f16ff */
[----:B------:R-:W-:-:S04]  /*62ce0*/  LEA R132, P5, R3, R2, 0x2 ;  /* 0x0000000203847211 */ /* 0x000fc800078a10ff */
[C---:B------:R-:W-:Y:S01]  /*62cf0*/  LEA.HI.X.SX32 R133, R3.reuse, R0, 0x2, P5 ;  /* 0x0000000003857211 */ /* 0x040fe200028f16ff */
[----:B------:R1:W-:Y:S02]  /*62d00*/  @P3 STG.E desc[UR22][R134.64], R147 ;  /* 0x0000009386003986 */ /* 0x0003e4000c101916 */
[----:B-1----:R-:W-:Y:S01]  /*62d10*/  ISETP.LT.AND P3, PT, R138, UR6, !P1 ;  /* 0x000000068a007c0c */ /* 0x002fe2000cf61270 */
[----:B------:R-:W-:Y:S01]  /*62d20*/  VIADD R136, R3, UR5 ;  /* 0x0000000503887c36 */ /* 0x000fe20008000000 */
[----:B------:R1:W-:Y:S01]  /*62d30*/  @P0 STG.E desc[UR22][R132.64], R148 ;  /* 0x0000009484000986 */ /* 0x0003e2000c101916 */
[----:B------:R-:W5:Y:S03]  /*62d40*/  LDCU UR6, c[0x0][0x39c] ;  /* 0x00007380ff0677ac */ /* 0x000f660008000800 */
[----:B------:R-:W2:Y:S01]  /*62d50*/  LDL.LU R138, [R1+0x1080] ;  /* 0x00108000018a7983 */ /* 0x000ea20000300800 */
[----:B------:R-:W-:-:S04]  /*62d60*/  LEA R134, P5, R136, R2, 0x2 ;  /* 0x0000000288867211 */ /* 0x000fc800078a10ff */
[C---:B------:R-:W-:Y:S01]  /*62d70*/  LEA.HI.X.SX32 R135, R136.reuse, R0, 0x2, P5 ;  /* 0x0000000088877211 */ /* 0x040fe200028f16ff */
[----:B------:R-:W-:-:S04]  /*62d80*/  VIADD R3, R136, UR5 ;  /* 0x0000000588037c36 */ /* 0x000fc80008000000 */
[----:B------:R1:W-:Y:S02]  /*62d90*/  @P2 STG.E desc[UR22][R134.64], R149 ;  /* 0x0000009586002986 */ /* 0x0003e4000c101916 */
[C---:B-1----:R-:W-:Y:S02]  /*62da0*/  LEA R132, P5, R3.reuse, R2, 0x2 ;  /* 0x0000000203847211 */ /* 0x042fe400078a10ff */
[C---:B------:R-:W-:Y:S02]  /*62db0*/  IADD3 R136, PT, PT, R3.reuse, UR5, RZ ;  /* 0x0000000503887c10 */ /* 0x040fe4000fffe0ff */
[----:B------:R-:W-:Y:S02]  /*62dc0*/  LEA.HI.X.SX32 R133, R3, R0, 0x2, P5 ;  /* 0x0000000003857211 */ /* 0x000fe400028f16ff */
[----:B------:R-:W-:-:S04]  /*62dd0*/  LEA R134, P5, R136, R2, 0x2 ;  /* 0x0000000288867211 */ /* 0x000fc800078a10ff */
[C---:B------:R-:W-:Y:S01]  /*62de0*/  LEA.HI.X.SX32 R135, R136.reuse, R0, 0x2, P5 ;  /* 0x0000000088877211 */ /* 0x040fe200028f16ff */
[----:B------:R-:W-:Y:S04]  /*62df0*/  @P4 STG.E desc[UR22][R132.64], R150 ;  /* 0x0000009684004986 */ /* 0x000fe8000c101916 */
[----:B------:R1:W-:Y:S01]  /*62e00*/  @P3 STG.E desc[UR22][R134.64], R151 ;  /* 0x0000009786003986 */ /* 0x0003e2000c101916 */
[----:B----4-:R-:W-:Y:S01]  /*62e10*/  ISETP.LT.AND P0, PT, R137, UR7, !P1 ;  /* 0x0000000789007c0c */ /* 0x010fe2000cf01270 */
[----:B------:R-:W2:Y:S02]  /*62e20*/  LDCU UR7, c[0x0][0x39c] ;  /* 0x00007380ff0777ac */ /* 0x000ea40008000800 */
[----:B------:R-:W4:Y:S01]  /*62e30*/  LDL.LU R137, [R1+0x1084] ;  /* 0x0010840001897983 */ /* 0x000f220000300800 */
[----:B---3--:R-:W-:Y:S01]  /*62e40*/  ISETP.LT.AND P2, PT, R141, UR4, !P1 ;  /* 0x000000048d007c0c */ /* 0x008fe2000cf41270 */
[----:B------:R-:W-:-:S02]  /*62e50*/  VIADD R3, R136, UR5 ;  /* 0x0000000588037c36 */ /* 0x000fc40008000000 */
[----:B------:R-:W3:Y:S01]  /*62e60*/  LDL.LU R141, [R1+0x108c] ;  /* 0x00108c00018d7983 */ /* 0x000ee20000300800 */
[----:B------:R-:W1:Y:S01]  /*62e70*/  LDCU UR4, c[0x0][0x39c] ;  /* 0x00007380ff0477ac */ /* 0x000e620008000800 */
[----:B-----5:R-:W-:Y:S01]  /*62e80*/  ISETP.LT.AND P4, PT, R140, UR6, !P1 ;  /* 0x000000068c007c0c */ /* 0x020fe2000cf81270 */
[----:B------:R-:W4:Y:S01]  /*62e90*/  LDCU UR6, c[0x0][0x39c] ;  /* 0x00007380ff0677ac */ /* 0x000f220008000800 */
[----:B------:R-:W5:Y:S01]  /*62ea0*/  LDL.LU R140, [R1+0x109c] ;  /* 0x00109c00018c7983 */ /* 0x000f620000300800 */
[----:B--2---:R-:W-:Y:S01]  /*62eb0*/  ISETP.LT.AND P3, PT, R139, UR7, !P1 ;  /* 0x000000078b007c0c */ /* 0x004fe2000cf61270 */
[C---:B-1----:R-:W-:Y:S02]  /*62ec0*/  VIADD R135, R3.reuse, UR5 ;  /* 0x0000000503877c36 */ /* 0x042fe40008000000 */
[----:B------:R-:W2:Y:S01]  /*62ed0*/  LDL.LU R139, [R1+0x10a0] ;  /* 0x0010a000018b7983 */ /* 0x000ea20000300800 */
[C---:B------:R-:W-:Y:S01]  /*62ee0*/  LEA R132, P5, R3.reuse, R2, 0x2 ;  /* 0x0000000203847211 */ /* 0x040fe200078a10ff */
[----:B------:R-:W3:Y:S03]  /*62ef0*/  LDCU UR7, c[0x0][0x39c] ;  /* 0x00007380ff0777ac */ /* 0x000ee60008000800 */
[----:B------:R-:W-:-:S02]  /*62f00*/  LEA.HI.X.SX32 R133, R3, R0, 0x2, P5 ;  /* 0x0000000003857211 */ /* 0x000fc400028f16ff */
[C---:B------:R-:W-:Y:S02]  /*62f10*/  LEA R134, P5, R135.reuse, R2, 0x2 ;  /* 0x0000000287867211 */ /* 0x040fe400078a10ff */
[C---:B------:R-:W-:Y:S02]  /*62f20*/  IADD3 R3, PT, PT, R135.reuse, UR5, RZ ;  /* 0x0000000587037c10 */ /* 0x040fe4000fffe0ff */
[----:B------:R-:W-:Y:S01]  /*62f30*/  LEA.HI.X.SX32 R135, R135, R0, 0x2, P5 ;  /* 0x0000000087877211 */ /* 0x000fe200028f16ff */
[----:B------:R1:W-:Y:S04]  /*62f40*/  @P0 STG.E desc[UR22][R132.64], R152 ;  /* 0x0000009884000986 */ /* 0x0003e8000c101916 */
[----:B------:R1:W-:Y:S01]  /*62f50*/  @P2 STG.E desc[UR22][R134.64], R153 ;  /* 0x0000009986002986 */ /* 0x0003e2000c101916 */
[----:B------:R-:W-:Y:S01]  /*62f60*/  ISETP.LT.AND P0, PT, R138, UR4, !P1 ;  /* 0x000000048a007c0c */ /* 0x000fe2000cf01270 */
[----:B------:R-:W-:-:S02]  /*62f70*/  VIADD R136, R3, UR5 ;  /* 0x0000000503887c36 */ /* 0x000fc40008000000 */
[----:B------:R-:W2:Y:S01]  /*62f80*/  LDL.LU R138, [R1+0x10a4] ;  /* 0x0010a400018a7983 */ /* 0x000ea20000300800 */
[----:B------:R-:W5:Y:S01]  /*62f90*/  LDCU UR4, c[0x0][0x39c] ;  /* 0x00007380ff0477ac */ /* 0x000f620008000800 */
[----:B-1----:R-:W-:-:S04]  /*62fa0*/  LEA R132, P5, R3, R2, 0x2 ;  /* 0x0000000203847211 */ /* 0x002fc800078a10ff */
[----:B------:R-:W-:-:S05]  /*62fb0*/  LEA.HI.X.SX32 R133, R3, R0, 0x2, P5 ;  /* 0x0000000003857211 */ /* 0x000fca00028f16ff */
[----:B------:R1:W-:Y:S01]  /*62fc0*/  @P4 STG.E desc[UR22][R132.64], R154 ;  /* 0x0000009a84004986 */ /* 0x0003e2000c101916 */
[C---:B------:R-:W-:Y:S01]  /*62fd0*/  LEA R134, P5, R136.reuse, R2, 0x2 ;  /* 0x0000000288867211 */ /* 0x040fe200078a10ff */
[----:B------:R-:W-:-:S03]  /*62fe0*/  VIADD R3, R136, UR5 ;  /* 0x0000000588037c36 */ /* 0x000fc60008000000 */
[----:B------:R-:W-:Y:S02]  /*62ff0*/  LEA.HI.X.SX32 R135, R136, R0, 0x2, P5 ;  /* 0x0000000088877211 */ /* 0x000fe400028f16ff */
[----:B-1----:R-:W-:-:S04]  /*63000*/  LEA R132, P5, R3, R2, 0x2 ;  /* 0x0000000203847211 */ /* 0x002fc800078a10ff */
[----:B------:R-:W-:Y:S01]  /*63010*/  LEA.HI.X.SX32 R133, R3, R0, 0x2, P5 ;  /* 0x0000000003857211 */ /* 0x000fe200028f16ff */
[----:B------:R1:W-:Y:S04]  /*63020*/  @P3 STG.E desc[UR22][R134.64], R155 ;  /* 0x0000009b86003986 */ /* 0x0003e8000c101916 */
[----:B------:R1:W-:Y:S01]  /*63030*/  @P0 STG.E desc[UR22][R132.64], R156 ;  /* 0x0000009c84000986 */ /* 0x0003e2000c101916 */
[----:B----4-:R-:W-:Y:S01]  /*63040*/  ISETP.LT.AND P2, PT, R137, UR6, !P1 ;  /* 0x0000000689007c0c */ /* 0x010fe2000cf41270 */
[----:B------:R-:W2:Y:S02]  /*63050*/  LDCU UR6, c[0x0][0x39c] ;  /* 0x00007380ff0677ac */ /* 0x000ea40008000800 */
[----:B------:R-:W4:Y:S01]  /*63060*/  LDL.LU R137, [R1+0x10a8] ;  /* 0x0010a80001897983 */ /* 0x000f220000300800 */
[----:B---3--:R-:W-:Y:S01]  /*63070*/  ISETP.LT.AND P4, PT, R141, UR7, !P1 ;  /* 0x000000078d007c0c */ /* 0x008fe2000cf81270 */
[----:B------:R-:W3:Y:S02]  /*63080*/  LDCU UR7, c[0x0][0x39c] ;  /* 0x00007380ff0777ac */ /* 0x000ee40008000800 */
[----:B------:R-:W4:Y:S01]  /*63090*/  LDL.LU R141, [R1+0x10ac] ;  /* 0x0010ac00018d7983 */ /* 0x000f220000300800 */
[----:B-----5:R-:W-:Y:S01]  /*630a0*/  ISETP.LT.AND P3, PT, R140, UR4, !P1 ;  /* 0x000000048c007c0c */ /* 0x020fe2000cf61270 */
[----:B------:R-:W4:Y:S02]  /*630b0*/  LDCU UR4, c[0x0][0x39c] ;  /* 0x00007380ff0477ac */ /* 0x000f240008000800 */
[----:B------:R-:W5:Y:S01]  /*630c0*/  LDL.LU R140, [R1+0x10c4] ;  /* 0x0010c400018c7983 */ /* 0x000f620000300800 */
[----:B--2---:R-:W-:Y:S01]  /*630d0*/  ISETP.LT.AND P0, PT, R139, UR6, !P1 ;  /* 0x000000068b007c0c */ /* 0x004fe2000cf01270 */
[----:B------:R-:W2:Y:S02]  /*630e0*/  LDCU UR6, c[0x0][0x39c] ;  /* 0x00007380ff0677ac */ /* 0x000ea40008000800 */
[----:B------:R-:W5:Y:S01]  /*630f0*/  LDL.LU R139, [R1+0x10c8] ;  /* 0x0010c800018b7983 */ /* 0x000f620000300800 */
[----:B------:R-:W-:-:S04]  /*63100*/  IADD3 R136, PT, PT, R3, UR5, RZ ;  /* 0x0000000503887c10 */ /* 0x000fc8000fffe0ff */
[C---:B-1----:R-:W-:Y:S01]  /*63110*/  LEA R134, P5, R136.reuse, R2, 0x2 ;  /* 0x0000000288867211 */ /* 0x042fe200078a10ff */
[----:B------:R-:W-:-:S03]  /*63120*/  VIADD R3, R136, UR5 ;  /* 0x0000000588037c36 */ /* 0x000fc60008000000 */
[----:B------:R-:W-:Y:S02]  /*63130*/  LEA.HI.X.SX32 R135, R136, R0, 0x2, P5 ;  /* 0x0000000088877211 */ /* 0x000fe400028f16ff */
[----:B------:R-:W-:-:S04]  /*63140*/  LEA R132, P5, R3, R2, 0x2 ;  /* 0x0000000203847211 */ /* 0x000fc800078a10ff */
[----:B------:R-:W-:Y:S01]  /*63150*/  LEA.HI.X.SX32 R133, R3, R0, 0x2, P5 ;  /* 0x0000000003857211 */ /* 0x000fe200028f16ff */
[----:B------:R1:W-:Y:S01]  /*63160*/  @P2 STG.E desc[UR22][R134.64], R157 ;  /* 0x0000009d86002986 */ /* 0x0003e2000c101916 */
[----:B---3--:R-:W-:-:S03]  /*63170*/  ISETP.LT.AND P2, PT, R138, UR7, !P1 ;  /* 0x000000078a007c0c */ /* 0x008fc6000cf41270 */
[----:B------:R3:W-:Y:S01]  /*63180*/  @P4 STG.E desc[UR22][R132.64], R158 ;  /* 0x0000009e84004986 */ /* 0x0007e2000c101916 */
[----:B------:R-:W5:Y:S03]  /*63190*/  LDCU UR7, c[0x0][0x39c] ;  /* 0x00007380ff0777ac */ /* 0x000f660008000800 */
[----:B------:R-:W5:Y:S01]  /*631a0*/  LDL.LU R138, [R1+0x10cc] ;  /* 0x0010cc00018a7983 */ /* 0x000f620000300800 */
[----:B-1----:R-:W-:-:S05]  /*631b0*/  VIADD R135, R3, UR5 ;  /* 0x0000000503877c36 */ /* 0x002fca0008000000 */
[C---:B------:R-:W-:Y:S02]  /*631c0*/  LEA R134, P5, R135.reuse, R2, 0x2 ;  /* 0x0000000287867211 */ /* 0x040fe400078a10ff */
[C---:B------:R-:W-:Y:S02]  /*631d0*/  IADD3 R3, PT, PT, R135.reuse, UR5, RZ ;  /* 0x0000000587037c10 */ /* 0x040fe4000fffe0ff */
[----:B------:R-:W-:-:S05]  /*631e0*/  LEA.HI.X.SX32 R135, R135, R0, 0x2, P5 ;  /* 0x0000000087877211 */ /* 0x000fca00028f16ff */
[----:B------:R1:W-:Y:S01]  /*631f0*/  @P3 STG.E desc[UR22][R134.64], R159 ;  /* 0x0000009f86003986 */ /* 0x0003e2000c101916 */
[C---:B---3--:R-:W-:Y:S01]  /*63200*/  LEA R132, P5, R3.reuse, R2, 0x2 ;  /* 0x0000000203847211 */ /* 0x048fe200078a10ff */
[----:B------:R-:W-:-:S03]  /*63210*/  VIADD R136, R3, UR5 ;  /* 0x0000000503887c36 */ /* 0x000fc60008000000 */
[----:B------:R-:W-:Y:S02]  /*63220*/  LEA.HI.X.SX32 R133, R3, R0, 0x2, P5 ;  /* 0x0000000003857211 */ /* 0x000fe400028f16ff */
[----:B-1----:R-:W-:-:S04]  /*63230*/  LEA R134, P5, R136, R2, 0x2 ;  /* 0x0000000288867211 */ /* 0x002fc800078a10ff */
[C---:B------:R-:W-:Y:S01]  /*63240*/  LEA.HI.X.SX32 R135, R136.reuse, R0, 0x2, P5 ;  /* 0x0000000088877211 */ /* 0x040fe200028f16ff */
[----:B------:R1:W-:Y:S04]  /*63250*/  @P0 STG.E desc[UR22][R132.64], R160 ;  /* 0x000000a084000986 */ /* 0x0003e8000c101916 */
[----:B------:R3:W-:Y:S01]  /*63260*/  @P2 STG.E desc[UR22][R134.64], R161 ;  /* 0x000000a186002986 */ /* 0x0007e2000c101916 */
[----:B----4-:R-:W-:Y:S01]  /*63270*/  ISETP.LT.AND P4, PT, R137, UR4, !P1 ;  /* 0x0000000489007c0c */ /* 0x010fe2000cf81270 */
[----:B------:R-:W4:Y:S02]  /*63280*/  LDCU UR4, c[0x0][0x39c] ;  /* 0x00007380ff0477ac */ /* 0x000f240008000800 */
[----:B------:R-:W5:Y:S01]  /*63290*/  LDL.LU R137, [R1+0x10d0] ;  /* 0x0010d00001897983 */ /* 0x000f620000300800 */
[----:B--2---:R-:W-:Y:S01]  /*632a0*/  ISETP.LT.AND P3, PT, R141, UR6, !P1 ;  /* 0x000000068d007c0c */ /* 0x004fe2000cf61270 */
[----:B------:R-:W-:-:S02]  /*632b0*/  VIADD R3, R136, UR5 ;  /* 0x0000000588037c36 */ /* 0x000fc40008000000 */
[----:B------:R-:W2:Y:S01]  /*632c0*/  LDL.LU R141, [R1+0x10d4] ;  /* 0x0010d400018d7983 */ /* 0x000ea20000300800 */
[----:B------:R-:W1:Y:S01]  /*632d0*/  LDCU UR6, c[0x0][0x39c] ;  /* 0x00007380ff0677ac */ /* 0x000e620008000800 */
[----:B-----5:R-:W-:Y:S01]  /*632e0*/  ISETP.LT.AND P0, PT, R140, UR7, !P1 ;  /* 0x000000078c007c0c */ /* 0x020fe2000cf01270 */
[----:B------:R-:W5:Y:S01]  /*632f0*/  LDCU UR7, c[0x0][0x39c] ;  /* 0x00007380ff0777ac */ /* 0x000f620008000800 */
[----:B------:R-:W2:Y:S01]  /*63300*/  LDL.LU R140, [R1+0x10f4] ;  /* 0x0010f400018c7983 */ /* 0x000ea20000300800 */
[----:B----4-:R-:W-:Y:S01]  /*63310*/  ISETP.LT.AND P2, PT, R139, UR4, !P1 ;  /* 0x000000048b007c0c */ /* 0x010fe2000cf41270 */
[----:B------:R-:W2:Y:S02]  /*63320*/  LDCU UR4, c[0x0][0x39c] ;  /* 0x00007380ff0477ac */ /* 0x000ea40008000800 */
[----:B------:R-:W4:Y:S01]  /*63330*/  LDL.LU R139, [R1+0x10fc] ;  /* 0x0010fc00018b7983 */ /* 0x000f220000300800 */
[C---:B-1----:R-:W-:Y:S02]  /*63340*/  LEA R132, P5, R3.reuse, R2, 0x2 ;  /* 0x0000000203847211 */ /* 0x042fe400078a10ff */
[----:B------:R-:W-:-:S02]  /*63350*/  IADD3 R136, PT, PT, R3, UR5, RZ ;  /* 0x0000000503887c10 */ /* 0x000fc4000fffe0ff */
[----:B------:R-:W-:Y:S02]  /*63360*/  LEA.HI.X.SX32 R133, R3, R0, 0x2, P5 ;  /* 0x0000000003857211 */ /* 0x000fe400028f16ff */
[----:B---3--:R-:W-:-:S04]  /*63370*/  LEA R134, P5, R136, R2, 0x2 ;  /* 0x0000000288867211 */ /* 0x008fc800078a10ff */
[----:B------:R-:W-:Y:S01]  /*63380*/  LEA.HI.X.SX32 R135, R136, R0, 0x2, P5 ;  /* 0x0000000088877211 */ /* 0x000fe200028f16ff */
[----:B------:R1:W-:Y:S04]  /*63390*/  @P4 STG.E desc[UR22][R132.64], R162 ;  /* 0x000000a284004986 */ /* 0x0003e8000c101916 */
[----:B------:R3:W-:Y:S01]  /*633a0*/  @P3 STG.E desc[UR22][R134.64], R163 ;  /* 0x000000a386003986 */ /* 0x0007e2000c101916 */
[----:B------:R-:W-:Y:S01]  /*633b0*/  ISETP.LT.AND P4, PT, R138, UR6, !P1 ;  /* 0x000000068a007c0c */ /* 0x000fe2000cf81270 */
[----:B------:R-:W-:Y:S02]  /*633c0*/  VIADD R3, R136, UR5 ;  /* 0x0000000588037c36 */ /* 0x000fe40008000000 */
[----:B------:R-:W4:Y:S01]  /*633d0*/  LDL.LU R138, [R1+0x1104] ;  /* 0x00110400018a7983 */ /* 0x000f220000300800 */
[----:B------:R-:W2:Y:S02]  /*633e0*/  LDCU UR6, c[0x0][0x39c] ;  /* 0x00007380ff0677ac */ /* 0x000ea40008000800 */
[----:B-1----:R-:W-:-:S04]  /*633f0*/  LEA R132, P5, R3, R2, 0x2 ;  /* 0x0000000203847211 */ /* 0x002fc800078a10ff */
[C---:B------:R-:W-:Y:S01]  /*63400*/  LEA.HI.X.SX32 R133, R3.reuse, R0, 0x2, P5 ;  /* 0x0000000003857211 */ /* 0x040fe200028f16ff */
[----:B---3--:R-:W-:-:S04]  /*63410*/  VIADD R135, R3, UR5 ;  /* 0x0000000503877c36 */ /* 0x008fc80008000000 */
[----:B------:R1:W-:Y:S01]  /*63420*/  @P0 STG.E desc[UR22][R132.64], R164 ;  /* 0x000000a484000986 */ /* 0x0003e2000c101916 */
[C---:B------:R-:W-:Y:S02]  /*63430*/  LEA R134, P5, R135.reuse, R2, 0x2 ;  /* 0x0000000287867211 */ /* 0x040fe400078a10ff */
[C---:B------:R-:W-:Y:S02]  /*63440*/  IADD3 R3, PT, PT, R135.reuse, UR5, RZ ;  /* 0x0000000587037c10 */ /* 0x040fe4000fffe0ff */
[----:B------:R-:W-:Y:S02]  /*63450*/  LEA.HI.X.SX32 R135, R135, R0, 0x2, P5 ;  /* 0x0000000087877211 */ /* 0x000fe400028f16ff */
[----:B-1----:R-:W-:-:S04]  /*63460*/  LEA R132, P5, R3, R2, 0x2 ;  /* 0x0000000203847211 */ /* 0x002fc800078a10ff */
[----:B------:R-:W-:Y:S01]  /*63470*/  LEA.HI.X.SX32 R133, R3, R0, 0x2, P5 ;  /* 0x0000000003857211 */ /* 0x000fe200028f16ff */
[----:B------:R-:W-:Y:S04]  /*63480*/  @P2 STG.E desc[UR22][R134.64], R165 ;  /* 0x000000a586002986 */ /* 0x000fe8000c101916 */
[----:B------:R1:W-:Y:S01]  /*63490*/  @P4 STG.E desc[UR22][R132.64], R166 ;  /* 0x000000a684004986 */ /* 0x0003e2000c101916 */
[----:B-----5:R-:W-:Y:S01]  /*634a0*/  ISETP.LT.AND P3, PT, R137, UR7, !P1 ;  /* 0x0000000789007c0c */ /* 0x020fe2000cf61270 */
[----:B------:R-:W4:Y:S02]  /*634b0*/  LDCU UR7, c[0x0][0x39c] ;  /* 0x00007380ff0777ac */ /* 0x000f240008000800 */
[----:B------:R-:W3:Y:S01]  /*634c0*/  LDL.LU R137, [R1+0x110c] ;  /* 0x00110c0001897983 */ /* 0x000ee20000300800 */
[----:B--2---:R-:W-:Y:S01]  /*634d0*/  ISETP.LT.AND P0, PT, R141, UR4, !P1 ;  /* 0x000000048d007c0c */ /* 0x004fe2000cf01270 */
[----:B------:R-:W-:-:S02]  /*634e0*/  VIADD R136, R3, UR5 ;  /* 0x0000000503887c36 */ /* 0x000fc40008000000 */
[----:B------:R-:W2:Y:S01]  /*634f0*/  LDL.LU R141, [R1+0x1114] ;  /* 0x00111400018d7983 */ /* 0x000ea20000300800 */
[----:B------:R-:W5:Y:S01]  /*63500*/  LDCU UR4, c[0x0][0x39c] ;  /* 0x00007380ff0477ac */ /* 0x000f620008000800 */
[----:B------:R-:W-:Y:S01]  /*63510*/  ISETP.LT.AND P2, PT, R140, UR6, !P1 ;  /* 0x000000068c007c0c */ /* 0x000fe2000cf41270 */
[----:B------:R-:W3:Y:S01]  /*63520*/  LDCU UR6, c[0x0][0x39c] ;  /* 0x00007380ff0677ac */ /* 0x000ee20008000800 */
[----:B------:R-:W2:Y:S01]  /*63530*/  LDL.LU R140, [R1+0x1138] ;  /* 0x00113800018c7983 */ /* 0x000ea20000300800 */
[----:B----4-:R-:W-:Y:S01]  /*63540*/  ISETP.LT.AND P4, PT, R139, UR7, !P1 ;  /* 0x000000078b007c0c */ /* 0x010fe2000cf81270 */
[C---:B-1----:R-:W-:Y:S02]  /*63550*/  VIADD R133, R136.reuse, UR5 ;  /* 0x0000000588857c36 */ /* 0x042fe40008000000 */
[----:B------:R-:W4:Y:S01]  /*63560*/  LDL.LU R139, [R1+0x1140] ;  /* 0x00114000018b7983 */ /* 0x000f220000300800 */
[C---:B------:R-:W-:Y:S01]  /*63570*/  LEA R134, P5, R136.reuse, R2, 0x2 ;  /* 0x0000000288867211 */ /* 0x040fe200078a10ff */
[----:B------:R-:W2:Y:S03]  /*63580*/  LDCU UR7, c[0x0][0x39c] ;  /* 0x00007380ff0777ac */ /* 0x000ea60008000800 */
[----:B------:R-:W-:-:S02]  /*63590*/  LEA.HI.X.SX32 R135, R136, R0, 0x2, P5 ;  /* 0x0000000088877211 */ /* 0x000fc400028f16ff */
[C---:B------:R-:W-:Y:S02]  /*635a0*/  LEA R132, P5, R133.reuse, R2, 0x2 ;  /* 0x0000000285847211 */ /* 0x040fe400078a10ff */
[C---:B------:R-:W-:Y:S02]  /*635b0*/  IADD3 R3, PT, PT, R133.reuse, UR5, RZ ;  /* 0x0000000585037c10 */ /* 0x040fe4000fffe0ff */
[----:B------:R-:W-:Y:S01]  /*635c0*/  LEA.HI.X.SX32 R133, R133, R0, 0x2, P5 ;  /* 0x0000000085857211 */ /* 0x000fe200028f16ff */
[----:B------:R1:W-:Y:S04]  /*635d0*/  @P3 STG.E desc[UR22][R134.64], R167 ;  /* 0x000000a786003986 */ /* 0x0003e8000c101916 */
[----:B------:R1:W-:Y:S01]  /*635e0*/  @P0 STG.E desc[UR22][R132.64], R168 ;  /* 0x000000a884000986 */ /* 0x0003e2000c101916 */
[----:B-----5:R-:W-:Y:S01]  /*635f0*/  ISETP.LT.AND P3, PT, R138, UR4, !P1 ;  /* 0x000000048a007c0c */ /* 0x020fe2000cf61270 */
[----:B------:R-:W-:-:S02]  /*63600*/  VIADD R136, R3, UR5 ;  /* 0x0000000503887c36 */ /* 0x000fc40008000000 */
[----:B------:R-:W5:Y:S01]  /*63610*/  LDL.LU R138, [R1+0x1144] ;  /* 0x00114400018a7983 */ /* 0x000f620000300800 */
[C---:B-1----:R-:W-:Y:S01]  /*63620*/  LEA R134, P5, R3.reuse, R2, 0x2 ;  /* 0x0000000203867211 */ /* 0x042fe200078a10ff */
[----:B------:R-:W1:Y:S03]  /*63630*/  LDCU UR4, c[0x0][0x39c] ;  /* 0x00007380ff0477ac */ /* 0x000e660008000800 */
[----:B------:R-:W-:-:S05]  /*63640*/  LEA.HI.X.SX32 R135, R3, R0, 0x2, P5 ;  /* 0x0000000003877211 */ /* 0x000fca00028f16ff */
[----:B------:R1:W-:Y:S01]  /*63650*/  @P2 STG.E desc[UR22][R134.64], R169 ;  /* 0x000000a986002986 */ /* 0x0003e2000c101916 */
[----:B------:R-:W-:-:S04]  /*63660*/  LEA R132, P5, R136, R2, 0x2 ;  /* 0x0000000288847211 */ /* 0x000fc800078a10ff */
[C---:B------:R-:W-:Y:S01]  /*63670*/  LEA.HI.X.SX32 R133, R136.reuse, R0, 0x2, P5 ;  /* 0x0000000088857211 */ /* 0x040fe200028f16ff */
[----:B-1----:R-:W-:-:S05]  /*63680*/  VIADD R135, R136, UR5 ;  /* 0x0000000588877c36 */ /* 0x002fca0008000000 */
[C---:B------:R-:W-:Y:S02]  /*63690*/  LEA R134, P5, R135.reuse, R2, 0x2 ;  /* 0x0000000287867211 */ /* 0x040fe400078a10ff */
[C---:B------:R-:W-:Y:S02]  /*636a0*/  IADD3 R3, PT, PT, R135.reuse, UR5, RZ ;  /* 0x0000000587037c10 */ /* 0x040fe4000fffe0ff */
[----:B------:R-:W-:Y:S01]  /*636b0*/  LEA.HI.X.SX32 R135, R135, R0, 0x2, P5 ;  /* 0x0000000087877211 */ /* 0x000fe200028f16ff */
[----:B------:R1:W-:Y:S04]  /*636c0*/  @P4 STG.E desc[UR22][R132.64], R170 ;  /* 0x000000aa84004986 */ /* 0x0003e8000c101916 */
[----:B------:R1:W-:Y:S01]  /*636d0*/  @P3 STG.E desc[UR22][R134.64], R171 ;  /* 0x000000ab86003986 */ /* 0x0003e2000c101916 */
[----:B---3--:R-:W-:Y:S01]  /*636e0*/  ISETP.LT.AND P0, PT, R137, UR6, !P1 ;  /* 0x0000000689007c0c */ /* 0x008fe2000cf01270 */
[----:B------:R-:W4:Y:S02]  /*636f0*/  LDCU UR6, c[0x0][0x39c] ;  /* 0x00007380ff0677ac */ /* 0x000f240008000800 */
[----:B------:R-:W3:Y:S01]  /*63700*/  LDL.LU R137, [R1+0x1150] ;  /* 0x0011500001897983 */ /* 0x000ee20000300800 */
[----:B--2---:R-:W-:Y:S01]  /*63710*/  ISETP.LT.AND P2, PT, R141, UR7, !P1 ;  /* 0x000000078d007c0c */ /* 0x004fe2000cf41270 */
[----:B------:R-:W5:Y:S02]  /*63720*/  LDCU UR7, c[0x0][0x39c] ;  /* 0x00007380ff0777ac */ /* 0x000f640008000800 */
[----:B------:R-:W2:Y:S01]  /*63730*/  LDL.LU R141, [R1+0x1158] ;  /* 0x00115800018d7983 */ /* 0x000ea20000300800 */
[----:B------:R-:W-:Y:S01]  /*63740*/  ISETP.LT.AND P4, PT, R140, UR4, !P1 ;  /* 0x000000048c007c0c */ /* 0x000fe2000cf81270 */
[----:B------:R-:W3:Y:S02]  /*63750*/  LDCU UR4, c[0x0][0x39c] ;  /* 0x00007380ff0477ac */ /* 0x000ee40008000800 */
[----:B------:R-:W2:Y:S01]  /*63760*/  LDL.LU R140, [R1+0x1178] ;  /* 0x00117800018c7983 */ /* 0x000ea20000300800 */
[----:B----4-:R-:W-:Y:S01]  /*63770*/  ISETP.LT.AND P3, PT, R139, UR6, !P1 ;  /* 0x000000068b007c0c */ /* 0x010fe2000cf61270 */
[----:B------:R-:W-:-:S02]  /*63780*/  VIADD R136, R3, UR5 ;  /* 0x0000000503887c36 */ /* 0x000fc40008000000 */
[----:B------:R-:W4:Y:S01]  /*63790*/  LDL.LU R139, [R1+0x1184] ;  /* 0x00118400018b7983 */ /* 0x000f220000300800 */
[C---:B-1----:R-:W-:Y:S01]  /*637a0*/  LEA R132, P5, R3.reuse, R2, 0x2 ;  /* 0x0000000203847211 */ /* 0x042fe200078a10ff */
[----:B------:R-:W2:Y:S03]  /*637b0*/  LDCU UR6, c[0x0][0x39c] ;  /* 0x00007380ff0677ac */ /* 0x000ea60008000800 */
[----:B------:R-:W-:Y:S02]  /*637c0*/  LEA.HI.X.SX32 R133, R3, R0, 0x2, P5 ;  /* 0x0000000003857211 */ /* 0x000fe400028f16ff */
[----:B------:R-:W-:-:S04]  /*637d0*/  LEA R134, P5, R136, R2, 0x2 ;  /* 0x0000000288867211 */ /* 0x000fc800078a10ff */
[----:B------:R-:W-:Y:S01]  /*637e0*/  LEA.HI.X.SX32 R135, R136, R0, 0x2, P5 ;  /* 0x0000000088877211 */ /* 0x000fe200028f16ff */
[----:B------:R1:W-:Y:S04]  /*637f0*/  @P0 STG.E desc[UR22][R132.64], R172 ;  /* 0x000000ac84000986 */ /* 0x0003e8000c101916 */
[----:B------:R1:W-:Y:S01]  /*63800*/  @P2 STG.E desc[UR22][R134.64], R173 ;  /* 0x000000ad86002986 */ /* 0x0003e2000c101916 */
[----:B-----5:R-:W-:Y:S01]  /*63810*/  ISETP.LT.AND P0, PT, R138, UR7, !P1 ;  /* 0x000000078a007c0c */ /* 0x020fe2000cf01270 */
[----:B------:R-:W5:Y:S02]  /*63820*/  LDCU UR7, c[0x0][0x39c] ;  /* 0x00007380ff0777ac */ /* 0x000f640008000800 */
[----:B------:R-:W4:Y:S01]  /*63830*/  LDL.LU R138, [R1+0x1188] ;  /* 0x00118800018a7983 */ /* 0x000f220000300800 */
[----:B-1----:R-:W-:-:S05]  /*63840*/  VIADD R133, R136, UR5 ;  /* 0x0000000588857c36 */ /* 0x002fca0008000000 */
[C---:B------:R-:W-:Y:S02]  /*63850*/  LEA R132, P5, R133.reuse, R2, 0x2 ;  /* 0x0000000285847211 */ /* 0x040fe400078a10ff */
[C---:B------:R-:W-:Y:S02]  /*63860*/  IADD3 R3, PT, PT, R133.reuse, UR5, RZ ;  /* 0x0000000585037c10 */ /* 0x040fe4000fffe0ff */
[----:B------:R-:W-:-:S05]  /*63870*/  LEA.HI.X.SX32 R133, R133, R0, 0x2, P5 ;  /* 0x0000000085857211 */ /* 0x000fca00028f16ff */
[----:B------:R1:W-:Y:S01]  /*63880*/  @P4 STG.E desc[UR22][R132.64], R174 ;  /* 0x000000ae84004986 */ /* 0x0003e2000c101916 */
[C---:B------:R-:W-:Y:S01]  /*63890*/  LEA R134, P5, R3.reuse, R2, 0x2 ;  /* 0x0000000203867211 */ /* 0x040fe200078a10ff */
[----:B------:R-:W-:-:S03]  /*638a0*/  VIADD R136, R3, UR5 ;  /* 0x0000000503887c36 */ /* 0x000fc60008000000 */
[----:B------:R-:W-:Y:S02]  /*638b0*/  LEA.HI.X.SX32 R135, R3, R0, 0x2, P5 ;  /* 0x0000000003877211 */ /* 0x000fe400028f16ff */
[----:B-1----:R-:W-:-:S04]  /*638c0*/  LEA R132, P5, R136, R2, 0x2 ;  /* 0x0000000288847211 */ /* 0x002fc800078a10ff */
[C---:B------:R-:W-:Y:S01]  /*638d0*/  LEA.HI.X.SX32 R133, R136.reuse, R0, 0x2, P5 ;  /* 0x0000000088857211 */ /* 0x040fe200028f16ff */
[----:B------:R1:W-:Y:S04]  /*638e0*/  @P3 STG.E desc[UR22][R134.64], R175 ;  /* 0x000000af86003986 */ /* 0x0003e8000c101916 */
[----:B------:R1:W-:Y:S01]  /*638f0*/  @P0 STG.E desc[UR22][R132.64], R176 ;  /* 0x000000b084000986 */ /* 0x0003e2000c101916 */
[----:B---3--:R-:W-:Y:S01]  /*63900*/  ISETP.LT.AND P2, PT, R137, UR4, !P1 ;  /* 0x0000000489007c0c */ /* 0x008fe2000cf41270 */
[----:B------:R-:W4:Y:S02]  /*63910*/  LDCU UR4, c[0x0][0x39c] ;  /* 0x00007380ff0477ac */ /* 0x000f240008000800 */
[----:B------:R-:W3:Y:S01]  /*63920*/  LDL.LU R137, [R1+0x1190] ;  /* 0x0011900001897983 */ /* 0x000ee20000300800 */
[----:B--2---:R-:W-:Y:S01]  /*63930*/  ISETP.LT.AND P4, PT, R141, UR6, !P1 ;  /* 0x000000068d007c0c */ /* 0x004fe2000cf81270 */
[----:B-1----:R-:W-:-:S02]  /*63940*/  VIADD R135, R136, UR5 ;  /* 0x0000000588877c36 */ /* 0x002fc40008000000 */
[----:B------:R-:W2:Y:S01]  /*63950*/  LDL.LU R141, [R1+0x119c] ;  /* 0x00119c00018d7983 */ /* 0x000ea20000300800 */
[----:B------:R-:W1:Y:S01]  /*63960*/  LDCU UR6, c[0x0][0x39c] ;  /* 0x00007380ff0677ac */ /* 0x000e620008000800 */
[----:B-----5:R-:W-:Y:S01]  /*63970*/  ISETP.LT.AND P3, PT, R140, UR7, !P1 ;  /* 0x000000078c007c0c */ /* 0x020fe2000cf61270 */
[----:B------:R-:W3:Y:S01]  /*63980*/  LDCU UR7, c[0x0][0x39c] ;  /* 0x00007380ff0777ac */ /* 0x000ee20008000800 */
[----:B------:R-:W5:Y:S01]  /*63990*/  LDL.LU R140, [R1+0x11c4] ;  /* 0x0011c400018c7983 */ /* 0x000f620000300800 */
[----:B----4-:R-:W-:Y:S01]  /*639a0*/  ISETP.LT.AND P0, PT, R139, UR4, !P1 ;  /* 0x000000048b007c0c */ /* 0x010fe2000cf01270 */
[----:B------:R-:W2:Y:S02]  /*639b0*/  LDCU UR4, c[0x0][0x39c] ;  /* 0x00007380ff0477ac */ /* 0x000ea40008000800 */
[----:B------:R-:W4:Y:S01]  /*639c0*/  LDL.LU R139, [R1+0x11d4] ;  /* 0x0011d400018b7983 */ /* 0x000f220000300800 */
[C---:B------:R-:W-:Y:S02]  /*639d0*/  LEA R134, P5, R135.reuse, R2, 0x2 ;  /* 0x0000000287867211 */ /* 0x040fe400078a10ff */
[----:B------:R-:W-:-:S02]  /*639e0*/  IADD3 R3, PT, PT, R135, UR5, RZ ;  /* 0x0000000587037c10 */ /* 0x000fc4000fffe0ff */
[----:B------:R-:W-:Y:S02]  /*639f0*/  LEA.HI.X.SX32 R135, R135, R0, 0x2, P5 ;  /* 0x0000000087877211 */ /* 0x000fe400028f16ff */
[----:B------:R-:W-:-:S04]  /*63a00*/  LEA R132, P5, R3, R2, 0x2 ;  /* 0x0000000203847211 */ /* 0x000fc800078a10ff */
[C---:B------:R-:W-:Y:S01]  /*63a10*/  LEA.HI.X.SX32 R133, R3.reuse, R0, 0x2, P5 ;  /* 0x0000000003857211 */ /* 0x040fe200028f16ff */
[----:B------:R1:W-:Y:S04]  /*63a20*/  @P2 STG.E desc[UR22][R134.64], R177 ;  /* 0x000000b186002986 */ /* 0x0003e8000c101916 */
[----:B------:R1:W-:Y:S02]  /*63a30*/  @P4 STG.E desc[UR22][R132.64], R178 ;  /* 0x000000b284004986 */ /* 0x0003e4000c101916 */
[----:B-1----:R-:W-:Y:S01]  /*63a40*/  ISETP.LT.AND P2, PT, R138, UR6, !P1 ;  /* 0x000000068a007c0c */ /* 0x002fe2000cf41270 */
[----:B------:R-:W-:Y:S01]  /*63a50*/  VIADD R136, R3, UR5 ;  /* 0x0000000503887c36 */ /* 0x000fe20008000000 */
[----:B------:R-:W4:Y:S01]  /*63a60*/  LDL.LU R138, [R1+0x11e4] ;  /* 0x0011e400018a7983 */ /* 0x000f220000300800 */
[----:B------:R-:W5:Y:S03]  /*63a70*/  LDCU UR6, c[0x0][0x39c] ;  /* 0x00007380ff0677ac */ /* 0x000f660008000800 */
[----:B------:R-:W-:-:S04]  /*63a80*/  LEA R134, P5, R136, R2, 0x2 ;  /* 0x0000000288867211 */ /* 0x000fc800078a10ff */
[C---:B------:R-:W-:Y:S01]  /*63a90*/  LEA.HI.X.SX32 R135, R136.reuse, R0, 0x2, P5 ;  /* 0x0000000088877211 */ /* 0x040fe200028f16ff */
[----:B------:R-:W-:-:S04]  /*63aa0*/  VIADD R133, R136, UR5 ;  /* 0x0000000588857c36 */ /* 0x000fc80008000000 */
        /* <DEDUP_REMOVED lines=8> */
[----:B---3--:R-:W-:Y:S01]  /*63b30*/  ISETP.LT.AND P4, PT, R137, UR7, !P1 ;  /* 0x0000000789007c0c */ /* 0x008fe2000cf81270 */
[----:B------:R-:W4:Y:S02]  /*63b40*/  LDCU UR7, c[0x0][0x39c] ;  /* 0x00007380ff0777ac */ /* 0x000f240008000800 */
[----:B------:R-:W3:Y:S01]  /*63b50*/  LDL.LU R137, [R1+0x11f0] ;  /* 0x0011f00001897983 */ /* 0x000ee20000300800 */
[----:B--2---:R-:W-:Y:S01]  /*63b60*/  ISETP.LT.AND P3, PT, R141, UR4, !P1 ;  /* 0x000000048d007c0c */ /* 0x004fe2000cf61270 */
[----:B------:R-:W-:-:S02]  /*63b70*/  VIADD R136, R3, UR5 ;  /* 0x0000000503887c36 */ /* 0x000fc40008000000 */
[----:B------:R-:W2:Y:S01]  /*63b80*/  LDL.LU R141, [R1+0x11fc] ;  /* 0x0011fc00018d7983 */ /* 0x000ea20000300800 */
[----:B------:R-:W1:Y:S01]  /*63b90*/  LDCU UR4, c[0x0][0x39c] ;  /* 0x00007380ff0477ac */ /* 0x000e620008000800 */
[----:B-----5:R-:W-:Y:S01]  /*63ba0*/  ISETP.LT.AND P0, PT, R140, UR6, !P1 ;  /* 0x000000068c007c0c */ /* 0x020fe2000cf01270 */
[----:B------:R-:W3:Y:S01]  /*63bb0*/  LDCU UR6, c[0x0][0x39c] ;  /* 0x00007380ff0677ac */ /* 0x000ee20008000800 */
[----:B------:R-:W5:Y:S01]  /*63bc0*/  LDL.LU R140, [R1+0x1204] ;  /* 0x00120400018c7983 */ /* 0x000f620000300800 */
        /* <DEDUP_REMOVED lines=13> */
[----:B------:R-:W4:Y:S01]  /*63ca0*/  LDL.LU R138, [R1+0x11e0] ;  /* 0x0011e000018a7983 */ /* 0x000f220000300800 */
[C---:B-1----:R-:W-:Y:S01]  /*63cb0*/  LEA R132, P5, R3.reuse, R2, 0x2 ;  /* 0x0000000203847211 */ /* 0x042fe200078a10ff */
[----:B------:R-:W5:Y:S03]  /*63cc0*/  LDCU UR4, c[0x0][0x39c] ;  /* 0x00007380ff0477ac */ /* 0x000f660008000800 */
        /* <DEDUP_REMOVED lines=14> */
[----:B------:R-:W2:Y:S02]  /*63db0*/  LDCU UR7, c[0x0][0x39c] ;  /* 0x00007380ff0777ac */ /* 0x000ea40008000800 */
[----:B------:R-:W3:Y:S01]  /*63dc0*/  LDL.LU R141, [R1+0x11f8] ;  /* 0x0011f800018d7983 */ /* 0x000ee20000300800 */
[----:B-----5:R-:W-:Y:S01]  /*63dd0*/  ISETP.LT.AND P2, PT, R140, UR4, !P1 ;  /* 0x000000048c007c0c */ /* 0x020fe2000cf41270 */
[----:B------:R-:W3:Y:S02]  /*63de0*/  LDCU UR4, c[0x0][0x39c] ;  /* 0x00007380ff0477ac */ /* 0x000ee40008000800 */
[----:B------:R-:W5:Y:S01]  /*63df0*/  LDL.LU R140, [R1+0x1200] ;  /* 0x00120000018c7983 */ /* 0x000f620000300800 */
[----:B----4-:R-:W-:Y:S01]  /*63e00*/  ISETP.LT.AND P4, PT, R139, UR6, !P1 ;  /* 0x000000068b007c0c */ /* 0x010fe2000cf81270 */
[----:B------:R-:W-:-:S02]  /*63e10*/  VIADD R136, R3, UR5 ;  /* 0x0000000503887c36 */ /* 0x000fc40008000000 */
[----:B------:R-:W4:Y:S01]  /*63e20*/  LDL.LU R139, [R1+0x11bc] ;  /* 0x0011bc00018b7983 */ /* 0x000f220000300800 */
[C---:B-1----:R-:W-:Y:S01]  /*63e30*/  LEA R134, P5, R3.reuse, R2, 0x2 ;  /* 0x0000000203867211 */ /* 0x042fe200078a10ff */
[----:B------:R-:W1:Y:S03]  /*63e40*/  LDCU UR6, c[0x0][0x39c] ;  /* 0x00007380ff0677ac */ /* 0x000e660008000800 */
[----:B------:R-:W-:Y:S02]  /*63e50*/  LEA.HI.X.SX32 R135, R3, R0, 0x2, P5 ;  /* 0x0000000003877211 */ /* 0x000fe400028f16ff */
[----:B------:R-:W-:-:S04]  /*63e60*/  LEA R132, P5, R136, R2, 0x2 ;  /* 0x0000000288847211 */ /* 0x000fc800078a10ff */
[----:B------:R-:W-:Y:S01]  /*63e70*/  LEA.HI.X.SX32 R133, R136, R0, 0x2, P5 ;  /* 0x0000000088857211 */ /* 0x000fe200028f16ff */
[----:B------:R1:W-:Y:S04]  /*63e80*/  @P3 STG.E desc[UR22][R134.64], R187 ;  /* 0x000000bb86003986 */ /* 0x0003e8000c101916 */
[----:B------:R1:W-:Y:S01]  /*63e90*/  @P0 STG.E desc[UR22][R132.64], R188 ;  /* 0x000000bc84000986 */ /* 0x0003e2000c101916 */
[----:B--2---:R-:W-:Y:S01]  /*63ea0*/  ISETP.LT.AND P3, PT, R138, UR7, !P1 ;  /* 0x000000078a007c0c */ /* 0x004fe2000cf61270 */
[----:B------:R-:W5:Y:S02]  /*63eb0*/  LDCU UR7, c[0x0][0x39c] ;  /* 0x00007380ff0777ac */ /* 0x000f640008000800 */
[----:B------:R-:W2:Y:S01]  /*63ec0*/  LDL.LU R138, [R1+0x11cc] ;  /* 0x0011cc00018a7983 */ /* 0x000ea20000300800 */
        /* <DEDUP_REMOVED lines=15> */
[----:B------:R-:W-:Y:S01]  /*63fc0*/  ISETP.LT.AND P2, PT, R141, UR6, !P1 ;  /* 0x000000068d007c0c */ /* 0x000fe2000cf41270 */
[----:B-1----:R-:W-:-:S02]  /*63fd0*/  VIADD R133, R136, UR5 ;  /* 0x0000000588857c36 */ /* 0x002fc40008000000 */
[----:B------:R-:W3:Y:S01]  /*63fe0*/  LDL.LU R141, [R1+0x11e8] ;  /* 0x0011e800018d7983 */ /* 0x000ee20000300800 */
[----:B------:R-:W2:Y:S01]  /*63ff0*/  LDCU UR6, c[0x0][0x39c] ;  /* 0x00007380ff0677ac */ /* 0x000ea20008000800 */
[----:B-----5:R-:W-:Y:S01]  /*64000*/  ISETP.LT.AND P4, PT, R140, UR7, !P1 ;  /* 0x000000078c007c0c */ /* 0x020fe2000cf81270 */
[----:B------:R-:W3:Y:S01]  /*64010*/  LDCU UR7, c[0x0][0x39c] ;  /* 0x00007380ff0777ac */ /* 0x000ee20008000800 */
[----:B------:R-:W5:Y:S01]  /*64020*/  LDL.LU R140, [R1+0x11f4] ;  /* 0x0011f400018c7983 */ /* 0x000f620000300800 */
[----:B----4-:R-:W-:Y:S01]  /*64030*/  ISETP.LT.AND P3, PT, R139, UR4, !P1 ;  /* 0x000000048b007c0c */ /* 0x010fe2000cf61270 */
[----:B------:R-:W1:Y:S02]  /*64040*/  LDCU UR4, c[0x0][0x39c] ;  /* 0x00007380ff0477ac */ /* 0x000e640008000800 */
[----:B------:R-:W4:Y:S01]  /*64050*/  LDL.LU R139, [R1+0x11b4] ;  /* 0x0011b400018b7983 */ /* 0x000f220000300800 */
[C---:B------:R-:W-:Y:S02]  /*64060*/  LEA R132, P5, R133.reuse, R2, 0x2 ;  /* 0x0000000285847211 */ /* 0x040fe400078a10ff */
[----:B------:R-:W-:-:S02]  /*64070*/  IADD3 R3, PT, PT, R133, UR5, RZ ;  /* 0x0000000585037c10 */ /* 0x000fc4000fffe0ff */
[----:B------:R-:W-:Y:S02]  /*64080*/  LEA.HI.X.SX32 R133, R133, R0, 0x2, P5 ;  /* 0x0000000085857211 */ /* 0x000fe400028f16ff */
[----:B------:R-:W-:-:S04]  /*64090*/  LEA R134, P5, R3, R2, 0x2 ;  /* 0x0000000203867211 */ /* 0x000fc800078a10ff */
[C---:B------:R-:W-:Y:S01]  /*640a0*/  LEA.HI.X.SX32 R135, R3.reuse, R0, 0x2, P5 ;  /* 0x0000000003877211 */ /* 0x040fe200028f16ff */
[----:B------:R1:W-:Y:S04]  /*640b0*/  @P0 STG.E desc[UR22][R132.64], R192 ;  /* 0x000000c084000986 */ /* 0x0003e8000c101916 */
[----:B------:R1:W-:Y:S01]  /*640c0*/  @P2 STG.E desc[UR22][R134.64], R193 ;  /* 0x000000c186002986 */ /* 0x0003e2000c101916 */
[----:B--2---:R-:W-:Y:S01]  /*640d0*/  ISETP.LT.AND P0, PT, R138, UR6, !P1 ;  /* 0x000000068a007c0c */ /* 0x004fe2000cf01270 */
[----:B------:R-:W-:Y:S02]  /*640e0*/  VIADD R136, R3, UR5 ;  /* 0x0000000503887c36 */ /* 0x000fe40008000000 */
[----:B------:R-:W2:Y:S01]  /*640f0*/  LDL.LU R138, [R1+0x11b8] ;  /* 0x0011b800018a7983 */ /* 0x000ea20000300800 */
[----:B------:R-:W5:Y:S02]  /*64100*/  LDCU UR6, c[0x0][0x39c] ;  /* 0x00007380ff0677ac */ /* 0x000f640008000800 */
[----:B-1----:R-:W-:-:S04]  /*64110*/  LEA R132, P5, R136, R2, 0x2 ;  /* 0x0000000288847211 */ /* 0x002fc800078a10ff */
        /* <DEDUP_REMOVED lines=13> */
[----:B------:R-:W-:Y:S01]  /*641f0*/  ISETP.LT.AND P4, PT, R141, UR4, !P1 ;  /* 0x000000048d007c0c */ /* 0x000fe2000cf81270 */
[----:B------:R-:W-:-:S02]  /*64200*/  VIADD R136, R3, UR5 ;  /* 0x0000000503887c36 */ /* 0x000fc40008000000 */
[----:B------:R-:W3:Y:S01]  /*64210*/  LDL.LU R141, [R1+0x11c8] ;  /* 0x0011c800018d7983 */ /* 0x000ee20000300800 */
[----:B------:R-:W2:Y:S01]  /*64220*/  LDCU UR4, c[0x0][0x39c] ;  /* 0x00007380ff0477ac */ /* 0x000ea20008000800 */
[----:B-----5:R-:W-:Y:S01]  /*64230*/  ISETP.LT.AND P3, PT, R140, UR6, !P1 ;  /* 0x000000068c007c0c */ /* 0x020fe2000cf61270 */
[----:B------:R-:W3:Y:S01]  /*64240*/  LDCU UR6, c[0x0][0x39c] ;  /* 0x00007380ff0677ac */ /* 0x000ee20008000800 */
[----:B------:R-:W5:Y:S01]  /*64250*/  LDL.LU R140, [R1+0x11dc] ;  /* 0x0011dc00018c7983 */ /* 0x000f620000300800 */
[----:B----4-:R-:W-:Y:S01]  /*64260*/  ISETP.LT.AND P0, PT, R139, UR7, !P1 ;  /* 0x000000078b007c0c */ /* 0x010fe2000cf01270 */
[C---:B-1----:R-:W-:Y:S02]  /*64270*/  VIADD R132, R136.reuse, UR5 ;  /* 0x0000000588847c36 */ /* 0x042fe40008000000 */
[----:B------:R-:W4:Y:S01]  /*64280*/  LDL.LU R139, [R1+0x11a0] ;  /* 0x0011a000018b7983 */ /* 0x000f220000300800 */
[C---:B------:R-:W-:Y:S01]  /*64290*/  LEA R134, P5, R136.reuse, R2, 0x2 ;  /* 0x0000000288867211 */ /* 0x040fe200078a10ff */
[----:B------:R-:W1:Y:S03]  /*642a0*/  LDCU UR7, c[0x0][0x39c] ;  /* 0x00007380ff0777ac */ /* 0x000e660008000800 */
[----:B------:R-:W-:-:S02]  /*642b0*/  LEA.HI.X.SX32 R135, R136, R0, 0x2, P5 ;  /* 0x0000000088877211 */ /* 0x000fc400028f16ff */
[----:B------:R-:W-:-:S03]  /*642c0*/  LEA R68, P5, R132, R2, 0x2 ;  /* 0x0000000284447211 */ /* 0x000fc600078a10ff */
[----:B------:R1:W-:Y:S01]  /*642d0*/  @P2 STG.E desc[UR22][R134.64], R69 ;  /* 0x0000004586002986 */ /* 0x0003e2000c101916 */
[C---:B------:R-:W-:Y:S02]  /*642e0*/  IADD3 R3, PT, PT, R132.reuse, UR5, RZ ;  /* 0x0000000584037c10 */ /* 0x040fe4000fffe0ff */
[----:B-1----:R-:W-:Y:S02]  /*642f0*/  LEA.HI.X.SX32 R69, R132, R0, 0x2, P5 ;  /* 0x0000000084457211 */ /* 0x002fe400028f16ff */
[----:B--2---:R-:W-:Y:S01]  /*64300*/  ISETP.LT.AND P2, PT, R138, UR4, !P1 ;  /* 0x000000048a007c0c */ /* 0x004fe2000cf41270 */
[C---:B------:R-:W-:Y:S01]  /*64310*/  VIADD R134, R3.reuse, UR5 ;  /* 0x0000000503867c36 */ /* 0x040fe20008000000 */
[----:B------:R-:W2:Y:S01]  /*64320*/  LDL.LU R138, [R1+0x11a4] ;  /* 0x0011a400018a7983 */ /* 0x000ea20000300800 */
[C---:B------:R-:W-:Y:S01]  /*64330*/  LEA R132, P5, R3.reuse, R2, 0x2 ;  /* 0x0000000203847211 */ /* 0x040fe200078a10ff */
[----:B------:R-:W5:Y:S02]  /*64340*/  LDCU UR4, c[0x0][0x39c] ;  /* 0x00007380ff0477ac */ /* 0x000f640008000800 */
[----:B------:R1:W-:Y:S01]  /*64350*/  @P4 STG.E desc[UR22][R68.64], R70 ;  /* 0x0000004644004986 */ /* 0x0003e2000c101916 */
[----:B------:R-:W-:Y:S01]  /*64360*/  LEA.HI.X.SX32 R133, R3, R0, 0x2, P5 ;  /* 0x0000000003857211 */ /* 0x000fe200028f16ff */
[----:B------:R-:W-:-:S04]  /*64370*/  VIADD R3, R134, UR5 ;  /* 0x0000000586037c36 */ /* 0x000fc80008000000 */
[----:B------:R1:W-:Y:S02]  /*64380*/  @P3 STG.E desc[UR22][R132.64], R71 ;  /* 0x0000004784003986 */ /* 0x0003e4000c101916 */
[----:B-1----:R-:W-:-:S04]  /*64390*/  LEA R68, P5, R134, R2, 0x2 ;  /* 0x0000000286447211 */ /* 0x002fc800078a10ff */
[----:B------:R-:W-:Y:S02]  /*643a0*/  LEA.HI.X.SX32 R69, R134, R0, 0x2, P5 ;  /* 0x0000000086457211 */ /* 0x000fe400028f16ff */
[C---:B------:R-:W-:Y:S02]  /*643b0*/  LEA R70, P5, R3.reuse, R2, 0x2 ;  /* 0x0000000203467211 */ /* 0x040fe400078a10ff */
[C---:B------:R-:W-:Y:S01]  /*643c0*/  IADD3 R132, PT, PT, R3.reuse, UR5, RZ ;  /* 0x0000000503847c10 */ /* 0x040fe2000fffe0ff */
[----:B------:R1:W-:Y:S01]  /*643d0*/  @P0 STG.E desc[UR22][R68.64], R72 ;  /* 0x0000004844000986 */ /* 0x0003e2000c101916 */
[----:B------:R-:W-:-:S03]  /*643e0*/  LEA.HI.X.SX32 R71, R3, R0, 0x2, P5 ;  /* 0x0000000003477211 */ /* 0x000fc600028f16ff */
[C---:B------:R-:W-:Y:S02]  /*643f0*/  VIADD R3, R132.reuse, UR5 ;  /* 0x0000000584037c36 */ /* 0x040fe40008000000 */
[----:B------:R1:W-:Y:S02]  /*64400*/  @P2 STG.E desc[UR22][R70.64], R73 ;  /* 0x0000004946002986 */ /* 0x0003e4000c101916 */
[----:B-1----:R-:W-:-:S04]  /*64410*/  LEA R68, P5, R132, R2, 0x2 ;  /* 0x0000000284447211 */ /* 0x002fc800078a10ff */
[----:B------:R-:W-:Y:S02]  /*64420*/  LEA.HI.X.SX32 R69, R132, R0, 0x2, P5 ;  /* 0x0000000084457211 */ /* 0x000fe400028f16ff */
[----:B------:R-:W-:-:S04]  /*64430*/  LEA R70, P5, R3, R2, 0x2 ;  /* 0x0000000203467211 */ /* 0x000fc800078a10ff */
[C---:B------:R-:W-:Y:S01]  /*64440*/  LEA.HI.X.SX32 R71, R3.reuse, R0, 0x2, P5 ;  /* 0x0000000003477211 */ /* 0x040fe200028f16ff */
[----:B------:R-:W-:-:S05]  /*64450*/  VIADD R133, R3, UR5 ;  /* 0x0000000503857c36 */ /* 0x000fca0008000000 */
[----:B------:R-:W-:Y:S02]  /*64460*/  IADD3 R3, PT, PT, R133, UR5, RZ ;  /* 0x0000000585037c10 */ /* 0x000fe4000fffe0ff */
[----:B---3--:R-:W-:Y:S01]  /*64470*/  ISETP.LT.AND P4, PT, R137, UR6, !P1 ;  /* 0x0000000689007c0c */ /* 0x008fe2000cf81270 */
[----:B------:R-:W4:Y:S01]  /*64480*/  LDCU UR6, c[0x0][0x39c] ;  /* 0x00007380ff0677ac */ /* 0x000f220008000800 */
[----:B------:R-:W3:Y:S04]  /*64490*/  LDL.LU R137, [R1+0x11a8] ;  /* 0x0011a80001897983 */ /* 0x000ee80000300800 */
[----:B------:R-:W3:Y:S04]  /*644a0*/  LDL.LU R136, [R1+0x11ac] ;  /* 0x0011ac0001887983 */ /* 0x000ee80000300800 */
[----:B------:R-:W3:Y:S04]  /*644b0*/  LDL.LU R135, [R1+0x11b0] ;  /* 0x0011b00001877983 */ /* 0x000ee80000300800 */
[----:B------:R-:W3:Y:S01]  /*644c0*/  LDL.LU R134, [R1+0x117c] ;  /* 0x00117c0001867983 */ /* 0x000ee20000300800 */
[----:B------:R-:W-:Y:S01]  /*644d0*/  ISETP.LT.AND P3, PT, R141, UR7, !P1 ;  /* 0x000000078d007c0c */ /* 0x000fe2000cf61270 */
[----:B------:R-:W2:Y:S02]  /*644e0*/  LDCU UR7, c[0x0][0x39c] ;  /* 0x00007380ff0777ac */ /* 0x000ea40008000800 */
[----:B------:R-:W3:Y:S04]  /*644f0*/  LDL.LU R132, [R1+0x1180] ;  /* 0x0011800001847983 */ /* 0x000ee80000300800 */
[----:B------:R1:W-:Y:S06]  /*64500*/  @P4 STG.E desc[UR22][R68.64], R74 ;  /* 0x0000004a44004986 */ /* 0x0003ec000c101916 */
[----:B------:R5:W-:Y:S01]  /*64510*/  @P3 STG.E desc[UR22][R70.64], R75 ;  /* 0x0000004b46003986 */ /* 0x000be2000c101916 */
[----:B-1----:R-:W-:-:S03]  /*64520*/  LEA R68, P5, R133, R2, 0x2 ;  /* 0x0000000285447211 */ /* 0x002fc600078a10ff */
[----:B-----5:R-:W5:Y:S04]  /*64530*/  LDL.LU R75, [R1+0x118c] ;  /* 0x00118c00014b7983 */ /* 0x020f680000300800 */
[----:B------:R-:W5:Y:S01]  /*64540*/  LDL.LU R72, [R1+0x1194] ;  /* 0x0011940001487983 */ /* 0x000f620000300800 */
[----:B------:R-:W-:-:S03]  /*64550*/  ISETP.LT.AND P0, PT, R140, UR4, !P1 ;  /* 0x000000048c007c0c */ /* 0x000fc6000cf01270 */
[----:B------:R-:W5:Y:S01]  /*64560*/  LDL.LU R74, [R1+0x1198] ;  /* 0x00119800014a7983 */ /* 0x000f620000300800 */
[----:B------:R-:W-:Y:S01]  /*64570*/  LEA.HI.X.SX32 R69, R133, R0, 0x2, P5 ;  /* 0x0000000085457211 */ /* 0x000fe200028f16ff */
[----:B------:R-:W3:Y:S01]  /*64580*/  LDCU UR4, c[0x0][0x39c] ;  /* 0x00007380ff0477ac */ /* 0x000ee20008000800 */
[----:B----4-:R-:W-:Y:S02]  /*64590*/  ISETP.LT.AND P2, PT, R139, UR6, !P1 ;  /* 0x000000068b007c0c */ /* 0x010fe4000cf41270 */
[C---:B------:R-:W-:Y:S01]  /*645a0*/  LEA R70, P5, R3.reuse, R2, 0x2 ;  /* 0x0000000203467211 */ /* 0x040fe200078a10ff */
[----:B------:R-:W1:Y:S03]  /*645b0*/  LDCU UR6, c[0x0][0x39c] ;  /* 0x00007380ff0677ac */ /* 0x000e660008000800 */
[C---:B------:R-:W-:Y:S01]  /*645c0*/  LEA.HI.X.SX32 R71, R3.reuse, R0, 0x2, P5 ;  /* 0x0000000003477211 */ /* 0x040fe200028f16ff */
[----:B------:R-:W-:Y:S06]  /*645d0*/  @P0 STG.E desc[UR22][R68.64], R76 ;  /* 0x0000004c44000986 */ /* 0x000fec000c101916 */
[----:B------:R4:W-:Y:S04]  /*645e0*/  @P2 STG.E desc[UR22][R70.64], R77 ;  /* 0x0000004d46002986 */ /* 0x0009e8000c101916 */
[----:B----4-:R-:W4:Y:S04]  /*645f0*/  LDL.LU R77, [R1+0x1164] ;  /* 0x00116400014d7983 */ /* 0x010f280000300800 */
[----:B------:R-:W4:Y:S01]  /*64600*/  LDL.LU R76, [R1+0x1168] ;  /* 0x00116800014c7983 */ /* 0x000f220000300800 */
[----:B--2---:R-:W-:Y:S01]  /*64610*/  ISETP.LT.AND P4, PT, R138, UR7, !P1 ;  /* 0x000000078a007c0c */ /* 0x004fe2000cf81270 */
[----:B------:R-:W2:Y:S01]  /*64620*/  LDCU UR7, c[0x0][0x39c] ;  /* 0x00007380ff0777ac */ /* 0x000ea20008000800 */
[----:B------:R-:W-:-:S05]  /*64630*/  VIADD R73, R3, UR5 ;  /* 0x0000000503497c36 */ /* 0x000fca0008000000 */
[C---:B------:R-:W-:Y:S01]  /*64640*/  LEA R68, P5, R73.reuse, R2, 0x2 ;  /* 0x0000000249447211 */ /* 0x040fe200078a10ff */
[----:B------:R-:W-:-:S03]  /*64650*/  VIADD R3, R73, UR5 ;  /* 0x0000000549037c36 */ /* 0x000fc60008000000 */
[----:B------:R-:W-:Y:S02]  /*64660*/  LEA.HI.X.SX32 R69, R73, R0, 0x2, P5 ;  /* 0x0000000049457211 */ /* 0x000fe400028f16ff */
[C---:B------:R-:W-:Y:S02]  /*64670*/  LEA R70, P5, R3.reuse, R2, 0x2 ;  /* 0x0000000203467211 */ /* 0x040fe400078a10ff */
[C---:B------:R-:W-:Y:S01]  /*64680*/  IADD3 R73, PT, PT, R3.reuse, UR5, RZ ;  /* 0x0000000503497c10 */ /* 0x040fe2000fffe0ff */
[----:B------:R1:W-:Y:S01]  /*64690*/  @P4 STG.E desc[UR22][R68.64], R78 ;  /* 0x0000004e44004986 */ /* 0x0003e2000c101916 */
[----:B------:R-:W-:-:S03]  /*646a0*/  LEA.HI.X.SX32 R71, R3, R0, 0x2, P5 ;  /* 0x0000000003477211 */ /* 0x000fc600028f16ff */
[C---:B------:R-:W-:Y:S01]  /*646b0*/  VIADD R3, R73.reuse, UR5 ;  /* 0x0000000549037c36 */ /* 0x040fe20008000000 */
[----:B-1----:R-:W-:-:S04]  /*646c0*/  LEA R68, P5, R73, R2, 0x2 ;  /* 0x0000000249447211 */ /* 0x002fc800078a10ff */
[----:B------:R-:W-:Y:S01]  /*646d0*/  LEA.HI.X.SX32 R69, R73, R0, 0x2, P5 ;  /* 0x0000000049457211 */ /* 0x000fe200028f16ff */
[----:B------:R-:W-:Y:S01]  /*646e0*/  VIADD R73, R3, UR5 ;  /* 0x0000000503497c36 */ /* 0x000fe20008000000 */
[----:B---3--:R-:W-:Y:S01]  /*646f0*/  ISETP.LT.AND P3, PT, R137, UR4, !P1 ;  /* 0x0000000489007c0c */ /* 0x008fe2000cf61270 */
[----:B------:R-:W1:Y:S01]  /*64700*/  LDCU UR4, c[0x0][0x39c] ;  /* 0x00007380ff0477ac */ /* 0x000e620008000800 */
[----:B------:R-:W-:Y:S01]  /*64710*/  ISETP.LT.AND P0, PT, R136, UR6, !P1 ;  /* 0x0000000688007c0c */ /* 0x000fe2000cf01270 */
[----:B------:R-:W3:Y:S01]  /*64720*/  LDCU UR6, c[0x0][0x39c] ;  /* 0x00007380ff0677ac */ /* 0x000ee20008000800 */
[----:B--2---:R-:W-:Y:S01]  /*64730*/  ISETP.LT.AND P2, PT, R135, UR7, !P1 ;  /* 0x0000000787007c0c */ /* 0x004fe2000cf41270 */
[----:B------:R-:W5:Y:S01]  /*64740*/  LDCU UR7, c[0x0][0x39c] ;  /* 0x00007380ff0777ac */ /* 0x000f620008000800 */
[----:B-1----:R-:W-:Y:S01]  /*64750*/  ISETP.LT.AND P4, PT, R134, UR4, !P1 ;  /* 0x0000000486007c0c */ /* 0x002fe2000cf81270 */
[----:B------:R-:W1:Y:S06]  /*64760*/  LDCU UR4, c[0x0][0x39c] ;  /* 0x00007380ff0477ac */ /* 0x000e6c0008000800 */
[----:B------:R2:W-:Y:S01]  /*64770*/  @P3 STG.E desc[UR22][R70.64], R79 ;  /* 0x0000004f46003986 */ /* 0x0005e2000c101916 */
[----:B---3--:R-:W-:Y:S01]  /*64780*/  ISETP.LT.AND P3, PT, R132, UR6, !P1 ;  /* 0x0000000684007c0c */ /* 0x008fe2000cf61270 */
[----:B------:R-:W3:Y:S02]  /*64790*/  LDCU UR6, c[0x0][0x39c] ;  /* 0x00007380ff0677ac */ /* 0x000ee40008000800 */
[----:B------:R1:W-:Y:S01]  /*647a0*/  @P0 STG.E desc[UR22][R68.64], R80 ;  /* 0x0000005044000986 */ /* 0x0003e2000c101916 */
[----:B--2---:R-:W-:-:S04]  /*647b0*/  LEA R70, P5, R3, R2, 0x2 ;  /* 0x0000000203467211 */ /* 0x004fc800078a10ff */
[----:B------:R-:W-:Y:S02]  /*647c0*/  LEA.HI.X.SX32 R71, R3, R0, 0x2, P5 ;  /* 0x0000000003477211 */ /* 0x000fe400028f16ff */
[----:B-1----:R-:W-:Y:S02]  /*647d0*/  LEA R68, P5, R73, R2, 0x2 ;  /* 0x0000000249447211 */ /* 0x002fe400078a10ff */
[----:B-----5:R-:W-:Y:S01]  /*647e0*/  ISETP.LT.AND P0, PT, R75, UR7, !P1 ;  /* 0x000000074b007c0c */ /* 0x020fe2000cf01270 */
[----:B------:R1:W-:Y:S01]  /*647f0*/  @P2 STG.E desc[UR22][R70.64], R81 ;  /* 0x0000005146002986 */ /* 0x0003e2000c101916 */
[C---:B------:R-:W-:Y:S01]  /*64800*/  IADD3 R3, PT, PT, R73.reuse, UR5, RZ ;  /* 0x0000000549037c10 */ /* 0x040fe2000fffe0ff */
[----:B------:R-:W4:Y:S01]  /*64810*/  LDCU UR7, c[0x0][0x39c] ;  /* 0x00007380ff0777ac */ /* 0x000f220008000800 */
[----:B------:R-:W-:Y:S01]  /*64820*/  ISETP.LT.AND P2, PT, R72, UR4, !P1 ;  /* 0x0000000448007c0c */ /* 0x000fe2000cf41270 */
[----:B------:R-:W2:Y:S01]  /*64830*/  LDL.LU R75, [R1+0x116c] ;  /* 0x00116c00014b7983 */ /* 0x000ea20000300800 */
[----:B------:R-:W-:Y:S01]  /*64840*/  LEA.HI.X.SX32 R69, R73, R0, 0x2, P5 ;  /* 0x0000000049457211 */ /* 0x000fe200028f16ff */
[----:B------:R-:W5:Y:S02]  /*64850*/  LDCU UR4, c[0x0][0x39c] ;  /* 0x00007380ff0477ac */ /* 0x000f640008000800 */
[----:B------:R-:W2:Y:S01]  /*64860*/  LDL.LU R72, [R1+0x1170] ;  /* 0x0011700001487983 */ /* 0x000ea20000300800 */
[C---:B------:R-:W-:Y:S01]  /*64870*/  VIADD R73, R3.reuse, UR5 ;  /* 0x0000000503497c36 */ /* 0x040fe20008000000 */
[----:B-1----:R-:W-:-:S02]  /*64880*/  LEA R70, P5, R3, R2, 0x2 ;  /* 0x0000000203467211 */ /* 0x002fc400078a10ff */
[----:B------:R1:W-:Y:S01]  /*64890*/  @P4 STG.E desc[UR22][R68.64], R82 ;  /* 0x0000005244004986 */ /* 0x0003e2000c101916 */
[----:B---3--:R-:W-:Y:S01]  /*648a0*/  ISETP.LT.AND P4, PT, R74, UR6, !P1 ;  /* 0x000000064a007c0c */ /* 0x008fe2000cf81270 */
[----:B------:R-:W2:Y:S01]  /*648b0*/  LDCU UR6, c[0x0][0x39c] ;  /* 0x00007380ff0677ac */ /* 0x000ea20008000800 */
[----:B------:R-:W-:Y:S01]  /*648c0*/  LEA.HI.X.SX32 R71, R3, R0, 0x2, P5 ;  /* 0x0000000003477211 */ /* 0x000fe200028f16ff */
[----:B------:R-:W3:Y:S01]  /*648d0*/  LDL.LU R74, [R1+0x1174] ;  /* 0x00117400014a7983 */ /* 0x000ee20000300800 */
[----:B-1----:R-:W-:-:S04]  /*648e0*/  LEA R68, P5, R73, R2, 0x2 ;  /* 0x0000000249447211 */ /* 0x002fc800078a10ff */
[----:B------:R-:W-:Y:S01]  /*648f0*/  LEA.HI.X.SX32 R69, R73, R0, 0x2, P5 ;  /* 0x0000000049457211 */ /* 0x000fe200028f16ff */
[----:B------:R1:W-:Y:S01]  /*64900*/  @P3 STG.E desc[UR22][R70.64], R83 ;  /* 0x0000005346003986 */ /* 0x0003e2000c101916 */
[----:B----4-:R-:W-:-:S03]  /*64910*/  ISETP.LT.AND P3, PT, R77, UR7, !P1 ;  /* 0x000000074d007c0c */ /* 0x010fc6000cf61270 */
[----:B------:R4:W-:Y:S01]  /*64920*/  @P0 STG.E desc[UR22][R68.64], R84 ;  /* 0x0000005444000986 */ /* 0x0009e2000c101916 */
[----:B------:R-:W-:Y:S01]  /*64930*/  VIADD R3, R73, UR5 ;  /* 0x0000000549037c36 */ /* 0x000fe20008000000 */
[----:B------:R-:W2:Y:S01]  /*64940*/  LDCU UR7, c[0x0][0x39c] ;  /* 0x00007380ff0777ac */ /* 0x000ea20008000800 */
[----:B-----5:R-:W-:Y:S01]  /*64950*/  ISETP.LT.AND P0, PT, R76, UR4, !P1 ;  /* 0x000000044c007c0c */ /* 0x020fe2000cf01270 */
[----:B------:R-:W5:Y:S02]  /*64960*/  LDL.LU R77, [R1+0x1148] ;  /* 0x00114800014d7983 */ /* 0x000f640000300800 */
[C---:B------:R-:W-:Y:S01]  /*64970*/  IADD3 R73, PT, PT, R3.reuse, UR5, RZ ;  /* 0x0000000503497c10 */ /* 0x040fe2000fffe0ff */
[----:B------:R-:W3:Y:S01]  /*64980*/  LDCU UR4, c[0x0][0x39c] ;  /* 0x00007380ff0477ac */ /* 0x000ee20008000800 */
[----:B------:R-:W5:Y:S01]  /*64990*/  LDL.LU R76, [R1+0x114c] ;  /* 0x00114c00014c7983 */ /* 0x000f620000300800 */
[----:B-1----:R-:W-:-:S04]  /*649a0*/  LEA R70, P5, R3, R2, 0x2 ;  /* 0x0000000203467211 */ /* 0x002fc800078a10ff */
[----:B------:R-:W-:Y:S02]  /*649b0*/  LEA.HI.X.SX32 R71, R3, R0, 0x2, P5 ;  /* 0x0000000003477211 */ /* 0x000fe400028f16ff */
[C---:B----4-:R-:W-:Y:S01]  /*649c0*/  LEA R68, P5, R73.reuse, R2, 0x2 ;  /* 0x0000000249447211 */ /* 0x050fe200078a10ff */
[----:B------:R-:W-:-:S03]  /*649d0*/  VIADD R3, R73, UR5 ;  /* 0x0000000549037c36 */ /* 0x000fc60008000000 */
[----:B------:R-:W-:Y:S01]  /*649e0*/  LEA.HI.X.SX32 R69, R73, R0, 0x2, P5 ;  /* 0x0000000049457211 */ /* 0x000fe200028f16ff */
[----:B------:R1:W-:Y:S01]  /*649f0*/  @P2 STG.E desc[UR22][R70.64], R85 ;  /* 0x0000005546002986 */ /* 0x0003e2000c101916 */
[----:B------:R-:W-:-:S03]  /*64a00*/  VIADD R73, R3, UR5 ;  /* 0x0000000503497c36 */ /* 0x000fc60008000000 */
[----:B------:R4:W-:Y:S01]  /*64a10*/  @P4 STG.E desc[UR22][R68.64], R86 ;  /* 0x0000005644004986 */ /* 0x0009e2000c101916 */
[----:B-1----:R-:W-:-:S04]  /*64a20*/  LEA R70, P5, R3, R2, 0x2 ;  /* 0x0000000203467211 */ /* 0x002fc800078a10ff */
[----:B------:R-:W-:Y:S02]  /*64a30*/  LEA.HI.X.SX32 R71, R3, R0, 0x2, P5 ;  /* 0x0000000003477211 */ /* 0x000fe400028f16ff */
[C---:B----4-:R-:W-:Y:S02]  /*64a40*/  LEA R68, P5, R73.reuse, R2, 0x2 ;  /* 0x0000000249447211 */ /* 0x050fe400078a10ff */
[C---:B------:R-:W-:Y:S01]  /*64a50*/  IADD3 R3, PT, PT, R73.reuse, UR5, RZ ;  /* 0x0000000549037c10 */ /* 0x040fe2000fffe0ff */
[----:B------:R1:W-:Y:S01]  /*64a60*/  @P3 STG.E desc[UR22][R70.64], R87 ;  /* 0x0000005746003986 */ /* 0x0003e2000c101916 */
[----:B------:R-:W-:Y:S02]  /*64a70*/  LEA.HI.X.SX32 R69, R73, R0, 0x2, P5 ;  /* 0x0000000049457211 */ /* 0x000fe400028f16ff */
[----:B-1----:R-:W-:-:S04]  /*64a80*/  LEA R70, P5, R3, R2, 0x2 ;  /* 0x0000000203467211 */ /* 0x002fc800078a10ff */
[----:B------:R-:W-:Y:S01]  /*64a90*/  LEA.HI.X.SX32 R71, R3, R0, 0x2, P5 ;  /* 0x0000000003477211 */ /* 0x000fe200028f16ff */
[----:B------:R1:W-:Y:S01]  /*64aa0*/  @P0 STG.E desc[UR22][R68.64], R88 ;  /* 0x0000005844000986 */ /* 0x0003e2000c101916 */
[----:B--2---:R-:W-:Y:S01]  /*64ab0*/  ISETP.LT.AND P2, PT, R75, UR6, !P1 ;  /* 0x000000064b007c0c */ /* 0x004fe2000cf41270 */
[----:B------:R-:W5:Y:S02]  /*64ac0*/  LDCU UR6, c[0x0][0x39c] ;  /* 0x00007380ff0677ac */ /* 0x000f640008000800 */
[----:B------:R-:W2:Y:S01]  /*64ad0*/  LDL.LU R75, [R1+0x1154] ;  /* 0x00115400014b7983 */ /* 0x000ea20000300800 */
[----:B------:R-:W-:Y:S01]  /*64ae0*/  ISETP.LT.AND P4, PT, R72, UR7, !P1 ;  /* 0x0000000748007c0c */ /* 0x000fe2000cf81270 */
[----:B------:R-:W4:Y:S02]  /*64af0*/  LDCU UR7, c[0x0][0x39c] ;  /* 0x00007380ff0777ac */ /* 0x000f240008000800 */
[----:B------:R-:W2:Y:S01]  /*64b00*/  LDL.LU R72, [R1+0x115c] ;  /* 0x00115c0001487983 */ /* 0x000ea20000300800 */
[----:B---3--:R-:W-:-:S05]  /*64b10*/  ISETP.LT.AND P3, PT, R74, UR4, !P1 ;  /* 0x000000044a007c0c */ /* 0x008fca000cf61270 */
[----:B------:R3:W-:Y:S01]  /*64b20*/  @P2 STG.E desc[UR22][R70.64], R89 ;  /* 0x0000005946002986 */ /* 0x0007e2000c101916 */
[----:B------:R-:W-:Y:S01]  /*64b30*/  VIADD R73, R3, UR5 ;  /* 0x0000000503497c36 */ /* 0x000fe20008000000 */
[----:B------:R-:W2:Y:S02]  /*64b40*/  LDCU UR4, c[0x0][0x39c] ;  /* 0x00007380ff0477ac */ /* 0x000ea40008000800 */
[----:B------:R-:W2:Y:S01]  /*64b50*/  LDL.LU R74, [R1+0x1160] ;  /* 0x00116000014a7983 */ /* 0x000ea20000300800 */
[----:B-----5:R-:W-:Y:S01]  /*64b60*/  ISETP.LT.AND P0, PT, R77, UR6, !P1 ;  /* 0x000000064d007c0c */ /* 0x020fe2000cf01270 */
[----:B------:R-:W5:Y:S02]  /*64b70*/  LDCU UR6, c[0x0][0x39c] ;  /* 0x00007380ff0677ac */ /* 0x000f640008000800 */
[----:B------:R-:W2:Y:S01]  /*64b80*/  LDL.LU R77, [R1+0x1128] ;  /* 0x00112800014d7983 */ /* 0x000ea20000300800 */
[----:B----4-:R-:W-:Y:S01]  /*64b90*/  ISETP.LT.AND P2, PT, R76, UR7, !P1 ;  /* 0x000000074c007c0c */ /* 0x010fe2000cf41270 */
[----:B------:R-:W-:-:S02]  /*64ba0*/  VIADD R3, R73, UR5 ;  /* 0x0000000549037c36 */ /* 0x000fc40008000000 */
[----:B------:R-:W4:Y:S01]  /*64bb0*/  LDL.LU R76, [R1+0x112c] ;  /* 0x00112c00014c7983 */ /* 0x000f220000300800 */
[C---:B-1----:R-:W-:Y:S01]  /*64bc0*/  LEA R68, P5, R73.reuse, R2, 0x2 ;  /* 0x0000000249447211 */ /* 0x042fe200078a10ff */
[----:B------:R-:W1:Y:S03]  /*64bd0*/  LDCU UR7, c[0x0][0x39c] ;  /* 0x00007380ff0777ac */ /* 0x000e660008000800 */
[----:B------:R-:W-:Y:S02]  /*64be0*/  LEA.HI.X.SX32 R69, R73, R0, 0x2, P5 ;  /* 0x0000000049457211 */ /* 0x000fe400028f16ff */
[C---:B---3--:R-:W-:Y:S02]  /*64bf0*/  LEA R70, P5, R3.reuse, R2, 0x2 ;  /* 0x0000000203467211 */ /* 0x048fe400078a10ff */
[C---:B------:R-:W-:Y:S02]  /*64c00*/  IADD3 R73, PT, PT, R3.reuse, UR5, RZ ;  /* 0x0000000503497c10 */ /* 0x040fe4000fffe0ff */
[----:B------:R-:W-:Y:S01]  /*64c10*/  LEA.HI.X.SX32 R71, R3, R0, 0x2, P5 ;  /* 0x0000000003477211 */ /* 0x000fe200028f16ff */
[----:B------:R3:W-:Y:S02]  /*64c20*/  @P4 STG.E desc[UR22][R68.64], R90 ;  /* 0x0000005a44004986 */ /* 0x0007e4000c101916 */
[----:B------:R-:W-:-:S02]  /*64c30*/  VIADD R3, R73, UR5 ;  /* 0x0000000549037c36 */ /* 0x000fc40008000000 */
[----:B------:R1:W-:Y:S01]  /*64c40*/  @P3 STG.E desc[UR22][R70.64], R91 ;  /* 0x0000005b46003986 */ /* 0x0003e2000c101916 */
[----:B---3--:R-:W-:-:S04]  /*64c50*/  LEA R68, P5, R73, R2, 0x2 ;  /* 0x0000000249447211 */ /* 0x008fc800078a10ff */
[----:B------:R-:W-:Y:S01]  /*64c60*/  LEA.HI.X.SX32 R69, R73, R0, 0x2, P5 ;  /* 0x0000000049457211 */ /* 0x000fe200028f16ff */
[C---:B------:R-:W-:Y:S01]  /*64c70*/  VIADD R73, R3.reuse, UR5 ;  /* 0x0000000503497c36 */ /* 0x040fe20008000000 */
[----:B-1----:R-:W-:-:S03]  /*64c80*/  LEA R70, P5, R3, R2, 0x2 ;  /* 0x0000000203467211 */ /* 0x002fc600078a10ff */
[----:B------:R1:W-:Y:S01]  /*64c90*/  @P0 STG.E desc[UR22][R68.64], R92 ;  /* 0x0000005c44000986 */ /* 0x0003e2000c101916 */
[----:B------:R-:W-:Y:S02]  /*64ca0*/  LEA.HI.X.SX32 R71, R3, R0, 0x2, P5 ;  /* 0x0000000003477211 */ /* 0x000fe400028f16ff */
[----:B-1----:R-:W-:-:S04]  /*64cb0*/  LEA R68, P5, R73, R2, 0x2 ;  /* 0x0000000249447211 */ /* 0x002fc800078a10ff */
[----:B------:R-:W-:Y:S01]  /*64cc0*/  LEA.HI.X.SX32 R69, R73, R0, 0x2, P5 ;  /* 0x0000000049457211 */ /* 0x000fe200028f16ff */
[----:B------:R1:W-:Y:S01]  /*64cd0*/  @P2 STG.E desc[UR22][R70.64], R93 ;  /* 0x0000005d46002986 */ /* 0x0003e2000c101916 */
[----:B--2---:R-:W-:Y:S01]  /*64ce0*/  ISETP.LT.AND P4, PT, R75, UR4, !P1 ;  /* 0x000000044b007c0c */ /* 0x004fe2000cf81270 */
[----:B------:R-:W2:Y:S02]  /*64cf0*/  LDCU UR4, c[0x0][0x39c] ;  /* 0x00007380ff0477ac */ /* 0x000ea40008000800 */
[----:B------:R-:W3:Y:S01]  /*64d00*/  LDL.LU R75, [R1+0x1130] ;  /* 0x00113000014b7983 */ /* 0x000ee20000300800 */
[----:B-----5:R-:W-:Y:S01]  /*64d10*/  ISETP.LT.AND P3, PT, R72, UR6, !P1 ;  /* 0x0000000648007c0c */ /* 0x020fe2000cf61270 */
[----:B------:R-:W4:Y:S02]  /*64d20*/  LDCU UR6, c[0x0][0x39c] ;  /* 0x00007380ff0677ac */ /* 0x000f240008000800 */
[----:B------:R-:W5:Y:S01]  /*64d30*/  LDL.LU R72, [R1+0x1134] ;  /* 0x0011340001487983 */ /* 0x000f620000300800 */
[----:B------:R-:W-:-:S05]  /*64d40*/  ISETP.LT.AND P0, PT, R74, UR7, !P1 ;  /* 0x000000074a007c0c */ /* 0x000fca000cf01270 */
[----:B------:R1:W-:Y:S01]  /*64d50*/  @P4 STG.E desc[UR22][R68.64], R94 ;  /* 0x0000005e44004986 */ /* 0x0003e2000c101916 */
[----:B------:R-:W-:Y:S01]  /*64d60*/  IADD3 R3, PT, PT, R73, UR5, RZ ;  /* 0x0000000549037c10 */ /* 0x000fe2000fffe0ff */
[----:B------:R-:W3:Y:S02]  /*64d70*/  LDCU UR7, c[0x0][0x39c] ;  /* 0x00007380ff0777ac */ /* 0x000ee40008000800 */
[----:B------:R-:W5:Y:S01]  /*64d80*/  LDL.LU R74, [R1+0x113c] ;  /* 0x00113c00014a7983 */ /* 0x000f620000300800 */
[----:B--2---:R-:W-:Y:S01]  /*64d90*/  ISETP.LT.AND P2, PT, R77, UR4, !P1 ;  /* 0x000000044d007c0c */ /* 0x004fe2000cf41270 */
        /* <DEDUP_REMOVED lines=8> */
[C---:B------:R-:W-:Y:S01]  /*64e20*/  LEA R68, P5, R73.reuse, R2, 0x2 ;  /* 0x0000000249447211 */ /* 0x040fe200078a10ff */
[----:B------:R-:W-:-:S03]  /*64e30*/  VIADD R3, R73, UR5 ;  /* 0x0000000549037c36 */ /* 0x000fc60008000000 */
[----:B------:R-:W-:Y:S01]  /*64e40*/  LEA.HI.X.SX32 R69, R73, R0, 0x2, P5 ;  /* 0x0000000049457211 */ /* 0x000fe200028f16ff */
[----:B------:R1:W-:Y:S01]  /*64e50*/  @P3 STG.E desc[UR22][R70.64], R95 ;  /* 0x0000005f46003986 */ /* 0x0003e2000c101916 */
[----:B------:R-:W-:-:S03]  /*64e60*/  IADD3 R73, PT, PT, R3, UR5, RZ ;  /* 0x0000000503497c10 */ /* 0x000fc6000fffe0ff */
[----:B------:R1:W-:Y:S02]  /*64e70*/  @P0 STG.E desc[UR22][R68.64], R96 ;  /* 0x0000006044000986 */ /* 0x0003e4000c101916 */
[----:B-1----:R-:W-:-:S04]  /*64e80*/  LEA R70, P5, R3, R2, 0x2 ;  /* 0x0000000203467211 */ /* 0x002fc800078a10ff */
[----:B------:R-:W-:Y:S01]  /*64e90*/  LEA.HI.X.SX32 R71, R3, R0, 0x2, P5 ;  /* 0x0000000003477211 */ /* 0x000fe200028f16ff */
[C---:B------:R-:W-:Y:S01]  /*64ea0*/  VIADD R3, R73.reuse, UR5 ;  /* 0x0000000549037c36 */ /* 0x040fe20008000000 */
[----:B------:R-:W-:-:S03]  /*64eb0*/  LEA R68, P5, R73, R2, 0x2 ;  /* 0x0000000249447211 */ /* 0x000fc600078a10ff */
[----:B------:R1:W-:Y:S01]  /*64ec0*/  @P2 STG.E desc[UR22][R70.64], R97 ;  /* 0x0000006146002986 */ /* 0x0003e2000c101916 */
[----:B------:R-:W-:Y:S02]  /*64ed0*/  LEA.HI.X.SX32 R69, R73, R0, 0x2, P5 ;  /* 0x0000000049457211 */ /* 0x000fe400028f16ff */
[----:B-1----:R-:W-:-:S04]  /*64ee0*/  LEA R70, P5, R3, R2, 0x2 ;  /* 0x0000000203467211 */ /* 0x002fc800078a10ff */
[----:B------:R-:W-:Y:S01]  /*64ef0*/  LEA.HI.X.SX32 R71, R3, R0, 0x2, P5 ;  /* 0x0000000003477211 */ /* 0x000fe200028f16ff */
[----:B------:R1:W-:Y:S01]  /*64f00*/  @P4 STG.E desc[UR22][R68.64], R98 ;  /* 0x0000006244004986 */ /* 0x0003e2000c101916 */
[----:B---3--:R-:W-:Y:S01]  /*64f10*/  ISETP.LT.AND P3, PT, R75, UR7, !P1 ;  /* 0x000000074b007c0c */ /* 0x008fe2000cf61270 */
[----:B------:R-:W2:Y:S02]  /*64f20*/  LDCU UR7, c[0x0][0x39c] ;  /* 0x00007380ff0777ac */ /* 0x000ea40008000800 */
[----:B------:R-:W3:Y:S01]  /*64f30*/  LDL.LU R75, [R1+0x111c] ;  /* 0x00111c00014b7983 */ /* 0x000ee20000300800 */
[----:B-----5:R-:W-:Y:S01]  /*64f40*/  ISETP.LT.AND P0, PT, R72, UR4, !P1 ;  /* 0x0000000448007c0c */ /* 0x020fe2000cf01270 */
[----:B------:R-:W4:Y:S02]  /*64f50*/  LDCU UR4, c[0x0][0x39c] ;  /* 0x00007380ff0477ac */ /* 0x000f240008000800 */
[----:B------:R-:W5:Y:S01]  /*64f60*/  LDL.LU R72, [R1+0x1120] ;  /* 0x0011200001487983 */ /* 0x000f620000300800 */
[----:B------:R-:W-:-:S05]  /*64f70*/  ISETP.LT.AND P2, PT, R74, UR6, !P1 ;  /* 0x000000064a007c0c */ /* 0x000fca000cf41270 */
[----:B------:R1:W-:Y:S01]  /*64f80*/  @P3 STG.E desc[UR22][R70.64], R99 ;  /* 0x0000006346003986 */ /* 0x0003e2000c101916 */
[----:B------:R-:W-:Y:S01]  /*64f90*/  VIADD R73, R3, UR5 ;  /* 0x0000000503497c36 */ /* 0x000fe20008000000 */
[----:B------:R-:W3:Y:S02]  /*64fa0*/  LDCU UR6, c[0x0][0x39c] ;  /* 0x00007380ff0677ac */ /* 0x000ee40008000800 */
[----:B------:R-:W5:Y:S01]  /*64fb0*/  LDL.LU R74, [R1+0x1124] ;  /* 0x00112400014a7983 */ /* 0x000f620000300800 */
[----:B--2---:R-:W-:Y:S01]  /*64fc0*/  ISETP.LT.AND P4, PT, R77, UR7, !P1 ;  /* 0x000000074d007c0c */ /* 0x004fe2000cf81270 */
[----:B------:R-:W5:Y:S02]  /*64fd0*/  LDCU UR7, c[0x0][0x39c] ;  /* 0x00007380ff0777ac */ /* 0x000f640008000800 */
[----:B------:R-:W2:Y:S01]  /*64fe0*/  LDL.LU R77, [R1+0x10ec] ;  /* 0x0010ec00014d7983 */ /* 0x000ea20000300800 */
[----:B----4-:R-:W-:Y:S01]  /*64ff0*/  ISETP.LT.AND P3, PT, R76, UR4, !P1 ;  /* 0x000000044c007c0c */ /* 0x010fe2000cf61270 */
[----:B------:R-:W4:Y:S02]  /*65000*/  LDCU UR4, c[0x0][0x39c] ;  /* 0x00007380ff0477ac */ /* 0x000f240008000800 */
[----:B------:R-:W2:Y:S01]  /*65010*/  LDL.LU R76, [R1+0x10f0] ;  /* 0x0010f000014c7983 */ /* 0x000ea20000300800 */
[----:B-1----:R-:W-:-:S02]  /*65020*/  LEA R68, P5, R73, R2, 0x2 ;  /* 0x0000000249447211 */ /* 0x002fc400078a10ff */
[C---:B------:R-:W-:Y:S02]  /*65030*/  IADD3 R3, PT, PT, R73.reuse, UR5, RZ ;  /* 0x0000000549037c10 */ /* 0x040fe4000fffe0ff */
[----:B------:R-:W-:Y:S02]  /*65040*/  LEA.HI.X.SX32 R69, R73, R0, 0x2, P5 ;  /* 0x0000000049457211 */ /* 0x000fe400028f16ff */
[C---:B------:R-:W-:Y:S01]  /*65050*/  LEA R70, P5, R3.reuse, R2, 0x2 ;  /* 0x0000000203467211 */ /* 0x040fe200078a10ff */
        /* <DEDUP_REMOVED lines=34> */
[C---:B------:R-:W-:Y:S02]  /*65280*/  LEA R68, P5, R73.reuse, R2, 0x2 ;  /* 0x0000000249447211 */ /* 0x040fe400078a10ff */
[C---:B------:R-:W-:Y:S02]  /*65290*/  IADD3 R3, PT, PT, R73.reuse, UR5, RZ ;  /* 0x0000000549037c10 */ /* 0x040fe4000fffe0ff */
[----:B------:R-:W-:Y:S01]  /*652a0*/  LEA.HI.X.SX32 R69, R73, R0, 0x2, P5 ;  /* 0x0000000049457211 */ /* 0x000fe200028f16ff */
[----:B------:R1:W-:Y:S02]  /*652b0*/  @P2 STG.E desc[UR22][R70.64], R105 ;  /* 0x0000006946002986 */ /* 0x0003e4000c101916 */
[----:B------:R-:W-:-:S02]  /*652c0*/  VIADD R73, R3, UR5 ;  /* 0x0000000503497c36 */ /* 0x000fc40008000000 */
        /* <DEDUP_REMOVED lines=15> */
[----:B------:R-:W5:Y:S06]  /*653c0*/  LDL.LU R72, [R1+0x10e8] ;  /* 0x0010e80001487983 */ /* 0x000f6c0000300800 */
[----:B------:R1:W-:Y:S01]  /*653d0*/  @P2 STG.E desc[UR22][R70.64], R109 ;  /* 0x0000006d46002986 */ /* 0x0003e2000c101916 */
[----:B------:R-:W-:Y:S01]  /*653e0*/  ISETP.LT.AND P3, PT, R74, UR7, !P1 ;  /* 0x000000074a007c0c */ /* 0x000fe2000cf61270 */
        /* <DEDUP_REMOVED lines=8> */
[----:B------:R-:W-:-:S03]  /*65470*/  IADD3 R73, PT, PT, R3, UR5, RZ ;  /* 0x0000000503497c10 */ /* 0x000fc6000fffe0ff */
[----:B------:R-:W2:Y:S01]  /*65480*/  LDL.LU R80, [R1+0x10b8] ;  /* 0x0010b80001507983 */ /* 0x000ea20000300800 */
[C---:B-1----:R-:W-:Y:S01]  /*65490*/  LEA R68, P5, R73.reuse, R2, 0x2 ;  /* 0x0000000249447211 */ /* 0x042fe200078a10ff */
[C---:B------:R-:W-:Y:S02]  /*654a0*/  VIADD R3, R73.reuse, UR5 ;  /* 0x0000000549037c36 */ /* 0x040fe40008000000 */
[----:B------:R-:W2:Y:S01]  /*654b0*/  LDL.LU R79, [R1+0x10b4] ;  /* 0x0010b400014f7983 */ /* 0x000ea20000300800 */
[----:B------:R-:W-:Y:S02]  /*654c0*/  LEA.HI.X.SX32 R69, R73, R0, 0x2, P5 ;  /* 0x0000000049457211 */ /* 0x000fe400028f16ff */
[C---:B------:R-:W-:Y:S01]  /*654d0*/  LEA R70, P5, R3.reuse, R2, 0x2 ;  /* 0x0000000203467211 */ /* 0x040fe200078a10ff */
[C---:B------:R-:W-:Y:S01]  /*654e0*/  VIADD R73, R3.reuse, UR5 ;  /* 0x0000000503497c36 */ /* 0x040fe20008000000 */
[----:B------:R-:W2:Y:S02]  /*654f0*/  LDL.LU R78, [R1+0x10b0] ;  /* 0x0010b000014e7983 */ /* 0x000ea40000300800 */
[----:B------:R-:W-:-:S02]  /*65500*/  LEA.HI.X.SX32 R71, R3, R0, 0x2, P5 ;  /* 0x0000000003477211 */ /* 0x000fc400028f16ff */
[----:B------:R1:W-:Y:S01]  /*65510*/  @P4 STG.E desc[UR22][R68.64], R110 ;  /* 0x0000006e44004986 */ /* 0x0003e2000c101916 */
[----:B------:R-:W-:-:S03]  /*65520*/  IADD3 R3, PT, PT, R73, UR5, RZ ;  /* 0x0000000549037c10 */ /* 0x000fc6000fffe0ff */
[----:B------:R2:W-:Y:S04]  /*65530*/  @P3 STG.E desc[UR22][R70.64], R111 ;  /* 0x0000006f46003986 */ /* 0x0005e8000c101916 */
[----:B------:R-:W2:Y:S01]  /*65540*/  LDL.LU R81, [R1+0x1098] ;  /* 0x0010980001517983 */ /* 0x000ea20000300800 */
[----:B-1----:R-:W-:-:S04]  /*65550*/  LEA R68, P5, R73, R2, 0x2 ;  /* 0x0000000249447211 */ /* 0x002fc800078a10ff */
[----:B------:R-:W-:-:S05]  /*65560*/  LEA.HI.X.SX32 R69, R73, R0, 0x2, P5 ;  /* 0x0000000049457211 */ /* 0x000fca00028f16ff */
[----:B------:R1:W-:Y:S01]  /*65570*/  @P0 STG.E desc[UR22][R68.64], R112 ;  /* 0x0000007044000986 */ /* 0x0003e2000c101916 */
[----:B---3--:R-:W-:Y:S02]  /*65580*/  ISETP.LT.AND P4, PT, R75, UR7, !P1 ;  /* 0x000000074b007c0c */ /* 0x008fe4000cf81270 */
[----:B-----5:R-:W-:Y:S01]  /*65590*/  ISETP.LT.AND P3, PT, R72, UR4, !P1 ;  /* 0x0000000448007c0c */ /* 0x020fe2000cf61270 */
[----:B------:R-:W2:Y:S01]  /*655a0*/  LDCU UR4, c[0x0][0x39c] ;  /* 0x00007380ff0477ac */ /* 0x000ea20008000800 */
[C---:B------:R-:W-:Y:S01]  /*655b0*/  LEA R72, P5, R3.reuse, R2, 0x2 ;  /* 0x0000000203487211 */ /* 0x040fe200078a10ff */
[C---:B------:R-:W-:Y:S01]  /*655c0*/  VIADD R75, R3.reuse, UR5 ;  /* 0x00000005034b7c36 */ /* 0x040fe20008000000 */
[----:B------:R-:W3:Y:S02]  /*655d0*/  LDCU UR7, c[0x0][0x39c] ;  /* 0x00007380ff0777ac */ /* 0x000ee40008000800 */
[----:B------:R-:W-:Y:S01]  /*655e0*/  LEA.HI.X.SX32 R73, R3, R0, 0x2, P5 ;  /* 0x0000000003497211 */ /* 0x000fe200028f16ff */
[----:B------:R-:W-:-:S04]  /*655f0*/  VIADD R3, R75, UR5 ;  /* 0x000000054b037c36 */ /* 0x000fc80008000000 */
[----:B------:R5:W-:Y:S01]  /*65600*/  @P2 STG.E desc[UR22][R72.64], R113 ;  /* 0x0000007148002986 */ /* 0x000be2000c101916 */
[----:B----4-:R-:W-:Y:S01]  /*65610*/  ISETP.LT.AND P0, PT, R74, UR6, !P1 ;  /* 0x000000064a007c0c */ /* 0x010fe2000cf01270 */
[----:B------:R-:W4:Y:S01]  /*65620*/  LDCU UR6, c[0x0][0x39c] ;  /* 0x00007380ff0677ac */ /* 0x000f220008000800 */
[----:B------:R-:W-:-:S04]  /*65630*/  LEA R74, P5, R75, R2, 0x2 ;  /* 0x000000024b4a7211 */ /* 0x000fc800078a10ff */
[----:B------:R-:W-:-:S05]  /*65640*/  LEA.HI.X.SX32 R75, R75, R0, 0x2, P5 ;  /* 0x000000004b4b7211 */ /* 0x000fca00028f16ff */
[----:B------:R1:W-:Y:S01]  /*65650*/  @P4 STG.E desc[UR22][R74.64], R114 ;  /* 0x000000724a004986 */ /* 0x0003e2000c101916 */
[----:B--2---:R-:W-:Y:S01]  /*65660*/  ISETP.LT.AND P4, PT, R76, UR4, !P1 ;  /* 0x000000044c007c0c */ /* 0x004fe2000cf81270 */
[----:B------:R-:W2:Y:S02]  /*65670*/  LDCU UR4, c[0x0][0x39c] ;  /* 0x00007380ff0477ac */ /* 0x000ea40008000800 */
[----:B------:R-:W2:Y:S01]  /*65680*/  LDL.LU R76, [R1+0x1094] ;  /* 0x00109400014c7983 */ /* 0x000ea20000300800 */
[----:B---3--:R-:W-:Y:S02]  /*65690*/  ISETP.LT.AND P2, PT, R77, UR7, !P1 ;  /* 0x000000074d007c0c */ /* 0x008fe4000cf41270 */
[C---:B------:R-:W-:Y:S01]  /*656a0*/  LEA R70, P5, R3.reuse, R2, 0x2 ;  /* 0x0000000203467211 */ /* 0x040fe200078a10ff */
[----:B------:R-:W3:Y:S01]  /*656b0*/  LDCU UR7, c[0x0][0x39c] ;  /* 0x00007380ff0777ac */ /* 0x000ee20008000800 */
[C---:B------:R-:W-:Y:S02]  /*656c0*/  IADD3 R77, PT, PT, R3.reuse, UR5, RZ ;  /* 0x00000005034d7c10 */ /* 0x040fe4000fffe0ff */
[----:B------:R-:W-:-:S02]  /*656d0*/  LEA.HI.X.SX32 R71, R3, R0, 0x2, P5 ;  /* 0x0000000003477211 */ /* 0x000fc400028f16ff */
[C---:B-1----:R-:W-:Y:S01]  /*656e0*/  LEA R68, P5, R77.reuse, R2, 0x2 ;  /* 0x000000024d447211 */ /* 0x042fe200078a10ff */
[----:B------:R-:W-:-:S03]  /*656f0*/  VIADD R3, R77, UR5 ;  /* 0x000000054d037c36 */ /* 0x000fc60008000000 */
[----:B------:R-:W-:Y:S02]  /*65700*/  LEA.HI.X.SX32 R69, R77, R0, 0x2, P5 ;  /* 0x000000004d457211 */ /* 0x000fe400028f16ff */
[C---:B-----5:R-:W-:Y:S01]  /*65710*/  LEA R72, P5, R3.reuse, R2, 0x2 ;  /* 0x0000000203487211 */ /* 0x060fe200078a10ff */
[----:B------:R1:W-:Y:S03]  /*65720*/  @P3 STG.E desc[UR22][R70.64], R115 ;  /* 0x0000007346003986 */ /* 0x0003e6000c101916 */
[C---:B------:R-:W-:Y:S01]  /*65730*/  LEA.HI.X.SX32 R73, R3.reuse, R0, 0x2, P5 ;  /* 0x0000000003497211 */ /* 0x040fe200028f16ff */
[----:B------:R5:W-:Y:S01]  /*65740*/  @P0 STG.E desc[UR22][R68.64], R116 ;  /* 0x0000007444000986 */ /* 0x000be2000c101916 */
[----:B----4-:R-:W-:Y:S01]  /*65750*/  ISETP.LT.AND P3, PT, R80, UR6, !P1 ;  /* 0x0000000650007c0c */ /* 0x010fe2000cf61270 */
[----:B------:R-:W-:Y:S01]  /*65760*/  VIADD R75, R3, UR5 ;  /* 0x00000005034b7c36 */ /* 0x000fe20008000000 */
[----:B------:R-:W4:Y:S01]  /*65770*/  LDCU UR6, c[0x0][0x39c] ;  /* 0x00007380ff0677ac */ /* 0x000f220008000800 */
[----:B------:R-:W2:Y:S01]  /*65780*/  LDL.LU R80, [R1+0x1090] ;  /* 0x0010900001507983 */ /* 0x000ea20000300800 */
[----:B---3--:R-:W-:Y:S01]  /*65790*/  ISETP.LT.AND P0, PT, R79, UR7, !P1 ;  /* 0x000000074f007c0c */ /* 0x008fe2000cf01270 */
[----:B------:R-:W3:Y:S02]  /*657a0*/  LDCU UR7, c[0x0][0x39c] ;  /* 0x00007380ff0777ac */ /* 0x000ee40008000800 */
[----:B------:R2:W-:Y:S02]  /*657b0*/  @P2 STG.E desc[UR22][R72.64], R117 ;  /* 0x0000007548002986 */ /* 0x0005e4000c101916 */
[----:B--2---:R-:W-:-:S02]  /*657c0*/  ISETP.LT.AND P2, PT, R78, UR4, !P1 ;  /* 0x000000044e007c0c */ /* 0x004fc4000cf41270 */
[C---:B------:R-:W-:Y:S01]  /*657d0*/  LEA R74, P5, R75.reuse, R2, 0x2 ;  /* 0x000000024b4a7211 */ /* 0x040fe200078a10ff */
[----:B------:R-:W2:Y:S01]  /*657e0*/  LDL.LU R79, [R1+0x1088] ;  /* 0x00108800014f7983 */ /* 0x000ea20000300800 */
[C---:B------:R-:W-:Y:S01]  /*657f0*/  IADD3 R3, PT, PT, R75.reuse, UR5, RZ ;  /* 0x000000054b037c10 */ /* 0x040fe2000fffe0ff */
[----:B------:R-:W3:Y:S02]  /*65800*/  LDCU UR4, c[0x0][0x39c] ;  /* 0x00007380ff0477ac */ /* 0x000ee40008000800 */
[----:B------:R-:W2:Y:S01]  /*65810*/  LDL.LU R78, [R1+0x107c] ;  /* 0x00107c00014e7983 */ /* 0x000ea20000300800 */
[----:B------:R-:W-:Y:S02]  /*65820*/  LEA.HI.X.SX32 R75, R75, R0, 0x2, P5 ;  /* 0x000000004b4b7211 */ /* 0x000fe400028f16ff */
[----:B-1----:R-:W-:-:S04]  /*65830*/  LEA R70, P5, R3, R2, 0x2 ;  /* 0x0000000203467211 */ /* 0x002fc800078a10ff */
[----:B------:R-:W-:Y:S01]  /*65840*/  LEA.HI.X.SX32 R71, R3, R0, 0x2, P5 ;  /* 0x0000000003477211 */ /* 0x000fe200028f16ff */
[----:B------:R1:W-:Y:S01]  /*65850*/  @P4 STG.E desc[UR22][R74.64], R118 ;  /* 0x000000764a004986 */ /* 0x0003e2000c101916 */
[----:B----4-:R-:W-:Y:S01]  /*65860*/  ISETP.LT.AND P4, PT, R81, UR6, !P1 ;  /* 0x0000000651007c0c */ /* 0x010fe2000cf81270 */
[----:B-----5:R-:W-:Y:S01]  /*65870*/  VIADD R69, R3, UR5 ;  /* 0x0000000503457c36 */ /* 0x020fe20008000000 */
[----:B------:R-:W2:Y:S01]  /*65880*/  LDCU UR6, c[0x0][0x39c] ;  /* 0x00007380ff0677ac */ /* 0x000ea20008000800 */
[----:B------:R-:W-:Y:S04]  /*65890*/  @P3 STG.E desc[UR22][R70.64], R119 ;  /* 0x0000007746003986 */ /* 0x000fe8000c101916 */
[----:B------:R-:W4:Y:S01]  /*658a0*/  LDL.LU R81, [R1+0x1070] ;  /* 0x0010700001517983 */ /* 0x000f220000300800 */
[----:B---3--:R-:W-:Y:S01]  /*658b0*/  ISETP.LT.AND P3, PT, R76, UR7, !P1 ;  /* 0x000000074c007c0c */ /* 0x008fe2000cf61270 */
[----:B------:R-:W-:-:S02]  /*658c0*/  VIADD R3, R69, UR5 ;  /* 0x0000000545037c36 */ /* 0x000fc40008000000 */
[----:B------:R-:W3:Y:S01]  /*658d0*/  LDL.LU R76, [R1+0x1064] ;  /* 0x00106400014c7983 */ /* 0x000ee20000300800 */
[C---:B------:R-:W-:Y:S01]  /*658e0*/  LEA R68, P5, R69.reuse, R2, 0x2 ;  /* 0x0000000245447211 */ /* 0x040fe200078a10ff */
[----:B------:R-:W5:Y:S03]  /*658f0*/  LDCU UR7, c[0x0][0x39c] ;  /* 0x00007380ff0777ac */ /* 0x000f660008000800 */
[----:B------:R-:W-:Y:S02]  /*65900*/  LEA.HI.X.SX32 R69, R69, R0, 0x2, P5 ;  /* 0x0000000045457211 */ /* 0x000fe400028f16ff */
[C---:B------:R-:W-:Y:S02]  /*65910*/  LEA R72, P5, R3.reuse, R2, 0x2 ;  /* 0x0000000203487211 */ /* 0x040fe400078a10ff */
[C---:B------:R-:W-:Y:S02]  /*65920*/  IADD3 R77, PT, PT, R3.reuse, UR5, RZ ;  /* 0x00000005034d7c10 */ /* 0x040fe4000fffe0ff */
[----:B------:R-:W-:-:S02]  /*65930*/  LEA.HI.X.SX32 R73, R3, R0, 0x2, P5 ;  /* 0x0000000003497211 */ /* 0x000fc400028f16ff */
[C---:B-1----:R-:W-:Y:S01]  /*65940*/  LEA R74, P5, R77.reuse, R2, 0x2 ;  /* 0x000000024d4a7211 */ /* 0x042fe200078a10ff */
[----:B------:R1:W-:Y:S03]  /*65950*/  @P0 STG.E desc[UR22][R68.64], R120 ;  /* 0x0000007844000986 */ /* 0x0003e6000c101916 */
[C---:B------:R-:W-:Y:S01]  /*65960*/  LEA.HI.X.SX32 R75, R77.reuse, R0, 0x2, P5 ;  /* 0x000000004d4b7211 */ /* 0x040fe200028f16ff */
[----:B------:R-:W-:Y:S01]  /*65970*/  VIADD R3, R77, UR5 ;  /* 0x000000054d037c36 */ /* 0x000fe20008000000 */
[----:B------:R-:W-:Y:S01]  /*65980*/  @P2 STG.E desc[UR22][R72.64], R121 ;  /* 0x0000007948002986 */ /* 0x000fe2000c101916 */
[----:B------:R-:W-:Y:S01]  /*65990*/  ISETP.LT.AND P0, PT, R80, UR4, !P1 ;  /* 0x0000000450007c0c */ /* 0x000fe2000cf01270 */
[----:B------:R-:W4:Y:S02]  /*659a0*/  LDCU UR4, c[0x0][0x39c] ;  /* 0x00007380ff0477ac */ /* 0x000f240008000800 */
[----:B------:R-:W3:Y:S04]  /*659b0*/  LDL.LU R80, [R1+0x1058] ;  /* 0x0010580001507983 */ /* 0x000ee80000300800 */
[----:B------:R4:W-:Y:S01]  /*659c0*/  @P4 STG.E desc[UR22][R74.64], R122 ;  /* 0x0000007a4a004986 */ /* 0x0009e2000c101916 */
[----:B--2---:R-:W-:Y:S01]  /*659d0*/  ISETP.LT.AND P2, PT, R79, UR6, !P1 ;  /* 0x000000064f007c0c */ /* 0x004fe2000cf41270 */
[----:B------:R-:W3:Y:S02]  /*659e0*/  LDCU UR6, c[0x0][0x39c] ;  /* 0x00007380ff0677ac */ /* 0x000ee40008000800 */
[----:B------:R-:W2:Y:S01]  /*659f0*/  LDL.LU R79, [R1+0x1050] ;  /* 0x00105000014f7983 */ /* 0x000ea20000300800 */
[----:B-----5:R-:W-:Y:S01]  /*65a00*/  ISETP.LT.AND P4, PT, R78, UR7, !P1 ;  /* 0x000000074e007c0c */ /* 0x020fe2000cf81270 */
[----:B-1----:R-:W-:-:S02]  /*65a10*/  VIADD R69, R3, UR5 ;  /* 0x0000000503457c36 */ /* 0x002fc40008000000 */
[----:B------:R-:W5:Y:S01]  /*65a20*/  LDL.LU R78, [R1+0x104c] ;  /* 0x00104c00014e7983 */ /* 0x000f620000300800 */
[C---:B------:R-:W-:Y:S01]  /*65a30*/  LEA R70, P5, R3.reuse, R2, 0x2 ;  /* 0x0000000203467211 */ /* 0x040fe200078a10ff */
[----:B------:R-:W1:Y:S03]  /*65a40*/  LDCU UR7, c[0x0][0x39c] ;  /* 0x00007380ff0777ac */ /* 0x000e660008000800 */
[----:B------:R-:W-:Y:S02]  /*65a50*/  LEA.HI.X.SX32 R71, R3, R0, 0x2, P5 ;  /* 0x0000000003477211 */ /* 0x000fe400028f16ff */
[C---:B------:R-:W-:Y:S02]  /*65a60*/  LEA R68, P5, R69.reuse, R2, 0x2 ;  /* 0x0000000245447211 */ /* 0x040fe400078a10ff */
[C---:B------:R-:W-:Y:S02]  /*65a70*/  IADD3 R3, PT, PT, R69.reuse, UR5, RZ ;  /* 0x0000000545037c10 */ /* 0x040fe4000fffe0ff */
[----:B------:R-:W-:Y:S01]  /*65a80*/  LEA.HI.X.SX32 R69, R69, R0, 0x2, P5 ;  /* 0x0000000045457211 */ /* 0x000fe200028f16ff */
[----:B------:R1:W-:Y:S01]  /*65a90*/  @P3 STG.E desc[UR22][R70.64], R123 ;  /* 0x0000007b46003986 */ /* 0x0003e2000c101916 */
[----:B----4-:R-:W-:Y:S01]  /*65aa0*/  ISETP.LT.AND P3, PT, R81, UR4, !P1 ;  /* 0x0000000451007c0c */ /* 0x010fe2000cf61270 */
[----:B------:R-:W-:-:S02]  /*65ab0*/  VIADD R75, R3, UR5 ;  /* 0x00000005034b7c36 */ /* 0x000fc40008000000 */
[----:B------:R4:W-:Y:S01]  /*65ac0*/  @P0 STG.E desc[UR22][R68.64], R124 ;  /* 0x0000007c44000986 */ /* 0x0009e2000c101916 */
[C---:B------:R-:W-:Y:S01]  /*65ad0*/  LEA R72, P5, R3.reuse, R2, 0x2 ;  /* 0x0000000203487211 */ /* 0x040fe200078a10ff */
[----:B------:R-:W2:Y:S02]  /*65ae0*/  LDCU UR4, c[0x0][0x39c] ;  /* 0x00007380ff0477ac */ /* 0x000ea40008000800 */
[----:B------:R-:W5:Y:S01]  /*65af0*/  LDL.LU R81, [R1+0x1038] ;  /* 0x0010380001517983 */ /* 0x000f620000300800 */
[----:B---3--:R-:W-:Y:S01]  /*65b00*/  ISETP.LT.AND P0, PT, R76, UR6, !P1 ;  /* 0x000000064c007c0c */ /* 0x008fe2000cf01270 */
[----:B------:R-:W5:Y:S02]  /*65b10*/  LDCU UR6, c[0x0][0x39c] ;  /* 0x00007380ff0677ac */ /* 0x000f640008000800 */
[----:B------:R-:W3:Y:S01]  /*65b20*/  LDL.LU R76, [R1+0x1030] ;  /* 0x00103000014c7983 */ /* 0x000ee20000300800 */
[----:B------:R-:W-:Y:S01]  /*65b30*/  LEA.HI.X.SX32 R73, R3, R0, 0x2, P5 ;  /* 0x0000000003497211 */ /* 0x000fe200028f16ff */
[C---:B------:R-:W-:Y:S01]  /*65b40*/  VIADD R3, R75.reuse, UR5 ;  /* 0x000000054b037c36 */ /* 0x040fe20008000000 */
[----:B------:R-:W-:-:S04]  /*65b50*/  LEA R74, P5, R75, R2, 0x2 ;  /* 0x000000024b4a7211 */ /* 0x000fc800078a10ff */
[----:B------:R-:W-:Y:S02]  /*65b60*/  LEA.HI.X.SX32 R75, R75, R0, 0x2, P5 ;  /* 0x000000004b4b7211 */ /* 0x000fe400028f16ff */
[C---:B-1----:R-:W-:Y:S01]  /*65b70*/  LEA R70, P5, R3.reuse, R2, 0x2 ;  /* 0x0000000203467211 */ /* 0x042fe200078a10ff */
[----:B------:R1:W-:Y:S03]  /*65b80*/  @P2 STG.E desc[UR22][R72.64], R125 ;  /* 0x0000007d48002986 */ /* 0x0003e6000c101916 */
[C---:B------:R-:W-:Y:S01]  /*65b90*/  LEA.HI.X.SX32 R71, R3.reuse, R0, 0x2, P5 ;  /* 0x0000000003477211 */ /* 0x040fe200028f16ff */
[----:B------:R1:W-:Y:S01]  /*65ba0*/  @P4 STG.E desc[UR22][R74.64], R126 ;  /* 0x0000007e4a004986 */ /* 0x0003e2000c101916 */
[----:B------:R-:W-:-:S03]  /*65bb0*/  IADD3 R77, PT, PT, R3, UR5, RZ ;  /* 0x00000005034d7c10 */ /* 0x000fc6000fffe0ff */
[----:B------:R1:W-:Y:S01]  /*65bc0*/  @P3 STG.E desc[UR22][R70.64], R127 ;  /* 0x0000007f46003986 */ /* 0x0003e2000c101916 */
[----:B------:R-:W-:Y:S01]  /*65bd0*/  ISETP.LT.AND P2, PT, R80, UR7, !P1 ;  /* 0x0000000750007c0c */ /* 0x000fe2000cf41270 */
[----:B------:R-:W5:Y:S02]  /*65be0*/  LDCU UR7, c[0x0][0x39c] ;  /* 0x00007380ff0777ac */ /* 0x000f640008000800 */
[----:B------:R-:W3:Y:S01]  /*65bf0*/  LDL.LU R80, [R1+0x102c] ;  /* 0x00102c0001507983 */ /* 0x000ee20000300800 */
[C---:B----4-:R-:W-:Y:S01]  /*65c00*/  LEA R68, P5, R77.reuse, R2, 0x2 ;  /* 0x000000024d447211 */ /* 0x050fe200078a10ff */
[----:B------:R-:W-:Y:S01]  /*65c10*/  VIADD R3, R77, UR5 ;  /* 0x000000054d037c36 */ /* 0x000fe20008000000 */
[----:B--2---:R-:W-:Y:S01]  /*65c20*/  ISETP.LT.AND P4, PT, R79, UR4, !P1 ;  /* 0x000000044f007c0c */ /* 0x004fe2000cf81270 */
[----:B------:R-:W3:Y:S01]  /*65c30*/  LDCU UR4, c[0x0][0x39c] ;  /* 0x00007380ff0477ac */ /* 0x000ee20008000800 */
[----:B------:R-:W2:Y:S01]  /*65c40*/  LDL.LU R79, [R1+0x1028] ;  /* 0x00102800014f7983 */ /* 0x000ea20000300800 */
[----:B-----5:R-:W-:-:S02]  /*65c50*/  ISETP.LT.AND P3, PT, R78, UR6, !P1 ;  /* 0x000000064e007c0c */ /* 0x020fc4000cf61270 */
[----:B------:R-:W-:Y:S01]  /*65c60*/  LEA.HI.X.SX32 R69, R77, R0, 0x2, P5 ;  /* 0x000000004d457211 */ /* 0x000fe200028f16ff */
[----:B------:R-:W4:Y:S01]  /*65c70*/  LDL.LU R78, [R1+0x1024] ;  /* 0x00102400014e7983 */ /* 0x000f220000300800 */
[C---:B-1----:R-:W-:Y:S01]  /*65c80*/  LEA R72, P5, R3.reuse, R2, 0x2 ;  /* 0x0000000203487211 */ /* 0x042fe200078a10ff */
[C---:B------:R-:W-:Y:S01]  /*65c90*/  VIADD R75, R3.reuse, UR5 ;  /* 0x00000005034b7c36 */ /* 0x040fe20008000000 */
[----:B------:R-:W1:Y:S02]  /*65ca0*/  LDCU UR6, c[0x0][0x39c] ;  /* 0x00007380ff0677ac */ /* 0x000e640008000800 */
[----:B------:R-:W-:Y:S01]  /*65cb0*/  LEA.HI.X.SX32 R73, R3, R0, 0x2, P5 ;  /* 0x0000000003497211 */ /* 0x000fe200028f16ff */
[----:B------:R5:W-:Y:S04]  /*65cc0*/  @P0 STG.E desc[UR22][R68.64], R128 ;  /* 0x0000008044000986 */ /* 0x000be8000c101916 */
[----:B------:R1:W-:Y:S01]  /*65cd0*/  @P2 STG.E desc[UR22][R72.64], R129 ;  /* 0x0000008148002986 */ /* 0x0003e2000c101916 */
[----:B------:R-:W-:Y:S01]  /*65ce0*/  ISETP.LT.AND P0, PT, R81, UR7, !P1 ;  /* 0x0000000751007c0c */ /* 0x000fe2000cf01270 */
[----:B------:R-:W2:Y:S02]  /*65cf0*/  LDCU UR7, c[0x0][0x39c] ;  /* 0x00007380ff0777ac */ /* 0x000ea40008000800 */
[----:B------:R-:W4:Y:S01]  /*65d00*/  LDL.LU R81, [R1+0x100c] ;  /* 0x00100c0001517983 */ /* 0x000f220000300800 */
[----:B---3--:R-:W-:Y:S01]  /*65d10*/  ISETP.LT.AND P2, PT, R76, UR4, !P1 ;  /* 0x000000044c007c0c */ /* 0x008fe2000cf41270 */
[----:B------:R-:W4:Y:S02]  /*65d20*/  LDCU UR4, c[0x0][0x39c] ;  /* 0x00007380ff0477ac */ /* 0x000f240008000800 */
[----:B------:R-:W3:Y:S01]  /*65d30*/  LDL.LU R76, [R1+0x1008] ;  /* 0x00100800014c7983 */ /* 0x000ee20000300800 */
[----:B------:R-:W-:-:S02]  /*65d40*/  LEA R74, P5, R75, R2, 0x2 ;  /* 0x000000024b4a7211 */ /* 0x000fc400078a10ff */
[C---:B------:R-:W-:Y:S02]  /*65d50*/  IADD3 R3, PT, PT, R75.reuse, UR5, RZ ;  /* 0x000000054b037c10 */ /* 0x040fe4000fffe0ff */
[----:B------:R-:W-:Y:S02]  /*65d60*/  LEA.HI.X.SX32 R75, R75, R0, 0x2, P5 ;  /* 0x000000004b4b7211 */ /* 0x000fe400028f16ff */
[C---:B------:R-:W-:Y:S01]  /*65d70*/  LEA R70, P5, R3.reuse, R2, 0x2 ;  /* 0x0000000203467211 */ /* 0x040fe200078a10ff */
[----:B-----5:R-:W-:-:S03]  /*65d80*/  VIADD R69, R3, UR5 ;  /* 0x0000000503457c36 */ /* 0x020fc60008000000 */
[----:B------:R-:W-:Y:S02]  /*65d90*/  LEA.HI.X.SX32 R71, R3, R0, 0x2, P5 ;  /* 0x0000000003477211 */ /* 0x000fe400028f16ff */
[C---:B------:R-:W-:Y:S01]  /*65da0*/  LEA R68, P5, R69.reuse, R2, 0x2 ;  /* 0x0000000245447211 */ /* 0x040fe200078a10ff */
[----:B------:R-:W-:-:S03]  /*65db0*/  VIADD R3, R69, UR5 ;  /* 0x0000000545037c36 */ /* 0x000fc60008000000 */
[----:B------:R-:W-:Y:S01]  /*65dc0*/  LEA.HI.X.SX32 R69, R69, R0, 0x2, P5 ;  /* 0x0000000045457211 */ /* 0x000fe200028f16ff */
[----:B------:R5:W-:Y:S01]  /*65dd0*/  @P4 STG.E desc[UR22][R74.64], R130 ;  /* 0x000000824a004986 */ /* 0x000be2000c101916 */
[C---:B-1----:R-:W-:Y:S02]  /*65de0*/  LEA R72, P5, R3.reuse, R2, 0x2 ;  /* 0x0000000203487211 */ /* 0x042fe400078a10ff */
[----:B------:R-:W-:Y:S01]  /*65df0*/  ISETP.LT.AND P4, PT, R80, UR6, !P1 ;  /* 0x0000000650007c0c */ /* 0x000fe2000cf81270 */
[----:B------:R1:W-:Y:S01]  /*65e00*/  @P3 STG.E desc[UR22][R70.64], R131 ;  /* 0x0000008346003986 */ /* 0x0003e2000c101916 */
[----:B------:R-:W-:Y:S01]  /*65e10*/  IADD3 R77, PT, PT, R3, UR5, RZ ;  /* 0x00000005034d7c10 */ /* 0x000fe2000fffe0ff */
[----:B------:R-:W1:Y:S02]  /*65e20*/  LDCU UR6, c[0x0][0x39c] ;  /* 0x00007380ff0677ac */ /* 0x000e640008000800 */
[----:B------:R-:W3:Y:S01]  /*65e30*/  LDL.LU R80, [R1+0x1004] ;  /* 0x0010040001507983 */ /* 0x000ee20000300800 */
[----:B--2---:R-:W-:-:S03]  /*65e40*/  ISETP.LT.AND P3, PT, R79, UR7, !P1 ;  /* 0x000000074f007c0c */ /* 0x004fc6000cf61270 */
[----:B------:R2:W-:Y:S01]  /*65e50*/  @P0 STG.E desc[UR22][R68.64], R4 ;  /* 0x0000000444000986 */ /* 0x0005e2000c101916 */
[----:B------:R-:W3:Y:S03]  /*65e60*/  LDCU UR7, c[0x0][0x39c] ;  /* 0x00007380ff0777ac */ /* 0x000ee60008000800 */
[----:B------:R-:W3:Y:S01]  /*65e70*/  LDL.LU R79, [R1+0xffc] ;  /* 0x000ffc00014f7983 */ /* 0x000ee20000300800 */
[----:B----4-:R-:W-:Y:S01]  /*65e80*/  ISETP.LT.AND P0, PT, R78, UR4, !P1 ;  /* 0x000000044e007c0c */ /* 0x010fe2000cf01270 */
[----:B------:R-:W4:Y:S02]  /*65e90*/  LDCU UR4, c[0x0][0x39c] ;  /* 0x00007380ff0477ac */ /* 0x000f240008000800 */
[----:B------:R-:W4:Y:S01]  /*65ea0*/  LDL.LU R78, [R1+0xff4] ;  /* 0x000ff400014e7983 */ /* 0x000f220000300800 */
[----:B------:R-:W-:Y:S01]  /*65eb0*/  LEA.HI.X.SX32 R73, R3, R0, 0x2, P5 ;  /* 0x0000000003497211 */ /* 0x000fe200028f16ff */
[C---:B------:R-:W-:Y:S01]  /*65ec0*/  VIADD R3, R77.reuse, UR5 ;  /* 0x000000054d037c36 */ /* 0x040fe20008000000 */
[----:B-----5:R-:W-:-:S04]  /*65ed0*/  LEA R74, P5, R77, R2, 0x2 ;  /* 0x000000024d4a7211 */ /* 0x020fc800078a10ff */
[----:B------:R-:W-:Y:S02]  /*65ee0*/  LEA.HI.X.SX32 R75, R77, R0, 0x2, P5 ;  /* 0x000000004d4b7211 */ /* 0x000fe400028f16ff */
[C---:B-1----:R-:W-:Y:S01]  /*65ef0*/  LEA R70, P5, R3.reuse, R2, 0x2 ;  /* 0x0000000203467211 */ /* 0x042fe200078a10ff */
[----:B------:R-:W-:Y:S03]  /*65f00*/  @P2 STG.E desc[UR22][R72.64], R5 ;  /* 0x0000000548002986 */ /* 0x000fe6000c101916 */
[C---:B------:R-:W-:Y:S01]  /*65f10*/  LEA.HI.X.SX32 R71, R3.reuse, R0, 0x2, P5 ;  /* 0x0000000003477211 */ /* 0x040fe200028f16ff */
[----:B------:R-:W-:Y:S04]  /*65f20*/  @P4 STG.E desc[UR22][R74.64], R6 ;  /* 0x000000064a004986 */ /* 0x000fe8000c101916 */
[----:B------:R-:W5:Y:S04]  /*65f30*/  LDL.LU R77, [R1+0xfe4] ;  /* 0x000fe400014d7983 */ /* 0x000f680000300800 */
[----:B------:R1:W-:Y:S01]  /*65f40*/  @P3 STG.E desc[UR22][R70.64], R7 ;  /* 0x0000000746003986 */ /* 0x0003e2000c101916 */
[----:B---3--:R-:W-:Y:S01]  /*65f50*/  ISETP.LT.AND P4, PT, R76, UR7, !P1 ;  /* 0x000000074c007c0c */ /* 0x008fe2000cf81270 */
[----:B--2---:R-:W-:-:S02]  /*65f60*/  VIADD R69, R3, UR5 ;  /* 0x0000000503457c36 */ /* 0x004fc40008000000 */
[----:B------:R-:W2:Y:S01]  /*65f70*/  LDL.LU R76, [R1+0xfcc] ;  /* 0x000fcc00014c7983 */ /* 0x000ea20000300800 */
[----:B------:R-:W4:Y:S03]  /*65f80*/  LDCU UR7, c[0x0][0x39c] ;  /* 0x00007380ff0777ac */ /* 0x000f260008000800 */
[----:B-1----:R-:W3:Y:S01]  /*65f90*/  LDL.LU R70, [R1+0xfc8] ;  /* 0x000fc80001467983 */ /* 0x002ee20000300800 */
[C---:B------:R-:W-:Y:S02]  /*65fa0*/  LEA R68, P5, R69.reuse, R2, 0x2 ;  /* 0x0000000245447211 */ /* 0x040fe400078a10ff */
[C---:B------:R-:W-:Y:S01]  /*65fb0*/  IADD3 R3, PT, PT, R69.reuse, UR5, RZ ;  /* 0x0000000545037c10 */ /* 0x040fe2000fffe0ff */
[----:B------:R-:W2:Y:S01]  /*65fc0*/  LDL.LU R75, [R1+0xfc4] ;  /* 0x000fc400014b7983 */ /* 0x000ea20000300800 */
[----:B------:R-:W-:Y:S02]  /*65fd0*/  LEA.HI.X.SX32 R69, R69, R0, 0x2, P5 ;  /* 0x0000000045457211 */ /* 0x000fe400028f16ff */
[C---:B------:R-:W-:Y:S01]  /*65fe0*/  LEA R4, P5, R3.reuse, R2, 0x2 ;  /* 0x0000000203047211 */ /* 0x040fe200078a10ff */
[----:B------:R-:W-:Y:S01]  /*65ff0*/  VIADD R73, R3, UR5 ;  /* 0x0000000503497c36 */ /* 0x000fe20008000000 */
[----:B------:R-:W-:Y:S01]  /*66000*/  ISETP.LT.AND P2, PT, R81, UR6, !P1 ;  /* 0x0000000651007c0c */ /* 0x000fe2000cf41270 */
[----:B------:R-:W1:Y:S01]  /*66010*/  LDCU UR6, c[0x0][0x39c] ;  /* 0x00007380ff0677ac */ /* 0x000e620008000800 */
[----:B------:R-:W-:Y:S01]  /*66020*/  LEA.HI.X.SX32 R5, R3, R0, 0x2, P5 ;  /* 0x0000000003057211 */ /* 0x000fe200028f16ff */
[C---:B------:R-:W-:Y:S01]  /*66030*/  VIADD R3, R73.reuse, UR5 ;  /* 0x0000000549037c36 */ /* 0x040fe20008000000 */
[C---:B------:R-:W-:Y:S01]  /*66040*/  LEA R72, P5, R73.reuse, R2, 0x2 ;  /* 0x0000000249487211 */ /* 0x040fe200078a10ff */
[----:B------:R-:W2:Y:S03]  /*66050*/  LDL.LU R74, [R1+0xfc0] ;  /* 0x000fc000014a7983 */ /* 0x000ea60000300800 */
[----:B------:R-:W-:-:S02]  /*66060*/  LEA.HI.X.SX32 R73, R73, R0, 0x2, P5 ;  /* 0x0000000049497211 */ /* 0x000fc400028f16ff */
[C---:B------:R-:W-:Y:S02]  /*66070*/  LEA R6, P5, R3.reuse, R2, 0x2 ;  /* 0x0000000203067211 */ /* 0x040fe400078a10ff */
[C---:B------:R-:W-:Y:S01]  /*66080*/  IADD3 R71, PT, PT, R3.reuse, UR5, RZ ;  /* 0x0000000503477c10 */ /* 0x040fe2000fffe0ff */
[----:B------:R1:W-:Y:S01]  /*66090*/  @P0 STG.E desc[UR22][R68.64], R8 ;  /* 0x0000000844000986 */ /* 0x0003e2000c101916 */
[----:B------:R-:W-:-:S03]  /*660a0*/  LEA.HI.X.SX32 R7, R3, R0, 0x2, P5 ;  /* 0x0000000003077211 */ /* 0x000fc600028f16ff */
[----:B------:R-:W-:Y:S01]  /*660b0*/  @P2 STG.E desc[UR22][R4.64], R9 ;  /* 0x0000000904002986 */ /* 0x000fe2000c101916 */
[----:B------:R-:W-:-:S03]  /*660c0*/  VIADD R3, R71, UR5 ;  /* 0x0000000547037c36 */ /* 0x000fc60008000000 */
[----:B------:R4:W-:Y:S01]  /*660d0*/  @P4 STG.E desc[UR22][R72.64], R10 ;  /* 0x0000000a48004986 */ /* 0x0009e2000c101916 */
[C---:B-1----:R-:W-:Y:S02]  /*660e0*/  LEA R68, P5, R71.reuse, R2, 0x2 ;  /* 0x0000000247447211 */ /* 0x042fe400078a10ff */
[----:B----4-:R-:W-:Y:S01]  /*660f0*/  ISETP.LT.AND P2, PT, R78, UR7, !P1 ;  /* 0x000000074e007c0c */ /* 0x010fe2000cf41270 */
[----:B------:R-:W3:Y:S01]  /*66100*/  LDCU UR7, c[0x0][0x39c] ;  /* 0x00007380ff0777ac */ /* 0x000ee20008000800 */
[----:B------:R-:W-:Y:S02]  /*66110*/  LEA.HI.X.SX32 R69, R71, R0, 0x2, P5 ;  /* 0x0000000047457211 */ /* 0x000fe400028f16ff */
[----:B------:R-:W-:Y:S01]  /*66120*/  ISETP.LT.AND P3, PT, R80, UR4, !P1 ;  /* 0x0000000450007c0c */ /* 0x000fe2000cf61270 */
[----:B------:R-:W5:Y:S01]  /*66130*/  LDCU UR4, c[0x0][0x39c] ;  /* 0x00007380ff0477ac */ /* 0x000f620008000800 */
[----:B------:R-:W4:Y:S01]  /*66140*/  LDL.LU R72, [R1+0xf94] ;  /* 0x000f940001487983 */ /* 0x000f220000300800 */
[----:B------:R-:W-:Y:S01]  /*66150*/  ISETP.LT.AND P0, PT, R79, UR6, !P1 ;  /* 0x000000064f007c0c */ /* 0x000fe2000cf01270 */
[----:B------:R-:W2:Y:S02]  /*66160*/  LDCU UR6, c[0x0][0x39c] ;  /* 0x00007380ff0677ac */ /* 0x000ea40008000800 */
[----:B------:R-:W4:Y:S01]  /*66170*/  LDL.LU R71, [R1+0xf90] ;  /* 0x000f900001477983 */ /* 0x000f220000300800 */
[C---:B------:R-:W-:Y:S01]  /*66180*/  LEA R4, P5, R3.reuse, R2, 0x2 ;  /* 0x0000000203047211 */ /* 0x040fe200078a10ff */
[----:B------:R-:W-:-:S05]  /*66190*/  VIADD R9, R3, UR5 ;  /* 0x0000000503097c36 */ /* 0x000fca0008000000 */
[----:B------:R1:W-:Y:S01]  /*661a0*/  @P3 STG.E desc[UR22][R6.64], R11 ;  /* 0x0000000b06003986 */ /* 0x0003e2000c101916 */
[----:B------:R-:W-:-:S03]  /*661b0*/  LEA.HI.X.SX32 R5, R3, R0, 0x2, P5 ;  /* 0x0000000003057211 */ /* 0x000fc600028f16ff */
[----:B------:R3:W-:Y:S01]  /*661c0*/  @P0 STG.E desc[UR22][R68.64], R12 ;  /* 0x0000000c44000986 */ /* 0x0007e2000c101916 */
[C---:B------:R-:W-:Y:S02]  /*661d0*/  LEA R8, P5, R9.reuse, R2, 0x2 ;  /* 0x0000000209087211 */ /* 0x040fe400078a10ff */
[----:B------:R-:W-:Y:S02]  /*661e0*/  IADD3 R3, PT, PT, R9, UR5, RZ ;  /* 0x0000000509037c10 */ /* 0x000fe4000fffe0ff */
[----:B-----5:R-:W-:Y:S01]  /*661f0*/  ISETP.LT.AND P4, PT, R77, UR4, !P1 ;  /* 0x000000044d007c0c */ /* 0x020fe2000cf81270 */
[----:B------:R-:W-:Y:S01]  /*66200*/  @P2 STG.E desc[UR22][R4.64], R13 ;  /* 0x0000000d04002986 */ /* 0x000fe2000c101916 */
[----:B------:R-:W-:Y:S01]  /*66210*/  LEA.HI.X.SX32 R9, R9, R0, 0x2, P5 ;  /* 0x0000000009097211 */ /* 0x000fe200028f16ff */
[C---:B-1----:R-:W-:Y:S01]  /*66220*/  VIADD R11, R3.reuse, UR5 ;  /* 0x00000005030b7c36 */ /* 0x042fe20008000000 */
[C---:B------:R-:W-:Y:S01]  /*66230*/  LEA R6, P5, R3.reuse, R2, 0x2 ;  /* 0x0000000203067211 */ /* 0x040fe200078a10ff */
[----:B------:R-:W1:Y:S03]  /*66240*/  LDCU UR4, c[0x0][0x39c] ;  /* 0x00007380ff0477ac */ /* 0x000e660008000800 */
[----:B------:R-:W-:-:S02]  /*66250*/  LEA.HI.X.SX32 R7, R3, R0, 0x2, P5 ;  /* 0x0000000003077211 */ /* 0x000fc400028f16ff */
[C---:B------:R-:W-:Y:S01]  /*66260*/  LEA R10, P5, R11.reuse, R2, 0x2 ;  /* 0x000000020b0a7211 */ /* 0x040fe200078a10ff */
[----:B------:R-:W-:-:S03]  /*66270*/  VIADD R3, R11, UR5 ;  /* 0x000000050b037c36 */ /* 0x000fc60008000000 */
[----:B------:R-:W-:Y:S01]  /*66280*/  LEA.HI.X.SX32 R11, R11, R0, 0x2, P5 ;  /* 0x000000000b0b7211 */ /* 0x000fe200028f16ff */
[----:B------:R-:W-:Y:S01]  /*66290*/  @P4 STG.E desc[UR22][R8.64], R14 ;  /* 0x0000000e08004986 */ /* 0x000fe2000c101916 */
[----:B---3--:R-:W-:Y:S01]  /*662a0*/  ISETP.LT.AND P0, PT, R70, UR7, !P1 ;  /* 0x0000000746007c0c */ /* 0x008fe2000cf01270 */
[----:B------:R-:W4:Y:S02]  /*662b0*/  LDCU UR7, c[0x0][0x39c] ;  /* 0x00007380ff0777ac */ /* 0x000f240008000800 */
[----:B------:R-:W3:Y:S04]  /*662c0*/  LDL.LU R70, [R1+0xf8c] ;  /* 0x000f8c0001467983 */ /* 0x000ee80000300800 */
[----:B------:R-:W5:Y:S04]  /*662d0*/  LDL.LU R69, [R1+0xf88] ;  /* 0x000f880001457983 */ /* 0x000f680000300800 */
[----:B------:R-:W3:Y:S01]  /*662e0*/  LDL.LU R12, [R1+0xf84] ;  /* 0x000f8400010c7983 */ /* 0x000ee20000300800 */
[----:B--2---:R-:W-:Y:S01]  /*662f0*/  ISETP.LT.AND P3, PT, R76, UR6, !P1 ;  /* 0x000000064c007c0c */ /* 0x004fe2000cf61270 */
[----:B------:R-:W2:Y:S02]  /*66300*/  LDCU UR6, c[0x0][0x39c] ;  /* 0x00007380ff0677ac */ /* 0x000ea40008000800 */
[----:B------:R-:W3:Y:S10]  /*66310*/  LDL.LU R68, [R1+0xf58] ;  /* 0x000f580001447983 */ /* 0x000ef40000300800 */
[----:B------:R-:W-:Y:S04]  /*66320*/  @P3 STG.E desc[UR22][R6.64], R15 ;  /* 0x0000000f06003986 */ /* 0x000fe8000c101916 */
[----:B------:R1:W-:Y:S04]  /*66330*/  @P0 STG.E desc[UR22][R10.64], R16 ;  /* 0x000000100a000986 */ /* 0x0003e8000c101916 */
[----:B-1----:R-:W3:Y:S01]  /*66340*/  LDL.LU R16, [R1+0xf54] ;  /* 0x000f540001107983 */ /* 0x002ee20000300800 */
[----:B------:R-:W-:Y:S01]  /*66350*/  ISETP.LT.AND P2, PT, R75, UR4, !P1 ;  /* 0x000000044b007c0c */ /* 0x000fe2000cf41270 */
[----:B------:R-:W1:Y:S01]  /*66360*/  LDCU UR4, c[0x0][0x39c] ;  /* 0x00007380ff0477ac */ /* 0x000e620008000800 */
[C---:B------:R-:W-:Y:S01]  /*66370*/  LEA R4, P5, R3.reuse, R2, 0x2 ;  /* 0x0000000203047211 */ /* 0x040fe200078a10ff */
[----:B------:R-:W3:Y:S01]  /*66380*/  LDL.LU R15, [R1+0xf50] ;  /* 0x000f5000010f7983 */ /* 0x000ee20000300800 */
[----:B------:R-:W-:-:S02]  /*66390*/  IADD3 R13, PT, PT, R3, UR5, RZ ;  /* 0x00000005030d7c10 */ /* 0x000fc4000fffe0ff */
[----:B----4-:R-:W-:Y:S01]  /*663a0*/  ISETP.LT.AND P3, PT, R72, UR7, !P1 ;  /* 0x0000000748007c0c */ /* 0x010fe2000cf61270 */
[----:B------:R-:W5:Y:S01]  /*663b0*/  LDCU UR7, c[0x0][0x39c] ;  /* 0x00007380ff0777ac */ /* 0x000f620008000800 */
[----:B------:R-:W-:Y:S01]  /*663c0*/  LEA.HI.X.SX32 R5, R3, R0, 0x2, P5 ;  /* 0x0000000003057211 */ /* 0x000fe200028f16ff */
[C---:B------:R-:W-:Y:S01]  /*663d0*/  VIADD R3, R13.reuse, UR5 ;  /* 0x000000050d037c36 */ /* 0x040fe20008000000 */
[----:B--2---:R-:W-:Y:S01]  /*663e0*/  ISETP.LT.AND P4, PT, R74, UR6, !P1 ;  /* 0x000000064a007c0c */ /* 0x004fe2000cf81270 */
[----:B------:R-:W2:Y:S01]  /*663f0*/  LDCU UR6, c[0x0][0x39c] ;  /* 0x00007380ff0677ac */ /* 0x000ea20008000800 */
[----:B------:R-:W-:Y:S01]  /*66400*/  LEA R8, P5, R13, R2, 0x2 ;  /* 0x000000020d087211 */ /* 0x000fe200078a10ff */
[----:B------:R-:W4:Y:S01]  /*66410*/  LDL.LU R14, [R1+0xf4c] ;  /* 0x000f4c00010e7983 */ /* 0x000f220000300800 */
[----:B-1----:R-:W-:Y:S01]  /*66420*/  ISETP.LT.AND P0, PT, R71, UR4, !P1 ;  /* 0x0000000447007c0c */ /* 0x002fe2000cf01270 */
[----:B------:R-:W3:Y:S01]  /*66430*/  LDCU UR4, c[0x0][0x39c] ;  /* 0x00007380ff0477ac */ /* 0x000ee20008000800 */
[----:B------:R-:W-:-:S02]  /*66440*/  LEA.HI.X.SX32 R9, R13, R0, 0x2, P5 ;  /* 0x000000000d097211 */ /* 0x000fc400028f16ff */
[C---:B------:R-:W-:Y:S01]  /*66450*/  LEA R6, P5, R3.reuse, R2, 0x2 ;  /* 0x0000000203067211 */ /* 0x040fe200078a10ff */
[----:B------:R1:W-:Y:S03]  /*66460*/  @P2 STG.E desc[UR22][R4.64], R17 ;  /* 0x0000001104002986 */ /* 0x0003e6000c101916 */
[C---:B------:R-:W-:Y:S01]  /*66470*/  LEA.HI.X.SX32 R7, R3.reuse, R0, 0x2, P5 ;  /* 0x0000000003077211 */ /* 0x040fe200028f16ff */
[----:B------:R1:W-:Y:S01]  /*66480*/  @P4 STG.E desc[UR22][R8.64], R18 ;  /* 0x0000001208004986 */ /* 0x0003e2000c101916 */
[----:B------:R-:W-:-:S03]  /*66490*/  VIADD R11, R3, UR5 ;  /* 0x00000005030b7c36 */ /* 0x000fc60008000000 */
[----:B------:R2:W-:Y:S02]  /*664a0*/  @P3 STG.E desc[UR22][R6.64], R19 ;  /* 0x0000001306003986 */ /* 0x0005e4000c101916 */
[C---:B------:R-:W-:Y:S02]  /*664b0*/  LEA R10, P5, R11.reuse, R2, 0x2 ;  /* 0x000000020b0a7211 */ /* 0x040fe400078a10ff */
[C---:B------:R-:W-:Y:S02]  /*664c0*/  IADD3 R3, PT, PT, R11.reuse, UR5, RZ ;  /* 0x000000050b037c10 */ /* 0x040fe4000fffe0ff */
[----:B------:R-:W-:Y:S02]  /*664d0*/  LEA.HI.X.SX32 R11, R11, R0, 0x2, P5 ;  /* 0x000000000b0b7211 */ /* 0x000fe400028f16ff */
[----:B-1----:R-:W-:-:S04]  /*664e0*/  LEA R4, P5, R3, R2, 0x2 ;  /* 0x0000000203047211 */ /* 0x002fc800078a10ff */
[----:B------:R-:W-:Y:S01]  /*664f0*/  LEA.HI.X.SX32 R5, R3, R0, 0x2, P5 ;  /* 0x0000000003057211 */ /* 0x000fe200028f16ff */
[----:B------:R1:W-:Y:S01]  /*66500*/  @P0 STG.E desc[UR22][R10.64], R20 ;  /* 0x000000140a000986 */ /* 0x0003e2000c101916 */
[----:B-----5:R-:W-:Y:S01]  /*66510*/  ISETP.LT.AND P4, PT, R69, UR7, !P1 ;  /* 0x0000000745007c0c */ /* 0x020fe2000cf81270 */
[----:B------:R-:W5:Y:S01]  /*66520*/  LDCU UR7, c[0x0][0x39c] ;  /* 0x00007380ff0777ac */ /* 0x000f620008000800 */
[----:B---3--:R-:W-:Y:S01]  /*66530*/  ISETP.LT.AND P3, PT, R12, UR4, !P1 ;  /* 0x000000040c007c0c */ /* 0x008fe2000cf61270 */
[----:B------:R-:W3:Y:S01]  /*66540*/  LDCU UR4, c[0x0][0x39c] ;  /* 0x00007380ff0477ac */ /* 0x000ee20008000800 */
[----:B------:R-:W4:Y:S01]  /*66550*/  LDL.LU R12, [R1+0xf48] ;  /* 0x000f4800010c7983 */ /* 0x000f220000300800 */
[----:B--2---:R-:W-:Y:S01]  /*66560*/  ISETP.LT.AND P2, PT, R70, UR6, !P1 ;  /* 0x0000000646007c0c */ /* 0x004fe2000cf41270 */
[----:B------:R-:W2:Y:S02]  /*66570*/  LDCU UR6, c[0x0][0x39c] ;  /* 0x00007380ff0677ac */ /* 0x000ea40008000800 */
[----:B------:R-:W4:Y:S10]  /*66580*/  LDL.LU R17, [R1+0xf1c] ;  /* 0x000f1c0001117983 */ /* 0x000f340000300800 */
[----:B------:R1:W-:Y:S01]  /*66590*/  @P2 STG.E desc[UR22][R4.64], R21 ;  /* 0x0000001504002986 */ /* 0x0003e2000c101916 */
[----:B-----5:R-:W-:Y:S01]  /*665a0*/  ISETP.LT.AND P2, PT, R16, UR7, !P1 ;  /* 0x0000000710007c0c */ /* 0x020fe2000cf41270 */
[----:B------:R-:W-:-:S02]  /*665b0*/  VIADD R9, R3, UR5 ;  /* 0x0000000503097c36 */ /* 0x000fc40008000000 */
[----:B------:R-:W5:Y:S01]  /*665c0*/  LDL.LU R16, [R1+0xf18] ;  /* 0x000f180001107983 */ /* 0x000f620000300800 */
[----:B--2---:R-:W-:Y:S01]  /*665d0*/  ISETP.LT.AND P0, PT, R68, UR6, !P1 ;  /* 0x0000000644007c0c */ /* 0x004fe2000cf01270 */
[----:B------:R-:W4:Y:S01]  /*665e0*/  LDCU UR6, c[0x0][0x39c] ;  /* 0x00007380ff0677ac */ /* 0x000f220008000800 */
[C---:B------:R-:W-:Y:S01]  /*665f0*/  LEA R8, P5, R9.reuse, R2, 0x2 ;  /* 0x0000000209087211 */ /* 0x040fe200078a10ff */
[C---:B------:R-:W-:Y:S01]  /*66600*/  VIADD R3, R9.reuse, UR5 ;  /* 0x0000000509037c36 */ /* 0x040fe20008000000 */
[----:B------:R-:W2:Y:S02]  /*66610*/  LDCU UR7, c[0x0][0x39c] ;  /* 0x00007380ff0777ac */ /* 0x000ea40008000800 */
[----:B------:R-:W-:Y:S02]  /*66620*/  LEA.HI.X.SX32 R9, R9, R0, 0x2, P5 ;  /* 0x0000000009097211 */ /* 0x000fe400028f16ff */
[C---:B------:R-:W-:Y:S02]  /*66630*/  LEA R6, P5, R3.reuse, R2, 0x2 ;  /* 0x0000000203067211 */ /* 0x040fe400078a10ff */
[----:B------:R-:W-:Y:S01]  /*66640*/  IADD3 R13, PT, PT, R3, UR5, RZ ;  /* 0x00000005030d7c10 */ /* 0x000fe2000fffe0ff */
[----:B------:R2:W-:Y:S01]  /*66650*/  @P4 STG.E desc[UR22][R8.64], R22 ;  /* 0x0000001608004986 */ /* 0x0005e2000c101916 */
[----:B---3--:R-:W-:Y:S01]  /*66660*/  ISETP.LT.AND P4, PT, R15, UR4, !P1 ;  /* 0x000000040f007c0c */ /* 0x008fe2000cf81270 */
[----:B------:R-:W3:Y:S01]  /*66670*/  LDCU UR4, c[0x0][0x39c] ;  /* 0x00007380ff0477ac */ /* 0x000ee20008000800 */
[----:B------:R-:W-:Y:S01]  /*66680*/  LEA.HI.X.SX32 R7, R3, R0, 0x2, P5 ;  /* 0x0000000003077211 */ /* 0x000fe200028f16ff */
[----:B------:R-:W5:Y:S01]  /*66690*/  LDL.LU R15, [R1+0xf14] ;  /* 0x000f1400010f7983 */ /* 0x000f620000300800 */
[----:B-1----:R-:W-:-:S04]  /*666a0*/  LEA R10, P5, R13, R2, 0x2 ;  /* 0x000000020d0a7211 */ /* 0x002fc800078a10ff */
[C---:B------:R-:W-:Y:S01]  /*666b0*/  LEA.HI.X.SX32 R11, R13.reuse, R0, 0x2, P5 ;  /* 0x000000000d0b7211 */ /* 0x040fe200028f16ff */
[----:B------:R-:W-:Y:S01]  /*666c0*/  @P3 STG.E desc[UR22][R6.64], R23 ;  /* 0x0000001706003986 */ /* 0x000fe2000c101916 */
[----:B----4-:R-:W-:Y:S01]  /*666d0*/  ISETP.LT.AND P3, PT, R14, UR6, !P1 ;  /* 0x000000060e007c0c */ /* 0x010fe2000cf61270 */
[----:B------:R-:W-:Y:S01]  /*666e0*/  VIADD R3, R13, UR5 ;  /* 0x000000050d037c36 */ /* 0x000fe20008000000 */
[----:B------:R-:W5:Y:S01]  /*666f0*/  LDCU UR6, c[0x0][0x39c] ;  /* 0x00007380ff0677ac */ /* 0x000f620008000800 */
[----:B------:R-:W4:Y:S04]  /*66700*/  LDL.LU R14, [R1+0xf10] ;  /* 0x000f1000010e7983 */ /* 0x000f280000300800 */
[----:B------:R1:W-:Y:S01]  /*66710*/  @P0 STG.E desc[UR22][R10.64], R24 ;  /* 0x000000180a000986 */ /* 0x0003e2000c101916 */
[C---:B------:R-:W-:Y:S01]  /*66720*/  LEA R4, P5, R3.reuse, R2, 0x2 ;  /* 0x0000000203047211 */ /* 0x040fe200078a10ff */
[----:B--2---:R-:W-:-:S03]  /*66730*/  VIADD R9, R3, UR5 ;  /* 0x0000000503097c36 */ /* 0x004fc60008000000 */
[----:B------:R-:W-:Y:S02]  /*66740*/  LEA.HI.X.SX32 R5, R3, R0, 0x2, P5 ;  /* 0x0000000003057211 */ /* 0x000fe400028f16ff */
[C---:B------:R-:W-:Y:S02]  /*66750*/  LEA R8, P5, R9.reuse, R2, 0x2 ;  /* 0x0000000209087211 */ /* 0x040fe400078a10ff */
[C---:B------:R-:W-:Y:S02]  /*66760*/  IADD3 R3, PT, PT, R9.reuse, UR5, RZ ;  /* 0x0000000509037c10 */ /* 0x040fe4000fffe0ff */
[----:B------:R-:W-:Y:S01]  /*66770*/  LEA.HI.X.SX32 R9, R9, R0, 0x2, P5 ;  /* 0x0000000009097211 */ /* 0x000fe200028f16ff */
[----:B------:R2:W-:Y:S04]  /*66780*/  @P2 STG.E desc[UR22][R4.64], R25 ;  /* 0x0000001904002986 */ /* 0x0005e8000c101916 */
[----:B------:R1:W-:Y:S01]  /*66790*/  @P4 STG.E desc[UR22][R8.64], R26 ;  /* 0x0000001a08004986 */ /* 0x0003e2000c101916 */
[----:B------:R-:W-:Y:S01]  /*667a0*/  ISETP.LT.AND P0, PT, R12, UR7, !P1 ;  /* 0x000000070c007c0c */ /* 0x000fe2000cf01270 */
[----:B------:R-:W1:Y:S02]  /*667b0*/  LDCU UR7, c[0x0][0x39c] ;  /* 0x00007380ff0777ac */ /* 0x000e640008000800 */
[----:B------:R-:W4:Y:S01]  /*667c0*/  LDL.LU R12, [R1+0xf0c] ;  /* 0x000f0c00010c7983 */ /* 0x000f220000300800 */
[----:B---3--:R-:W-:Y:S01]  /*667d0*/  ISETP.LT.AND P2, PT, R17, UR4, !P1 ;  /* 0x0000000411007c0c */ /* 0x008fe2000cf41270 */
[----:B------:R-:W4:Y:S02]  /*667e0*/  LDCU UR4, c[0x0][0x39c] ;  /* 0x00007380ff0477ac */ /* 0x000f240008000800 */
[----:B------:R-:W3:Y:S01]  /*667f0*/  LDL.LU R17, [R1+0xee0] ;  /* 0x000ee00001117983 */ /* 0x000ee20000300800 */
[----:B-----5:R-:W-:Y:S01]  /*66800*/  ISETP.LT.AND P4, PT, R16, UR6, !P1 ;  /* 0x0000000610007c0c */ /* 0x020fe2000cf81270 */
[----:B-1----:R-:W-:-:S02]  /*66810*/  VIADD R11, R3, UR5 ;  /* 0x00000005030b7c36 */ /* 0x002fc40008000000 */
[----:B------:R-:W5:Y:S01]  /*66820*/  LDL.LU R16, [R1+0xedc] ;  /* 0x000edc0001107983 */ /* 0x000f620000300800 */
[C---:B------:R-:W-:Y:S01]  /*66830*/  LEA R6, P5, R3.reuse, R2, 0x2 ;  /* 0x0000000203067211 */ /* 0x040fe200078a10ff */
[----:B------:R-:W1:Y:S03]  /*66840*/  LDCU UR6, c[0x0][0x39c] ;  /* 0x00007380ff0677ac */ /* 0x000e660008000800 */
[----:B------:R-:W-:Y:S01]  /*66850*/  LEA.HI.X.SX32 R7, R3, R0, 0x2, P5 ;  /* 0x0000000003077211 */ /* 0x000fe200028f16ff */
[C---:B------:R-:W-:Y:S01]  /*66860*/  VIADD R3, R11.reuse, UR5 ;  /* 0x000000050b037c36 */ /* 0x040fe20008000000 */
[----:B------:R-:W-:-:S03]  /*66870*/  LEA R10, P5, R11, R2, 0x2 ;  /* 0x000000020b0a7211 */ /* 0x000fc600078a10ff */
[----:B------:R1:W-:Y:S01]  /*66880*/  @P3 STG.E desc[UR22][R6.64], R27 ;  /* 0x0000001b06003986 */ /* 0x0003e2000c101916 */
[----:B------:R-:W-:Y:S02]  /*66890*/  LEA.HI.X.SX32 R11, R11, R0, 0x2, P5 ;  /* 0x000000000b0b7211 */ /* 0x000fe400028f16ff */
[----:B--2---:R-:W-:Y:S02]  /*668a0*/  LEA R4, P5, R3, R2, 0x2 ;  /* 0x0000000203047211 */ /* 0x004fe400078a10ff */
[----:B------:R-:W-:Y:S01]  /*668b0*/  ISETP.LT.AND P3, PT, R15, UR7, !P1 ;  /* 0x000000070f007c0c */ /* 0x000fe2000cf61270 */
[----:B------:R2:W-:Y:S01]  /*668c0*/  @P0 STG.E desc[UR22][R10.64], R28 ;  /* 0x0000001c0a000986 */ /* 0x0005e2000c101916 */
[C---:B------:R-:W-:Y:S01]  /*668d0*/  LEA.HI.X.SX32 R5, R3.reuse, R0, 0x2, P5 ;  /* 0x0000000003057211 */ /* 0x040fe200028f16ff */
[----:B------:R-:W3:Y:S02]  /*668e0*/  LDCU UR7, c[0x0][0x39c] ;  /* 0x00007380ff0777ac */ /* 0x000ee40008000800 */
[----:B------:R-:W5:Y:S01]  /*668f0*/  LDL.LU R15, [R1+0xed8] ;  /* 0x000ed800010f7983 */ /* 0x000f620000300800 */
[----:B------:R-:W-:-:S03]  /*66900*/  IADD3 R13, PT, PT, R3, UR5, RZ ;  /* 0x00000005030d7c10 */ /* 0x000fc6000fffe0ff */
[----:B------:R2:W-:Y:S01]  /*66910*/  @P2 STG.E desc[UR22][R4.64], R29 ;  /* 0x0000001d04002986 */ /* 0x0005e2000c101916 */
[----:B----4-:R-:W-:Y:S01]  /*66920*/  ISETP.LT.AND P0, PT, R14, UR4, !P1 ;  /* 0x000000040e007c0c */ /* 0x010fe2000cf01270 */
[----:B------:R-:W5:Y:S02]  /*66930*/  LDCU UR4, c[0x0][0x39c] ;  /* 0x00007380ff0477ac */ /* 0x000f640008000800 */
[----:B------:R-:W4:Y:S01]  /*66940*/  LDL.LU R14, [R1+0xed4] ;  /* 0x000ed400010e7983 */ /* 0x000f220000300800 */
[C---:B------:R-:W-:Y:S01]  /*66950*/  LEA R8, P5, R13.reuse, R2, 0x2 ;  /* 0x000000020d087211 */ /* 0x040fe200078a10ff */
[----:B------:R-:W-:-:S03]  /*66960*/  VIADD R3, R13, UR5 ;  /* 0x000000050d037c36 */ /* 0x000fc60008000000 */
[----:B------:R-:W-:Y:S02]  /*66970*/  LEA.HI.X.SX32 R9, R13, R0, 0x2, P5 ;  /* 0x000000000d097211 */ /* 0x000fe400028f16ff */
[----:B-1----:R-:W-:-:S04]  /*66980*/  LEA R6, P5, R3, R2, 0x2 ;  /* 0x0000000203067211 */ /* 0x002fc800078a10ff */
[----:B------:R-:W-:Y:S01]  /*66990*/  LEA.HI.X.SX32 R7, R3, R0, 0x2, P5 ;  /* 0x0000000003077211 */ /* 0x000fe200028f16ff */
[----:B------:R1:W-:Y:S04]  /*669a0*/  @P4 STG.E desc[UR22][R8.64], R30 ;  /* 0x0000001e08004986 */ /* 0x0003e8000c101916 */
[----:B------:R1:W-:Y:S01]  /*669b0*/  @P3 STG.E desc[UR22][R6.64], R31 ;  /* 0x0000001f06003986 */ /* 0x0003e2000c101916 */
[----:B------:R-:W-:Y:S01]  /*669c0*/  ISETP.LT.AND P2, PT, R12, UR6, !P1 ;  /* 0x000000060c007c0c */ /* 0x000fe2000cf41270 */
[----:B------:R-:W1:Y:S02]  /*669d0*/  LDCU UR6, c[0x0][0x39c] ;  /* 0x00007380ff0677ac */ /* 0x000e640008000800 */
[----:B------:R-:W4:Y:S01]  /*669e0*/  LDL.LU R12, [R1+0xed0] ;  /* 0x000ed000010c7983 */ /* 0x000f220000300800 */
[----:B---3--:R-:W-:Y:S01]  /*669f0*/  ISETP.LT.AND P4, PT, R17, UR7, !P1 ;  /* 0x0000000711007c0c */ /* 0x008fe2000cf81270 */
[----:B--2---:R-:W-:-:S02]  /*66a00*/  VIADD R11, R3, UR5 ;  /* 0x00000005030b7c36 */ /* 0x004fc40008000000 */
[----:B------:R-:W2:Y:S01]  /*66a10*/  LDL.LU R17, [R1+0xeb8] ;  /* 0x000eb80001117983 */ /* 0x000ea20000300800 */
[----:B------:R-:W4:Y:S01]  /*66a20*/  LDCU UR7, c[0x0][0x39c] ;  /* 0x00007380ff0777ac */ /* 0x000f220008000800 */
[----:B-----5:R-:W-:Y:S01]  /*66a30*/  ISETP.LT.AND P3, PT, R16, UR4, !P1 ;  /* 0x0000000410007c0c */ /* 0x020fe2000cf61270 */
[----:B------:R-:W3:Y:S01]  /*66a40*/  LDCU UR4, c[0x0][0x39c] ;  /* 0x00007380ff0477ac */ /* 0x000ee20008000800 */
[----:B------:R-:W5:Y:S01]  /*66a50*/  LDL.LU R16, [R1+0xeb4] ;  /* 0x000eb40001107983 */ /* 0x000f620000300800 */
[C---:B------:R-:W-:Y:S02]  /*66a60*/  LEA R10, P5, R11.reuse, R2, 0x2 ;  /* 0x000000020b0a7211 */ /* 0x040fe400078a10ff */
[C---:B------:R-:W-:Y:S02]  /*66a70*/  IADD3 R3, PT, PT, R11.reuse, UR5, RZ ;  /* 0x000000050b037c10 */ /* 0x040fe4000fffe0ff */
[----:B------:R-:W-:Y:S02]  /*66a80*/  LEA.HI.X.SX32 R11, R11, R0, 0x2, P5 ;  /* 0x000000000b0b7211 */ /* 0x000fe400028f16ff */
[C---:B------:R-:W-:Y:S01]  /*66a90*/  LEA R4, P5, R3.reuse, R2, 0x2 ;  /* 0x0000000203047211 */ /* 0x040fe200078a10ff */
[----:B-1----:R-:W-:-:S02]  /*66aa0*/  VIADD R9, R3, UR5 ;  /* 0x0000000503097c36 */ /* 0x002fc40008000000 */
[----:B------:R1:W-:Y:S01]  /*66ab0*/  @P0 STG.E desc[UR22][R10.64], R32 ;  /* 0x000000200a000986 */ /* 0x0003e2000c101916 */
[----:B------:R-:W-:Y:S02]  /*66ac0*/  LEA.HI.X.SX32 R5, R3, R0, 0x2, P5 ;  /* 0x0000000003057211 */ /* 0x000fe400028f16ff */
[----:B------:R-:W-:Y:S02]  /*66ad0*/  LEA R8, P5, R9, R2, 0x2 ;  /* 0x0000000209087211 */ /* 0x000fe400078a10ff */
[----:B------:R-:W-:Y:S01]  /*66ae0*/  ISETP.LT.AND P0, PT, R15, UR6, !P1 ;  /* 0x000000060f007c0c */ /* 0x000fe2000cf01270 */
[C---:B------:R-:W-:Y:S01]  /*66af0*/  VIADD R3, R9.reuse, UR5 ;  /* 0x0000000509037c36 */ /* 0x040fe20008000000 */
[----:B------:R-:W5:Y:S01]  /*66b00*/  LDL.LU R15, [R1+0xeb0] ;  /* 0x000eb000010f7983 */ /* 0x000f620000300800 */
[----:B------:R-:W-:Y:S01]  /*66b10*/  LEA.HI.X.SX32 R9, R9, R0, 0x2, P5 ;  /* 0x0000000009097211 */ /* 0x000fe200028f16ff */
[----:B------:R-:W2:Y:S02]  /*66b20*/  LDCU UR6, c[0x0][0x39c] ;  /* 0x00007380ff0677ac */ /* 0x000ea40008000800 */
[----:B------:R-:W-:Y:S01]  /*66b30*/  @P2 STG.E desc[UR22][R4.64], R33 ;  /* 0x0000002104002986 */ /* 0x000fe2000c101916 */
[----:B----4-:R-:W-:Y:S01]  /*66b40*/  ISETP.LT.AND P2, PT, R14, UR7, !P1 ;  /* 0x000000070e007c0c */ /* 0x010fe2000cf41270 */
[----:B------:R-:W5:Y:S02]  /*66b50*/  LDCU UR7, c[0x0][0x39c] ;  /* 0x00007380ff0777ac */ /* 0x000f640008000800 */
[----:B------:R-:W4:Y:S04]  /*66b60*/  LDL.LU R14, [R1+0xeac] ;  /* 0x000eac00010e7983 */ /* 0x000f280000300800 */
[----:B------:R2:W-:Y:S01]  /*66b70*/  @P4 STG.E desc[UR22][R8.64], R34 ;  /* 0x0000002208004986 */ /* 0x0005e2000c101916 */
[----:B------:R-:W-:-:S02]  /*66b80*/  LEA R6, P5, R3, R2, 0x2 ;  /* 0x0000000203067211 */ /* 0x000fc400078a10ff */
[C---:B------:R-:W-:Y:S02]  /*66b90*/  IADD3 R13, PT, PT, R3.reuse, UR5, RZ ;  /* 0x00000005030d7c10 */ /* 0x040fe4000fffe0ff */
[----:B------:R-:W-:Y:S02]  /*66ba0*/  LEA.HI.X.SX32 R7, R3, R0, 0x2, P5 ;  /* 0x0000000003077211 */ /* 0x000fe400028f16ff */
[----:B-1----:R-:W-:-:S04]  /*66bb0*/  LEA R10, P5, R13, R2, 0x2 ;  /* 0x000000020d0a7211 */ /* 0x002fc800078a10ff */
[----:B------:R-:W-:Y:S01]  /*66bc0*/  LEA.HI.X.SX32 R11, R13, R0, 0x2, P5 ;  /* 0x000000000d0b7211 */ /* 0x000fe200028f16ff */
[----:B------:R1:W-:Y:S04]  /*66bd0*/  @P3 STG.E desc[UR22][R6.64], R35 ;  /* 0x0000002306003986 */ /* 0x0003e8000c101916 */
[----:B------:R1:W-:Y:S01]  /*66be0*/  @P0 STG.E desc[UR22][R10.64], R36 ;  /* 0x000000240a000986 */ /* 0x0003e2000c101916 */
[----:B---3--:R-:W-:Y:S01]  /*66bf0*/  ISETP.LT.AND P4, PT, R12, UR4, !P1 ;  /* 0x000000040c007c0c */ /* 0x008fe2000cf81270 */
[----:B------:R-:W3:Y:S02]  /*66c00*/  LDCU UR4, c[0x0][0x39c] ;  /* 0x00007380ff0477ac */ /* 0x000ee40008000800 */
[----:B------:R-:W4:Y:S01]  /*66c10*/  LDL.LU R12, [R1+0xea8] ;  /* 0x000ea800010c7983 */ /* 0x000f220000300800 */
[----:B--2---:R-:W-:Y:S01]  /*66c20*/  ISETP.LT.AND P3, PT, R17, UR6, !P1 ;  /* 0x0000000611007c0c */ /* 0x004fe2000cf61270 */
[----:B------:R-:W-:-:S02]  /*66c30*/  VIADD R3, R13, UR5 ;  /* 0x000000050d037c36 */ /* 0x000fc40008000000 */
[----:B------:R-:W2:Y:S01]  /*66c40*/  LDL.LU R17, [R1+0xe98] ;  /* 0x000e980001117983 */ /* 0x000ea20000300800 */
[----:B------:R-:W4:Y:S01]  /*66c50*/  LDCU UR6, c[0x0][0x39c] ;  /* 0x00007380ff0677ac */ /* 0x000f220008000800 */
[----:B-----5:R-:W-:Y:S01]  /*66c60*/  ISETP.LT.AND P0, PT, R16, UR7, !P1 ;  /* 0x0000000710007c0c */ /* 0x020fe2000cf01270 */
[C---:B------:R-:W-:Y:S01]  /*66c70*/  VIADD R9, R3.reuse, UR5 ;  /* 0x0000000503097c36 */ /* 0x040fe20008000000 */
[----:B------:R-:W5:Y:S01]  /*66c80*/  LDL.LU R16, [R1+0xe94] ;  /* 0x000e940001107983 */ /* 0x000f620000300800 */
[C---:B------:R-:W-:Y:S01]  /*66c90*/  LEA R4, P5, R3.reuse, R2, 0x2 ;  /* 0x0000000203047211 */ /* 0x040fe200078a10ff */
[----:B------:R-:W4:Y:S03]  /*66ca0*/  LDCU UR7, c[0x0][0x39c] ;  /* 0x00007380ff0777ac */ /* 0x000f260008000800 */
[----:B------:R-:W-:Y:S02]  /*66cb0*/  LEA.HI.X.SX32 R5, R3, R0, 0x2, P5 ;  /* 0x0000000003057211 */ /* 0x000fe400028f16ff */
[----:B------:R-:W-:-:S02]  /*66cc0*/  LEA R8, P5, R9, R2, 0x2 ;  /* 0x0000000209087211 */ /* 0x000fc400078a10ff */
[C---:B------:R-:W-:Y:S01]  /*66cd0*/  IADD3 R3, PT, PT, R9.reuse, UR5, RZ ;  /* 0x0000000509037c10 */ /* 0x040fe2000fffe0ff */
[----:B------:R4:W-:Y:S01]  /*66ce0*/  @P2 STG.E desc[UR22][R4.64], R37 ;  /* 0x0000002504002986 */ /* 0x0009e2000c101916 */
[----:B------:R-:W-:Y:S02]  /*66cf0*/  LEA.HI.X.SX32 R9, R9, R0, 0x2, P5 ;  /* 0x0000000009097211 */ /* 0x000fe400028f16ff */
[----:B-1----:R-:W-:Y:S02]  /*66d00*/  LEA R6, P5, R3, R2, 0x2 ;  /* 0x0000000203067211 */ /* 0x002fe400078a10ff */
[----:B---3--:R-:W-:Y:S01]  /*66d10*/  ISETP.LT.AND P2, PT, R15, UR4, !P1 ;  /* 0x000000040f007c0c */ /* 0x008fe2000cf41270 */
[----:B------:R1:W-:Y:S01]  /*66d20*/  @P4 STG.E desc[UR22][R8.64], R38 ;  /* 0x0000002608004986 */ /* 0x0003e2000c101916 */
[C---:B------:R-:W-:Y:S01]  /*66d30*/  LEA.HI.X.SX32 R7, R3.reuse, R0, 0x2, P5 ;  /* 0x0000000003077211 */ /* 0x040fe200028f16ff */
[----:B------:R-:W-:Y:S01]  /*66d40*/  VIADD R11, R3, UR5 ;  /* 0x00000005030b7c36 */ /* 0x000fe20008000000 */
[----:B------:R-:W2:Y:S01]  /*66d50*/  LDCU UR4, c[0x0][0x39c] ;  /* 0x00007380ff0477ac */ /* 0x000ea20008000800 */
[----:B------:R-:W3:Y:S01]  /*66d60*/  LDL.LU R15, [R1+0xe90] ;  /* 0x000e9000010f7983 */ /* 0x000ee20000300800 */
[----:B----4-:R-:W-:-:S03]  /*66d70*/  ISETP.LT.AND P4, PT, R14, UR6, !P1 ;  /* 0x000000060e007c0c */ /* 0x010fc6000cf81270 */
[----:B------:R-:W-:Y:S01]  /*66d80*/  @P3 STG.E desc[UR22][R6.64], R39 ;  /* 0x0000002706003986 */ /* 0x000fe2000c101916 */
[----:B------:R-:W5:Y:S03]  /*66d90*/  LDCU UR6, c[0x0][0x39c] ;  /* 0x00007380ff0677ac */ /* 0x000f660008000800 */
[----:B------:R-:W4:Y:S01]  /*66da0*/  LDL.LU R14, [R1+0xe8c] ;  /* 0x000e8c00010e7983 */ /* 0x000f220000300800 */
[C---:B------:R-:W-:Y:S01]  /*66db0*/  LEA R10, P5, R11.reuse, R2, 0x2 ;  /* 0x000000020b0a7211 */ /* 0x040fe200078a10ff */
[----:B------:R-:W-:-:S03]  /*66dc0*/  VIADD R3, R11, UR5 ;  /* 0x000000050b037c36 */ /* 0x000fc60008000000 */
[----:B------:R-:W-:Y:S02]  /*66dd0*/  LEA.HI.X.SX32 R11, R11, R0, 0x2, P5 ;  /* 0x000000000b0b7211 */ /* 0x000fe400028f16ff */
[----:B------:R-:W-:-:S04]  /*66de0*/  LEA R4, P5, R3, R2, 0x2 ;  /* 0x0000000203047211 */ /* 0x000fc800078a10ff */
[----:B------:R-:W-:Y:S01]  /*66df0*/  LEA.HI.X.SX32 R5, R3, R0, 0x2, P5 ;  /* 0x0000000003057211 */ /* 0x000fe200028f16ff */
[----:B------:R1:W-:Y:S04]  /*66e00*/  @P0 STG.E desc[UR22][R10.64], R40 ;  /* 0x000000280a000986 */ /* 0x0003e8000c101916 */
[----:B------:R1:W-:Y:S01]  /*66e10*/  @P2 STG.E desc[UR22][R4.64], R41 ;  /* 0x0000002904002986 */ /* 0x0003e2000c101916 */
[----:B------:R-:W-:Y:S01]  /*66e20*/  ISETP.LT.AND P3, PT, R12, UR7, !P1 ;  /* 0x000000070c007c0c */ /* 0x000fe2000cf61270 */
[----:B------:R-:W3:Y:S02]  /*66e30*/  LDCU UR7, c[0x0][0x39c] ;  /* 0x00007380ff0777ac */ /* 0x000ee40008000800 */
[----:B------:R-:W4:Y:S01]  /*66e40*/  LDL.LU R12, [R1+0xe88] ;  /* 0x000e8800010c7983 */ /* 0x000f220000300800 */
[----:B--2---:R-:W-:Y:S01]  /*66e50*/  ISETP.LT.AND P0, PT, R17, UR4, !P1 ;  /* 0x0000000411007c0c */ /* 0x004fe2000cf01270 */
[----:B------:R-:W4:Y:S02]  /*66e60*/  LDCU UR4, c[0x0][0x39c] ;  /* 0x00007380ff0477ac */ /* 0x000f240008000800 */
[----:B------:R-:W2:Y:S01]  /*66e70*/  LDL.LU R17, [R1+0xe7c] ;  /* 0x000e7c0001117983 */ /* 0x000ea20000300800 */
[----:B-----5:R-:W-:Y:S01]  /*66e80*/  ISETP.LT.AND P2, PT, R16, UR6, !P1 ;  /* 0x0000000610007c0c */ /* 0x020fe2000cf41270 */
[----:B------:R-:W5:Y:S02]  /*66e90*/  LDCU UR6, c[0x0][0x39c] ;  /* 0x00007380ff0677ac */ /* 0x000f640008000800 */
[----:B------:R-:W2:Y:S01]  /*66ea0*/  LDL.LU R16, [R1+0xe78] ;  /* 0x000e780001107983 */ /* 0x000ea20000300800 */
[----:B------:R-:W-:-:S04]  /*66eb0*/  IADD3 R13, PT, PT, R3, UR5, RZ ;  /* 0x00000005030d7c10 */ /* 0x000fc8000fffe0ff */
[C---:B-1----:R-:W-:Y:S01]  /*66ec0*/  LEA R8, P5, R13.reuse, R2, 0x2 ;  /* 0x000000020d087211 */ /* 0x042fe200078a10ff */
[----:B------:R-:W-:-:S03]  /*66ed0*/  VIADD R3, R13, UR5 ;  /* 0x000000050d037c36 */ /* 0x000fc60008000000 */
[----:B------:R-:W-:Y:S01]  /*66ee0*/  LEA.HI.X.SX32 R9, R13, R0, 0x2, P5 ;  /* 0x000000000d097211 */ /* 0x000fe200028f16ff */
[C---:B------:R-:W-:Y:S01]  /*66ef0*/  VIADD R11, R3.reuse, UR5 ;  /* 0x00000005030b7c36 */ /* 0x040fe20008000000 */
[----:B------:R-:W-:-:S03]  /*66f00*/  LEA R6, P5, R3, R2, 0x2 ;  /* 0x0000000203067211 */ /* 0x000fc600078a10ff */
[----:B------:R1:W-:Y:S01]  /*66f10*/  @P4 STG.E desc[UR22][R8.64], R42 ;  /* 0x0000002a08004986 */ /* 0x0003e2000c101916 */
[----:B------:R-:W-:Y:S02]  /*66f20*/  LEA.HI.X.SX32 R7, R3, R0, 0x2, P5 ;  /* 0x0000000003077211 */ /* 0x000fe400028f16ff */
[----:B------:R-:W-:Y:S02]  /*66f30*/  LEA R10, P5, R11, R2, 0x2 ;  /* 0x000000020b0a7211 */ /* 0x000fe400078a10ff */
[----:B---3--:R-:W-:Y:S02]  /*66f40*/  ISETP.LT.AND P4, PT, R15, UR7, !P1 ;  /* 0x000000070f007c0c */ /* 0x008fe4000cf81270 */
[C---:B------:R-:W-:Y:S01]  /*66f50*/  IADD3 R3, PT, PT, R11.reuse, UR5, RZ ;  /* 0x000000050b037c10 */ /* 0x040fe2000fffe0ff */
[----:B------:R-:W3:Y:S01]  /*66f60*/  LDL.LU R15, [R1+0xe74] ;  /* 0x000e7400010f7983 */ /* 0x000ee20000300800 */
[----:B------:R-:W-:Y:S01]  /*66f70*/  LEA.HI.X.SX32 R11, R11, R0, 0x2, P5 ;  /* 0x000000000b0b7211 */ /* 0x000fe200028f16ff */
[----:B------:R-:W2:Y:S02]  /*66f80*/  LDCU UR7, c[0x0][0x39c] ;  /* 0x00007380ff0777ac */ /* 0x000ea40008000800 */
[----:B------:R1:W-:Y:S01]  /*66f90*/  @P3 STG.E desc[UR22][R6.64], R43 ;  /* 0x0000002b06003986 */ /* 0x0003e2000c101916 */
[----:B----4-:R-:W-:Y:S01]  /*66fa0*/  ISETP.LT.AND P3, PT, R14, UR4, !P1 ;  /* 0x000000040e007c0c */ /* 0x010fe2000cf61270 */
[----:B------:R-:W4:Y:S02]  /*66fb0*/  LDCU UR4, c[0x0][0x39c] ;  /* 0x00007380ff0477ac */ /* 0x000f240008000800 */
[----:B------:R-:W3:Y:S04]  /*66fc0*/  LDL.LU R14, [R1+0xe70] ;  /* 0x000e7000010e7983 */ /* 0x000ee80000300800 */
[----:B------:R2:W-:Y:S01]  /*66fd0*/  @P0 STG.E desc[UR22][R10.64], R44 ;  /* 0x0000002c0a000986 */ /* 0x0005e2000c101916 */
[C---:B------:R-:W-:Y:S01]  /*66fe0*/  LEA R4, P5, R3.reuse, R2, 0x2 ;  /* 0x0000000203047211 */ /* 0x040fe200078a10ff */
[----:B-1----:R-:W-:-:S03]  /*66ff0*/  VIADD R9, R3, UR5 ;  /* 0x0000000503097c36 */ /* 0x002fc60008000000 */
[----:B------:R-:W-:Y:S02]  /*67000*/  LEA.HI.X.SX32 R5, R3, R0, 0x2, P5 ;  /* 0x0000000003057211 */ /* 0x000fe400028f16ff */
[C---:B------:R-:W-:Y:S01]  /*67010*/  LEA R8, P5, R9.reuse, R2, 0x2 ;  /* 0x0000000209087211 */ /* 0x040fe200078a10ff */
[----:B------:R-:W-:-:S03]  /*67020*/  VIADD R3, R9, UR5 ;  /* 0x0000000509037c36 */ /* 0x000fc60008000000 */
[----:B------:R-:W-:Y:S01]  /*67030*/  LEA.HI.X.SX32 R9, R9, R0, 0x2, P5 ;  /* 0x0000000009097211 */ /* 0x000fe200028f16ff */
[----:B------:R1:W-:Y:S04]  /*67040*/  @P2 STG.E desc[UR22][R4.64], R45 ;  /* 0x0000002d04002986 */ /* 0x0003e8000c101916 */
[----:B------:R1:W-:Y:S01]  /*67050*/  @P4 STG.E desc[UR22][R8.64], R46 ;  /* 0x0000002e08004986 */ /* 0x0003e2000c101916 */
[----:B-----5:R-:W-:Y:S01]  /*67060*/  ISETP.LT.AND P0, PT, R12, UR6, !P1 ;  /* 0x000000060c007c0c */ /* 0x020fe2000cf01270 */
[----:B------:R-:W3:Y:S02]  /*67070*/  LDCU UR6, c[0x0][0x39c] ;  /* 0x00007380ff0677ac */ /* 0x000ee40008000800 */
[----:B------:R-:W5:Y:S01]  /*67080*/  LDL.LU R12, [R1+0xe68] ;  /* 0x000e6800010c7983 */ /* 0x000f620000300800 */
[----:B--2---:R-:W-:Y:S01]  /*67090*/  ISETP.LT.AND P2, PT, R17, UR7, !P1 ;  /* 0x0000000711007c0c */ /* 0x004fe2000cf41270 */
[----:B------:R-:W2:Y:S02]  /*670a0*/  LDCU UR7, c[0x0][0x39c] ;  /* 0x00007380ff0777ac */ /* 0x000ea40008000800 */
[----:B------:R-:W5:Y:S01]  /*670b0*/  LDL.LU R17, [R1+0xe64] ;  /* 0x000e640001117983 */ /* 0x000f620000300800 */
[----:B----4-:R-:W-:Y:S01]  /*670c0*/  ISETP.LT.AND P4, PT, R16, UR4, !P1 ;  /* 0x0000000410007c0c */ /* 0x010fe2000cf81270 */
[----:B------:R-:W5:Y:S02]  /*670d0*/  LDCU UR4, c[0x0][0x39c] ;  /* 0x00007380ff0477ac */ /* 0x000f640008000800 */
[----:B------:R-:W4:Y:S01]  /*670e0*/  LDL.LU R16, [R1+0xe60] ;  /* 0x000e600001107983 */ /* 0x000f220000300800 */
[----:B------:R-:W-:-:S02]  /*670f0*/  LEA R6, P5, R3, R2, 0x2 ;  /* 0x0000000203067211 */ /* 0x000fc400078a10ff */
[C---:B------:R-:W-:Y:S02]  /*67100*/  IADD3 R13, PT, PT, R3.reuse, UR5, RZ ;  /* 0x00000005030d7c10 */ /* 0x040fe4000fffe0ff */
[----:B------:R-:W-:Y:S02]  /*67110*/  LEA.HI.X.SX32 R7, R3, R0, 0x2, P5 ;  /* 0x0000000003077211 */ /* 0x000fe400028f16ff */
[C---:B------:R-:W-:Y:S01]  /*67120*/  LEA R10, P5, R13.reuse, R2, 0x2 ;  /* 0x000000020d0a7211 */ /* 0x040fe200078a10ff */
[C---:B------:R-:W-:Y:S02]  /*67130*/  VIADD R3, R13.reuse, UR5 ;  /* 0x000000050d037c36 */ /* 0x040fe40008000000 */
[----:B------:R2:W-:Y:S01]  /*67140*/  @P3 STG.E desc[UR22][R6.64], R47 ;  /* 0x0000002f06003986 */ /* 0x0005e2000c101916 */
[----:B------:R-:W-:Y:S02]  /*67150*/  LEA.HI.X.SX32 R11, R13, R0, 0x2, P5 ;  /* 0x000000000d0b7211 */ /* 0x000fe400028f16ff */
[----:B-1----:R-:W-:-:S02]  /*67160*/  LEA R4, P5, R3, R2, 0x2 ;  /* 0x0000000203047211 */ /* 0x002fc400078a10ff */
[----:B---3--:R-:W-:Y:S01]  /*67170*/  ISETP.LT.AND P3, PT, R15, UR6, !P1 ;  /* 0x000000060f007c0c */ /* 0x008fe2000cf61270 */
[----:B------:R1:W-:Y:S01]  /*67180*/  @P0 STG.E desc[UR22][R10.64], R48 ;  /* 0x000000300a000986 */ /* 0x0003e2000c101916 */
[C---:B------:R-:W-:Y:S01]  /*67190*/  LEA.HI.X.SX32 R5, R3.reuse, R0, 0x2, P5 ;  /* 0x0000000003057211 */ /* 0x040fe200028f16ff */
[----:B------:R-:W-:Y:S01]  /*671a0*/  VIADD R9, R3, UR5 ;  /* 0x0000000503097c36 */ /* 0x000fe20008000000 */
[----:B------:R-:W3:Y:S01]  /*671b0*/  LDCU UR6, c[0x0][0x39c] ;  /* 0x00007380ff0677ac */ /* 0x000ee20008000800 */
[----:B------:R-:W4:Y:S01]  /*671c0*/  LDL.LU R15, [R1+0xe5c] ;  /* 0x000e5c00010f7983 */ /* 0x000f220000300800 */
[----:B--2---:R-:W-:-:S03]  /*671d0*/  ISETP.LT.AND P0, PT, R14, UR7, !P1 ;  /* 0x000000070e007c0c */ /* 0x004fc6000cf01270 */
[----:B------:R2:W-:Y:S01]  /*671e0*/  @P2 STG.E desc[UR22][R4.64], R49 ;  /* 0x0000003104002986 */ /* 0x0005e2000c101916 */
[----:B------:R-:W4:Y:S03]  /*671f0*/  LDCU UR7, c[0x0][0x39c] ;  /* 0x00007380ff0777ac */ /* 0x000f260008000800 */
[----:B------:R-:W4:Y:S01]  /*67200*/  LDL.LU R14, [R1+0xe50] ;  /* 0x000e5000010e7983 */ /* 0x000f220000300800 */
[C---:B------:R-:W-:Y:S02]  /*67210*/  LEA R8, P5, R9.reuse, R2, 0x2 ;  /* 0x0000000209087211 */ /* 0x040fe400078a10ff */
[C---:B------:R-:W-:Y:S02]  /*67220*/  IADD3 R3, PT, PT, R9.reuse, UR5, RZ ;  /* 0x0000000509037c10 */ /* 0x040fe4000fffe0ff */
        /* <DEDUP_REMOVED lines=8> */
[----:B---3--:R-:W-:Y:S01]  /*672b0*/  ISETP.LT.AND P4, PT, R17, UR6, !P1 ;  /* 0x0000000611007c0c */ /* 0x008fe2000cf81270 */
[----:B-1----:R-:W-:-:S02]  /*672c0*/  VIADD R11, R3, UR5 ;  /* 0x00000005030b7c36 */ /* 0x002fc40008000000 */
[----:B------:R-:W3:Y:S01]  /*672d0*/  LDL.LU R17, [R1+0xe48] ;  /* 0x000e480001117983 */ /* 0x000ee20000300800 */
[----:B------:R-:W1:Y:S01]  /*672e0*/  LDCU UR6, c[0x0][0x39c] ;  /* 0x00007380ff0677ac */ /* 0x000e620008000800 */
[----:B----4-:R-:W-:Y:S01]  /*672f0*/  ISETP.LT.AND P3, PT, R16, UR7, !P1 ;  /* 0x0000000710007c0c */ /* 0x010fe2000cf61270 */
[C---:B------:R-:W-:Y:S01]  /*67300*/  VIADD R3, R11.reuse, UR5 ;  /* 0x000000050b037c36 */ /* 0x040fe20008000000 */
[----:B------:R-:W4:Y:S01]  /*67310*/  LDL.LU R16, [R1+0xe3c] ;  /* 0x000e3c0001107983 */ /* 0x000f220000300800 */
[C---:B------:R-:W-:Y:S01]  /*67320*/  LEA R10, P5, R11.reuse, R2, 0x2 ;  /* 0x000000020b0a7211 */ /* 0x040fe200078a10ff */
[----:B------:R-:W1:Y:S03]  /*67330*/  LDCU UR7, c[0x0][0x39c] ;  /* 0x00007380ff0777ac */ /* 0x000e660008000800 */
[----:B------:R-:W-:Y:S02]  /*67340*/  LEA.HI.X.SX32 R11, R11, R0, 0x2, P5 ;  /* 0x000000000b0b7211 */ /* 0x000fe400028f16ff */
[----:B--2---:R-:W-:-:S02]  /*67350*/  LEA R4, P5, R3, R2, 0x2 ;  /* 0x0000000203047211 */ /* 0x004fc400078a10ff */
[C---:B------:R-:W-:Y:S01]  /*67360*/  IADD3 R13, PT, PT, R3.reuse, UR5, RZ ;  /* 0x00000005030d7c10 */ /* 0x040fe2000fffe0ff */
[----:B------:R2:W-:Y:S01]  /*67370*/  @P0 STG.E desc[UR22][R10.64], R52 ;  /* 0x000000340a000986 */ /* 0x0005e2000c101916 */
[----:B------:R-:W-:Y:S02]  /*67380*/  LEA.HI.X.SX32 R5, R3, R0, 0x2, P5 ;  /* 0x0000000003057211 */ /* 0x000fe400028f16ff */
[----:B------:R-:W-:-:S04]  /*67390*/  LEA R8, P5, R13, R2, 0x2 ;  /* 0x000000020d087211 */ /* 0x000fc800078a10ff */
[----:B------:R-:W-:Y:S02]  /*673a0*/  LEA.HI.X.SX32 R9, R13, R0, 0x2, P5 ;  /* 0x000000000d097211 */ /* 0x000fe400028f16ff */
[----:B-----5:R-:W-:Y:S01]  /*673b0*/  ISETP.LT.AND P0, PT, R15, UR4, !P1 ;  /* 0x000000040f007c0c */ /* 0x020fe2000cf01270 */
[----:B------:R-:W-:Y:S01]  /*673c0*/  @P2 STG.E desc[UR22][R4.64], R53 ;  /* 0x0000003504002986 */ /* 0x000fe2000c101916 */
[----:B------:R-:W-:Y:S01]  /*673d0*/  VIADD R3, R13, UR5 ;  /* 0x000000050d037c36 */ /* 0x000fe20008000000 */
[----:B------:R-:W3:Y:S02]  /*673e0*/  LDCU UR4, c[0x0][0x39c] ;  /* 0x00007380ff0477ac */ /* 0x000ee40008000800 */
[----:B------:R-:W5:Y:S01]  /*673f0*/  LDL.LU R15, [R1+0xe38] ;  /* 0x000e3800010f7983 */ /* 0x000f620000300800 */
[----:B-1----:R-:W-:-:S03]  /*67400*/  ISETP.LT.AND P2, PT, R14, UR6, !P1 ;  /* 0x000000060e007c0c */ /* 0x002fc6000cf41270 */
[----:B------:R1:W-:Y:S01]  /*67410*/  @P4 STG.E desc[UR22][R8.64], R54 ;  /* 0x0000003608004986 */ /* 0x0003e2000c101916 */
[----:B------:R-:W4:Y:S03]  /*67420*/  LDCU UR6, c[0x0][0x39c] ;  /* 0x00007380ff0677ac */ /* 0x000f260008000800 */
[----:B------:R-:W5:Y:S01]  /*67430*/  LDL.LU R14, [R1+0xe34] ;  /* 0x000e3400010e7983 */ /* 0x000f620000300800 */
        /* <DEDUP_REMOVED lines=9> */
[----:B------:R-:W5:Y:S02]  /*674d0*/  LDCU UR7, c[0x0][0x39c] ;  /* 0x00007380ff0777ac */ /* 0x000f640008000800 */
[----:B------:R-:W5:Y:S04]  /*674e0*/  LDL.LU R12, [R1+0xe30] ;  /* 0x000e3000010c7983 */ /* 0x000f680000300800 */
[----:B------:R-:W5:Y:S04]  /*674f0*/  LDL.LU R20, [R1+0xe2c] ;  /* 0x000e2c0001147983 */ /* 0x000f680000300800 */
[----:B------:R-:W5:Y:S01]  /*67500*/  LDL.LU R18, [R1+0xe28] ;  /* 0x000e280001127983 */ /* 0x000f620000300800 */
[----:B----4-:R-:W-:Y:S01]  /*67510*/  ISETP.LT.AND P0, PT, R16, UR6, !P1 ;  /* 0x0000000610007c0c */ /* 0x010fe2000cf01270 */
[----:B-1----:R-:W-:-:S02]  /*67520*/  VIADD R9, R3, UR5 ;  /* 0x0000000503097c36 */ /* 0x002fc40008000000 */
[----:B------:R-:W4:Y:S01]  /*67530*/  LDL.LU R16, [R1+0xe20] ;  /* 0x000e200001107983 */ /* 0x000f220000300800 */
[C---:B------:R-:W-:Y:S01]  /*67540*/  LEA R4, P5, R3.reuse, R2, 0x2 ;  /* 0x0000000203047211 */ /* 0x040fe200078a10ff */
[----:B------:R-:W1:Y:S03]  /*67550*/  LDCU UR6, c[0x0][0x39c] ;  /* 0x00007380ff0677ac */ /* 0x000e660008000800 */
[----:B------:R-:W-:Y:S01]  /*67560*/  LEA.HI.X.SX32 R5, R3, R0, 0x2, P5 ;  /* 0x0000000003057211 */ /* 0x000fe200028f16ff */
[C---:B------:R-:W-:Y:S01]  /*67570*/  VIADD R3, R9.reuse, UR5 ;  /* 0x0000000509037c36 */ /* 0x040fe20008000000 */
[----:B------:R-:W-:Y:S02]  /*67580*/  LEA R8, P5, R9, R2, 0x2 ;  /* 0x0000000209087211 */ /* 0x000fe400078a10ff */
[----:B---3--:R-:W-:Y:S01]  /*67590*/  ISETP.LT.AND P3, PT, R17, UR4, !P1 ;  /* 0x0000000411007c0c */ /* 0x008fe2000cf61270 */
[----:B------:R-:W3:Y:S01]  /*675a0*/  LDCU UR4, c[0x0][0x39c] ;  /* 0x00007380ff0477ac */ /* 0x000ee20008000800 */
[----:B------:R-:W-:-:S02]  /*675b0*/  LEA.HI.X.SX32 R9, R9, R0, 0x2, P5 ;  /* 0x0000000009097211 */ /* 0x000fc400028f16ff */
[C---:B--2---:R-:W-:Y:S02]  /*675c0*/  LEA R6, P5, R3.reuse, R2, 0x2 ;  /* 0x0000000203067211 */ /* 0x044fe400078a10ff */
[C---:B------:R-:W-:Y:S02]  /*675d0*/  IADD3 R13, PT, PT, R3.reuse, UR5, RZ ;  /* 0x00000005030d7c10 */ /* 0x040fe4000fffe0ff */
[----:B------:R-:W-:Y:S01]  /*675e0*/  LEA.HI.X.SX32 R7, R3, R0, 0x2, P5 ;  /* 0x0000000003077211 */ /* 0x000fe200028f16ff */
[----:B------:R2:W-:Y:S02]  /*675f0*/  @P2 STG.E desc[UR22][R4.64], R57 ;  /* 0x0000003904002986 */ /* 0x0005e4000c101916 */
[C---:B------:R-:W-:Y:S01]  /*67600*/  VIADD R3, R13.reuse, UR5 ;  /* 0x000000050d037c36 */ /* 0x040fe20008000000 */
[----:B------:R-:W-:Y:S01]  /*67610*/  LEA R10, P5, R13, R2, 0x2 ;  /* 0x000000020d0a7211 */ /* 0x000fe200078a10ff */
[----:B------:R1:W-:Y:S01]  /*67620*/  @P4 STG.E desc[UR22][R8.64], R58 ;  /* 0x0000003a08004986 */ /* 0x0003e2000c101916 */
[----:B-----5:R-:W-:Y:S01]  /*67630*/  ISETP.LT.AND P2, PT, R15, UR7, !P1 ;  /* 0x000000070f007c0c */ /* 0x020fe2000cf41270 */
[----:B------:R-:W-:Y:S01]  /*67640*/  VIADD R15, R3, UR5 ;  /* 0x00000005030f7c36 */ /* 0x000fe20008000000 */
[----:B------:R-:W-:Y:S01]  /*67650*/  LEA.HI.X.SX32 R11, R13, R0, 0x2, P5 ;  /* 0x000000000d0b7211 */ /* 0x000fe200028f16ff */
[----:B------:R5:W-:Y:S01]  /*67660*/  @P3 STG.E desc[UR22][R6.64], R59 ;  /* 0x0000003b06003986 */ /* 0x000be2000c101916 */
[----:B--2---:R-:W-:Y:S01]  /*67670*/  LEA R4, P5, R3, R2, 0x2 ;  /* 0x0000000203047211 */ /* 0x004fe200078a10ff */
[----:B------:R-:W2:Y:S01]  /*67680*/  LDCU UR7, c[0x0][0x39c] ;  /* 0x00007380ff0777ac */ /* 0x000ea20008000800 */
[----:B-1----:R-:W-:-:S02]  /*67690*/  IADD3 R9, PT, PT, R15, UR5, RZ ;  /* 0x000000050f097c10 */ /* 0x002fc4000fffe0ff */
[----:B---3--:R-:W-:Y:S01]  /*676a0*/  ISETP.LT.AND P4, PT, R14, UR4, !P1 ;  /* 0x000000040e007c0c */ /* 0x008fe2000cf81270 */
[----:B------:R-:W1:Y:S01]  /*676b0*/  LDCU UR4, c[0x0][0x39c] ;  /* 0x00007380ff0477ac */ /* 0x000e620008000800 */
[----:B------:R-:W-:Y:S01]  /*676c0*/  LEA.HI.X.SX32 R5, R3, R0, 0x2, P5 ;  /* 0x0000000003057211 */ /* 0x000fe200028f16ff */
[----:B------:R-:W-:-:S04]  /*676d0*/  VIADD R3, R9, UR5 ;  /* 0x0000000509037c36 */ /* 0x000fc80008000000 */
[----:B------:R-:W-:Y:S01]  /*676e0*/  VIADD R17, R3, UR5 ;  /* 0x0000000503117c36 */ /* 0x000fe20008000000 */
[----:B------:R3:W-:Y:S01]  /*676f0*/  @P0 STG.E desc[UR22][R10.64], R60 ;  /* 0x0000003c0a000986 */ /* 0x0007e2000c101916 */
[-C--:B-----5:R-:W-:Y:S02]  /*67700*/  LEA R6, P0, R15, R2.reuse, 0x2 ;  /* 0x000000020f067211 */ /* 0x0a0fe400078010ff */
[----:B------:R-:W-:Y:S02]  /*67710*/  LEA R8, P5, R9, R2, 0x2 ;  /* 0x0000000209087211 */ /* 0x000fe400078a10ff */
[----:B------:R-:W-:Y:S02]  /*67720*/  IADD3 R19, PT, PT, R17, UR5, RZ ;  /* 0x0000000511137c10 */ /* 0x000fe4000fffe0ff */
[-C--:B------:R-:W-:Y:S02]  /*67730*/  LEA.HI.X.SX32 R7, R15, R0.reuse, 0x2, P0 ;  /* 0x000000000f077211 */ /* 0x080fe400000f16ff */
[----:B------:R-:W-:Y:S01]  /*67740*/  LEA.HI.X.SX32 R9, R9, R0, 0x2, P5 ;  /* 0x0000000009097211 */ /* 0x000fe200028f16ff */
[----:B------:R-:W-:Y:S01]  /*67750*/  VIADD R21, R19, UR5 ;  /* 0x0000000513157c36 */ /* 0x000fe20008000000 */
[C---:B------:R-:W-:Y:S01]  /*67760*/  LEA R14, P0, R17.reuse, R2, 0x2 ;  /* 0x00000002110e7211 */ /* 0x040fe200078010ff */
[----:B------:R1:W-:Y:S03]  /*67770*/  @P2 STG.E desc[UR22][R4.64], R61 ;  /* 0x0000003d04002986 */ /* 0x0003e6000c101916 */
[----:B------:R-:W-:Y:S01]  /*67780*/  LEA.HI.X.SX32 R15, R17, R0, 0x2, P0 ;  /* 0x00000000110f7211 */ /* 0x000fe200000f16ff */
[----:B------:R1:W-:Y:S01]  /*67790*/  @P4 STG.E desc[UR22][R6.64], R62 ;  /* 0x0000003e06004986 */ /* 0x0003e2000c101916 */
[----:B------:R-:W-:Y:S01]  /*677a0*/  ISETP.LT.AND P3, PT, R12, UR6, !P1 ;  /* 0x000000060c007c0c */ /* 0x000fe2000cf61270 */
[----:B------:R-:W4:Y:S01]  /*677b0*/  LDCU UR6, c[0x0][0x39c] ;  /* 0x00007380ff0677ac */ /* 0x000f220008000800 */
[----:B------:R-:W-:-:S02]  /*677c0*/  LEA R12, P5, R3, R2, 0x2 ;  /* 0x00000002030c7211 */ /* 0x000fc400078a10ff */
[----:B-1----:R-:W-:Y:S02]  /*677d0*/  ISETP.LT.AND P2, PT, R20, UR4, !P1 ;  /* 0x0000000414007c0c */ /* 0x002fe4000cf41270 */
[----:B------:R-:W-:Y:S02]  /*677e0*/  LEA.HI.X.SX32 R13, R3, R0, 0x2, P5 ;  /* 0x00000000030d7211 */ /* 0x000fe400028f16ff */
[C---:B---3--:R-:W-:Y:S02]  /*677f0*/  LEA R10, P5, R21.reuse, R2, 0x2 ;  /* 0x00000002150a7211 */ /* 0x048fe400078a10ff */
[----:B--2---:R-:W-:Y:S02]  /*67800*/  ISETP.LT.AND P0, PT, R18, UR7, !P1 ;  /* 0x0000000712007c0c */ /* 0x004fe4000cf01270 */
[----:B------:R-:W-:Y:S02]  /*67810*/  LEA.HI.X.SX32 R11, R21, R0, 0x2, P5 ;  /* 0x00000000150b7211 */ /* 0x000fe400028f16ff */
[C---:B------:R-:W-:Y:S01]  /*67820*/  LEA R2, P5, R19.reuse, R2, 0x2 ;  /* 0x0000000213027211 */ /* 0x040fe200078a10ff */
[----:B------:R1:W-:Y:S03]  /*67830*/  @P3 STG.E desc[UR22][R8.64], R63 ;  /* 0x0000003f08003986 */ /* 0x0003e6000c101916 */
[----:B------:R-:W-:Y:S01]  /*67840*/  LEA.HI.X.SX32 R3, R19, R0, 0x2, P5 ;  /* 0x0000000013037211 */ /* 0x000fe200028f16ff */
[----:B------:R1:W-:Y:S01]  /*67850*/  @P2 STG.E desc[UR22][R12.64], R64 ;  /* 0x000000400c002986 */ /* 0x0003e2000c101916 */
[----:B----4-:R-:W-:-:S03]  /*67860*/  ISETP.LT.AND P1, PT, R16, UR6, !P1 ;  /* 0x0000000610007c0c */ /* 0x010fc6000cf21270 */
[----:B------:R1:W-:Y:S10]  /*67870*/  @P0 STG.E desc[UR22][R14.64], R65 ;  /* 0x000000410e000986 */ /* 0x0003f4000c101916 */
[----:B------:R1:W-:Y:S04]  /*67880*/  @P1 STG.E desc[UR22][R2.64], R66 ;  /* 0x0000004202001986 */ /* 0x0003e8000c101916 */
[----:B------:R1:W-:Y:S01]  /*67890*/  @P6 STG.E desc[UR22][R10.64], R67 ;  /* 0x000000430a006986 */ /* 0x0003e2000c101916 */
[----:B------:R-:W-:Y:S06]  /*678a0*/  BAR.SYNC.DEFER_BLOCKING 0x0 ;  /* 0x0000000000007b1d */ /* 0x000fec0000010000 */
[----:B------:R-:W-:Y:S05]  /*678b0*/  BRA.U UP0, `(.L_x_14) ;  /* 0x0000000100a07547 */ /* 0x000fea000b800000 */
[----:B------:R-:W2:Y:S01]  /*678c0*/  S2UR UR5, SR_CgaCtaId ;  /* 0x00000000000579c3 */ /* 0x000ea20000008800 */
[----:B------:R-:W-:Y:S01]  /*678d0*/  NOP ;  /* 0x0000000000007918 */ /* 0x000fe20000000000 */
[----:B------:R-:W-:Y:S01]  /*678e0*/  UMOV UR4, 0x50 ;  /* 0x0000005000047882 */ /* 0x000fe20000000000 */
[----:B------:R-:W-:Y:S01]  /*678f0*/  IMAD.U32 R0, RZ, RZ, UR10 ;  /* 0x0000000aff007e24 */ /* 0x000fe2000f8e00ff */
[----:B-1----:R-:W-:Y:S01]  /*67900*/  MOV R3, 0xffff ;  /* 0x0000ffff00037802 */ /* 0x002fe20000000f00 */
[----:B------:R-:W-:-:S03]  /*67910*/  IMAD.MOV.U32 R7, RZ, RZ, 0x1 ;  /* 0x00000001ff077424 */ /* 0x000fc600078e00ff */
[----:B------:R-:W-:-:S04]  /*67920*/  LOP3.LUT R0, R0, 0xffff, RZ, 0xc0, !PT ;  /* 0x0000ffff00007812 */ /* 0x000fc800078ec0ff */
[----:B------:R-:W-:-:S05]  /*67930*/  SHF.R.U32.HI R0, RZ, 0x5, R0 ;  /* 0x00000005ff007819 */ /* 0x000fca0000011600 */
[----:B------:R-:W-:Y:S01]  /*67940*/  VIADD R2, R0, 0x10 ;  /* 0x0000001000027836 */ /* 0x000fe20000000000 */
[----:B------:R-:W-:Y:S01]  /*67950*/  SHF.L.U32 R0, R3, R0, RZ ;  /* 0x0000000003007219 */ /* 0x000fe200000006ff */
[----:B--2---:R-:W-:-:S03]  /*67960*/  ULEA UR6, UR5, UR4, 0x18 ;  /* 0x0000000405067291 */ /* 0x004fc6000f8ec0ff */
[----:B------:R-:W-:-:S04]  /*67970*/  SHF.L.U32 R3, R7, R2, RZ ;  /* 0x0000000207037219 */ /* 0x000fc800000006ff */
[----:B------:R-:W-:Y:S02]  /*67980*/  LOP3.LUT R0, R3, R0, RZ, 0xfc, !PT ;  /* 0x0000000003007212 */ /* 0x000fe400078efcff */
[----:B------:R-:W1:Y:S02]  /*67990*/  LDS R5, [UR6] ;  /* 0x00000006ff057984 */ /* 0x000e640008000800 */
[C---:B------:R-:W-:Y:S02]  /*679a0*/  LOP3.LUT R2, R0.reuse, 0xffff, RZ, 0xc0, !PT ;  /* 0x0000ffff00027812 */ /* 0x040fe400078ec0ff */
[----:B-1----:R-:W-:-:S04]  /*679b0*/  LOP3.LUT R3, R0, 0xffff, R5, 0x80, !PT ;  /* 0x0000ffff00037812 */ /* 0x002fc800078e8005 */
[----:B------:R-:W-:-:S13]  /*679c0*/  ISETP.NE.AND P0, PT, R3, R2, PT ;  /* 0x000000020300720c */ /* 0x000fda0003f05270 */
[----:B------:R-:W-:Y:S05]  /*679d0*/  @P0 BRA `(.L_x_15) ;  /* 0x0000000000500947 */ /* 0x000fea0003800000 */
[----:B------:R-:W-:Y:S02]  /*679e0*/  SHF.R.U32.HI R5, RZ, 0x10, R5 ;  /* 0x00000010ff057819 */ /* 0x000fe40000011605 */
[----:B------:R-:W-:-:S04]  /*679f0*/  SHF.R.U32.HI R2, RZ, 0x10, R0 ;  /* 0x00000010ff027819 */ /* 0x000fc80000011600 */
[----:B------:R-:W-:-:S04]  /*67a00*/  LOP3.LUT R5, R5, R2, RZ, 0xc0, !PT ;  /* 0x0000000205057212 */ /* 0x000fc800078ec0ff */
[----:B------:R-:W-:-:S13]  /*67a10*/  ISETP.NE.AND P0, PT, R5, R2, PT ;  /* 0x000000020500720c */ /* 0x000fda0003f05270 */
[----:B------:R-:W-:Y:S05]  /*67a20*/  @P0 BRA `(.L_x_16) ;  /* 0x0000000000300947 */ /* 0x000fea0003800000 */
[----:B------:R-:W-:Y:S01]  /*67a30*/  R2UR UR4, R0 ;  /* 0x00000000000472ca */ /* 0x000fe200000e0000 */
[----:B------:R-:W-:Y:S01]  /*67a40*/  VOTEU.ANY UR5, UPT, PT ;  /* 0x0000000000057886 */ /* 0x000fe200038e0100 */
[----:B------:R-:W1:Y:S01]  /*67a50*/  S2R R0, SR_LANEID ;  /* 0x0000000000007919 */ /* 0x000e620000000000 */
[----:B------:R-:W-:-:S10]  /*67a60*/  UFLO.U32 UR5, UR5 ;  /* 0x00000005000572bd */ /* 0x000fd400080e0000 */
[----:B------:R-:W-:-:S06]  /*67a70*/  ULOP3.LUT UR4, URZ, UR4, URZ, 0x33, !UPT ;  /* 0x00000004ff047292 */ /* 0x000fcc000f8e33ff */
[----:B------:R-:W-:-:S04]  /*67a80*/  MOV R2, UR4 ;  /* 0x0000000400027c02 */ /* 0x000fc80008000f00 */
[----:B------:R-:W2:Y:S02]  /*67a90*/  REDUX UR7, R2 ;  /* 0x00000000020773c4 */ /* 0x000ea40000000000 */
[----:B------:R3:W-:Y:S01]  /*67aa0*/  UTCATOMSWS.AND URZ, UR4 ;  /* 0x0000000400ff79e3 */ /* 0x0007e20008000000 */
[----:B-1----:R-:W-:Y:S01]  /*67ab0*/  ISETP.EQ.U32.AND P0, PT, R0, UR5, PT ;  /* 0x0000000500007c0c */ /* 0x002fe2000bf02070 */
[----:B--2---:R-:W-:-:S12]  /*67ac0*/  IMAD.U32 R0, RZ, RZ, UR7 ;  /* 0x00000007ff007e24 */ /* 0x004fd8000f8e00ff */
[----:B------:R3:W-:Y:S01]  /*67ad0*/  @P0 ATOMS.AND RZ, [UR6], R0 ;  /* 0x00000000ffff098c */ /* 0x0007e2000a800006 */
[----:B------:R-:W-:Y:S05]  /*67ae0*/  BRA `(.L_x_14) ;  /* 0x0000000000147947 */ /* 0x000fea0003800000 */
.L_x_16:
[----:B------:R-:W-:-:S07]  /*67af0*/  MOV R2, 0x67b10 ;  /* 0x00067b1000027802 */ /* 0x000fce0000000f00 */
[----:B------:R-:W-:Y:S05]  /*67b00*/  CALL.REL.NOINC `($__internal_0_$__cuda_sm10x_tcgen05_guardrail_trap_col_being_dealloced_not_returned_by_alloc) ;  /* 0x00000000002c7944 */ /* 0x000fea0003c00000 */
[----:B------:R-:W-:Y:S05]  /*67b10*/  BRA `(.L_x_14) ;  /* 0x0000000000087947 */ /* 0x000fea0003800000 */
.L_x_15:
[----:B------:R-:W-:-:S07]  /*67b20*/  MOV R2, 0x67b40 ;  /* 0x00067b4000027802 */ /* 0x000fce0000000f00 */
[----:B------:R-:W-:Y:S05]  /*67b30*/  CALL.REL.NOINC `($__internal_2_$__cuda_sm10x_tcgen05_guardrail_trap_unallocated_columns_being_dealloced) ;  /* 0x0000000000387944 */ /* 0x000fea0003c00000 */
.L_x_14:
[----:B------:R-:W-:Y:S01]  /*67b40*/  NOP ;  /* 0x0000000000007918 */ /* 0x000fe20000000000 */
[----:B---3--:R-:W-:Y:S05]  /*67b50*/  EXIT ;  /* 0x000000000000794d */ /* 0x008fea0003800000 */
.L_x_9:
[----:B------:R-:W1:Y:S02]  /*67b60*/  SYNCS.PHASECHK.TRANS64.TRYWAIT P2, [UR4], R4 ;  /* 0x00000004ff0075a7 */ /* 0x000e640008041104 */
[----:B-1----:R-:W-:Y:S05]  /*67b70*/  @!P2 BRA `(.L_x_9) ;  /* 0xfffffffc00f8a947 */ /* 0x002fea000383ffff */
[----:B------:R-:W-:Y:S05]  /*67b80*/  BRA `(.L_x_17) ;  /* 0xfffffe8000d47947 */ /* 0x000fea000383ffff */
.L_x_13:
[----:B------:R-:W1:Y:S02]  /*67b90*/  SYNCS.PHASECHK.TRANS64.TRYWAIT P3, [UR4], R3 ;  /* 0x00000003ff0075a7 */ /* 0x000e640008061104 */
[----:B-1----:R-:W-:Y:S05]  /*67ba0*/  @!P3 BRA `(.L_x_13) ;  /* 0xfffffffc00f8b947 */ /* 0x002fea000383ffff */
[----:B------:R-:W-:Y:S05]  /*67bb0*/  BRA `(.L_x_12) ;  /* 0xffffff80009c7947 */ /* 0x000fea000383ffff */
        .weak           $__internal_0_$__cuda_sm10x_tcgen05_guardrail_trap_col_being_dealloced_not_returned_by_alloc
        .type           $__internal_0_$__cuda_sm10x_tcgen05_guardrail_trap_col_being_dealloced_not_returned_by_alloc,@function
        .size           $__internal_0_$__cuda_sm10x_tcgen05_guardrail_trap_col_being_dealloced_not_returned_by_alloc,($__internal_1_$__cuda_sm10x_tcgen05_guardrail_trap_phase_invalid_during_alloc - $__internal_0_$__cuda_sm10x_tcgen05_guardrail_trap_col_being_dealloced_not_returned_by_alloc)
$__internal_0_$__cuda_sm10x_tcgen05_guardrail_trap_col_being_dealloced_not_returned_by_alloc:
[----:B------:R-:W-:Y:S05]  /*67bc0*/  BPT.TRAP 0x1 ;  /* 0x000000040000795c */ /* 0x000fea0000300000 */
[----:B------:R-:W-:-:S04]  /*67bd0*/  IMAD.MOV.U32 R3, RZ, RZ, 0x0 ;  /* 0x00000000ff037424 */ /* 0x000fc800078e00ff */
[----:B------:R-:W-:Y:S05]  /*67be0*/  RET.REL.NODEC R2 `(matmul_kernel) ;  /* 0xfffff98402047950 */ /* 0x000fea0003c3ffff */
        .weak           $__internal_1_$__cuda_sm10x_tcgen05_guardrail_trap_phase_invalid_during_alloc
        .type           $__internal_1_$__cuda_sm10x_tcgen05_guardrail_trap_phase_invalid_during_alloc,@function
        .size           $__internal_1_$__cuda_sm10x_tcgen05_guardrail_trap_phase_invalid_during_alloc,($__internal_2_$__cuda_sm10x_tcgen05_guardrail_trap_unallocated_columns_being_dealloced - $__internal_1_$__cuda_sm10x_tcgen05_guardrail_trap_phase_invalid_during_alloc)
$__internal_1_$__cuda_sm10x_tcgen05_guardrail_trap_phase_invalid_during_alloc:
[----:B------:R-:W-:Y:S05]  /*67bf0*/  BPT.TRAP 0x1 ;  /* 0x000000040000795c */ /* 0x000fea0000300000 */
[----:B------:R-:W-:-:S04]  /*67c00*/  HFMA2 R3, -RZ, RZ, 0, 0 ;  /* 0x00000000ff037431 */ /* 0x000fc800000001ff */
[----:B------:R-:W-:Y:S05]  /*67c10*/  RET.REL.NODEC R2 `(matmul_kernel) ;  /* 0xfffff98002f87950 */ /* 0x000fea0003c3ffff */
        .weak           $__internal_2_$__cuda_sm10x_tcgen05_guardrail_trap_unallocated_columns_being_dealloced
        .type           $__internal_2_$__cuda_sm10x_tcgen05_guardrail_trap_unallocated_columns_being_dealloced,@function
        .size           $__internal_2_$__cuda_sm10x_tcgen05_guardrail_trap_unallocated_columns_being_dealloced,(.L_x_21 - $__internal_2_$__cuda_sm10x_tcgen05_guardrail_trap_unallocated_columns_being_dealloced)
$__internal_2_$__cuda_sm10x_tcgen05_guardrail_trap_unallocated_columns_being_dealloced:
[----:B------:R-:W-:Y:S05]  /*67c20*/  BPT.TRAP 0x1 ;  /* 0x000000040000795c */ /* 0x000fea0000300000 */
[----:B------:R-:W-:-:S04]  /*67c30*/  IMAD.MOV.U32 R3, RZ, RZ, 0x0 ;  /* 0x00000000ff037424 */ /* 0x000fc800078e00ff */
[----:B------:R-:W-:Y:S05]  /*67c40*/  RET.REL.NODEC R2 `(matmul_kernel) ;  /* 0xfffff98002ec7950 */ /* 0x000fea0003c3ffff */
.L_x_18:
[----:B------:R-:W-:-:S00]  /*67c50*/  BRA `(.L_x_18) ;  /* 0xfffffffc00fc7947 */ /* 0x000fc0000383ffff */
[----:B------:R-:W-:-:S00]  /*67c60*/  NOP ;  /* 0x0000000000007918 */ /* 0x000fc00000000000 */
        /* <DEDUP_REMOVED lines=9> */
.L_x_21:


//--------------------- .nv.shared.matmul_kernel  --------------------------
	.section	.nv.shared.matmul_kernel,"aw",@nobits
	.sectionflags	@""
	.align	16
	.zero		1024


//--------------------- .nv.shared.reserved.0     --------------------------
	.section	.nv.shared.reserved.0,"aw",@nobits
	.align	8
	.weak		__nv_reservedSMEM_offset_0_alias
	.size		__nv_reservedSMEM_offset_0_alias, 0, 64
	.other		__nv_reservedSMEM_offset_0_alias,@"STO_CUDA_RESERVED_SHARED STV_DEFAULT"
__nv_reservedSMEM_offset_0_alias:
	.zero		0
.nv.shared.reserved.0:
	.zero		64
	.weak		__nv_reservedSMEM_allocation_phase
	.type		__nv_reservedSMEM_allocation_phase,@object
	.size		__nv_reservedSMEM_allocation_phase,(.L_0 - __nv_reservedSMEM_allocation_phase)
__nv_reservedSMEM_allocation_phase:
	.zero		1
.L_0:
	.zero		7
	.weak		__nv_reservedSMEM_devtool_atexit_pc
	.type		__nv_reservedSMEM_devtool_atexit_pc,@object
	.size		__nv_reservedSMEM_devtool_atexit_pc,(__nv_reservedSMEM_allocation_mask - __nv_reservedSMEM_devtool_atexit_pc)
__nv_reservedSMEM_devtool_atexit_pc:
	.zero		8
	.weak		__nv_reservedSMEM_allocation_mask
	.type		__nv_reservedSMEM_allocation_mask,@object
	.size		__nv_reservedSMEM_allocation_mask,(.L_2 - __nv_reservedSMEM_allocation_mask)
__nv_reservedSMEM_allocation_mask:
	.zero		4
.L_2:


//--------------------- .nv.constant0.matmul_kernel --------------------------
	.section	.nv.constant0.matmul_kernel,"a",@progbits
	.sectionflags	@""
	.align	4
.nv.constant0.matmul_kernel:
	.zero		976


//--------------------- SYMBOLS --------------------------

	.type		.nv.reservedSmem.offset0,@object
	.size		.nv.reservedSmem.offset0,0x4
	.type		.nv.reservedSmem.cap,@object
	.size		.nv.reservedSmem.cap,0x4
